//
// Generated by NVIDIA NVVM Compiler
//
// Compiler Build ID: CL-36424714
// Cuda compilation tools, release 13.0, V13.0.88
// Based on NVVM 20.0.0
//

.version 9.0
.target sm_100
.address_size 64

	// .globl	_Z9gaussElimiPdi
.global .align 1 .b8 _ZN34_INTERNAL_309edf92_4_k_cu_3e3ce70a4cuda3std3__45__cpo5beginE[1];
.global .align 1 .b8 _ZN34_INTERNAL_309edf92_4_k_cu_3e3ce70a4cuda3std3__45__cpo3endE[1];
.global .align 1 .b8 _ZN34_INTERNAL_309edf92_4_k_cu_3e3ce70a4cuda3std3__45__cpo6cbeginE[1];
.global .align 1 .b8 _ZN34_INTERNAL_309edf92_4_k_cu_3e3ce70a4cuda3std3__45__cpo4cendE[1];
.global .align 1 .b8 _ZN34_INTERNAL_309edf92_4_k_cu_3e3ce70a4cuda3std3__45__cpo6rbeginE[1];
.global .align 1 .b8 _ZN34_INTERNAL_309edf92_4_k_cu_3e3ce70a4cuda3std3__45__cpo4rendE[1];
.global .align 1 .b8 _ZN34_INTERNAL_309edf92_4_k_cu_3e3ce70a4cuda3std3__45__cpo7crbeginE[1];
.global .align 1 .b8 _ZN34_INTERNAL_309edf92_4_k_cu_3e3ce70a4cuda3std3__45__cpo5crendE[1];
.global .align 1 .b8 _ZN34_INTERNAL_309edf92_4_k_cu_3e3ce70a4cuda3std3__436_GLOBAL__N__309edf92_4_k_cu_3e3ce70a6ignoreE[1];
.global .align 1 .b8 _ZN34_INTERNAL_309edf92_4_k_cu_3e3ce70a4cuda3std3__419piecewise_constructE[1];
.global .align 1 .b8 _ZN34_INTERNAL_309edf92_4_k_cu_3e3ce70a4cuda3std3__48in_placeE[1];
.global .align 1 .b8 _ZN34_INTERNAL_309edf92_4_k_cu_3e3ce70a4cuda3std3__420unreachable_sentinelE[1];
.global .align 1 .b8 _ZN34_INTERNAL_309edf92_4_k_cu_3e3ce70a4cuda3std3__47nulloptE[1];
.global .align 1 .b8 _ZN34_INTERNAL_309edf92_4_k_cu_3e3ce70a4cuda3std3__48unexpectE[1];
.global .align 1 .b8 _ZN34_INTERNAL_309edf92_4_k_cu_3e3ce70a4cuda3std6ranges3__45__cpo4swapE[1];
.global .align 1 .b8 _ZN34_INTERNAL_309edf92_4_k_cu_3e3ce70a4cuda3std6ranges3__45__cpo9iter_moveE[1];
.global .align 1 .b8 _ZN34_INTERNAL_309edf92_4_k_cu_3e3ce70a4cuda3std6ranges3__45__cpo5beginE[1];
.global .align 1 .b8 _ZN34_INTERNAL_309edf92_4_k_cu_3e3ce70a4cuda3std6ranges3__45__cpo3endE[1];
.global .align 1 .b8 _ZN34_INTERNAL_309edf92_4_k_cu_3e3ce70a4cuda3std6ranges3__45__cpo6cbeginE[1];
.global .align 1 .b8 _ZN34_INTERNAL_309edf92_4_k_cu_3e3ce70a4cuda3std6ranges3__45__cpo4cendE[1];
.global .align 1 .b8 _ZN34_INTERNAL_309edf92_4_k_cu_3e3ce70a4cuda3std6ranges3__45__cpo7advanceE[1];
.global .align 1 .b8 _ZN34_INTERNAL_309edf92_4_k_cu_3e3ce70a4cuda3std6ranges3__45__cpo9iter_swapE[1];
.global .align 1 .b8 _ZN34_INTERNAL_309edf92_4_k_cu_3e3ce70a4cuda3std6ranges3__45__cpo4nextE[1];
.global .align 1 .b8 _ZN34_INTERNAL_309edf92_4_k_cu_3e3ce70a4cuda3std6ranges3__45__cpo4prevE[1];
.global .align 1 .b8 _ZN34_INTERNAL_309edf92_4_k_cu_3e3ce70a4cuda3std6ranges3__45__cpo4dataE[1];
.global .align 1 .b8 _ZN34_INTERNAL_309edf92_4_k_cu_3e3ce70a4cuda3std6ranges3__45__cpo5cdataE[1];
.global .align 1 .b8 _ZN34_INTERNAL_309edf92_4_k_cu_3e3ce70a4cuda3std6ranges3__45__cpo4sizeE[1];
.global .align 1 .b8 _ZN34_INTERNAL_309edf92_4_k_cu_3e3ce70a4cuda3std6ranges3__45__cpo5ssizeE[1];
.global .align 1 .b8 _ZN34_INTERNAL_309edf92_4_k_cu_3e3ce70a4cuda3std6ranges3__45__cpo8distanceE[1];
.global .align 1 .b8 _ZN34_INTERNAL_309edf92_4_k_cu_3e3ce70a6thrust24THRUST_300001_SM_1000_NS8cuda_cub3parE[1];
.global .align 1 .b8 _ZN34_INTERNAL_309edf92_4_k_cu_3e3ce70a6thrust24THRUST_300001_SM_1000_NS8cuda_cub10par_nosyncE[1];
.global .align 1 .b8 _ZN34_INTERNAL_309edf92_4_k_cu_3e3ce70a6thrust24THRUST_300001_SM_1000_NS6system6detail10sequential3seqE[1];
.global .align 1 .b8 _ZN34_INTERNAL_309edf92_4_k_cu_3e3ce70a6thrust24THRUST_300001_SM_1000_NS6system3cpp3parE[1];
.global .align 1 .b8 _ZN34_INTERNAL_309edf92_4_k_cu_3e3ce70a6thrust24THRUST_300001_SM_1000_NS12placeholders2_1E[1];
.global .align 1 .b8 _ZN34_INTERNAL_309edf92_4_k_cu_3e3ce70a6thrust24THRUST_300001_SM_1000_NS12placeholders2_2E[1];
.global .align 1 .b8 _ZN34_INTERNAL_309edf92_4_k_cu_3e3ce70a6thrust24THRUST_300001_SM_1000_NS12placeholders2_3E[1];
.global .align 1 .b8 _ZN34_INTERNAL_309edf92_4_k_cu_3e3ce70a6thrust24THRUST_300001_SM_1000_NS12placeholders2_4E[1];
.global .align 1 .b8 _ZN34_INTERNAL_309edf92_4_k_cu_3e3ce70a6thrust24THRUST_300001_SM_1000_NS12placeholders2_5E[1];
.global .align 1 .b8 _ZN34_INTERNAL_309edf92_4_k_cu_3e3ce70a6thrust24THRUST_300001_SM_1000_NS12placeholders2_6E[1];
.global .align 1 .b8 _ZN34_INTERNAL_309edf92_4_k_cu_3e3ce70a6thrust24THRUST_300001_SM_1000_NS12placeholders2_7E[1];
.global .align 1 .b8 _ZN34_INTERNAL_309edf92_4_k_cu_3e3ce70a6thrust24THRUST_300001_SM_1000_NS12placeholders2_8E[1];
.global .align 1 .b8 _ZN34_INTERNAL_309edf92_4_k_cu_3e3ce70a6thrust24THRUST_300001_SM_1000_NS12placeholders2_9E[1];
.global .align 1 .b8 _ZN34_INTERNAL_309edf92_4_k_cu_3e3ce70a6thrust24THRUST_300001_SM_1000_NS12placeholders3_10E[1];
.global .align 1 .b8 _ZN34_INTERNAL_309edf92_4_k_cu_3e3ce70a6thrust24THRUST_300001_SM_1000_NS3seqE[1];
.global .align 1 .b8 _ZN34_INTERNAL_309edf92_4_k_cu_3e3ce70a6thrust24THRUST_300001_SM_1000_NS6deviceE[1];
.extern .shared .align 16 .b8 _ZN6thrust24THRUST_300001_SM_1000_NS8cuda_cub4core6detail5shmemE[];

.visible .entry _Z9gaussElimiPdi(
	.param .u32 _Z9gaussElimiPdi_param_0,
	.param .u64 .ptr .align 1 _Z9gaussElimiPdi_param_1,
	.param .u32 _Z9gaussElimiPdi_param_2
)
{
	.reg .pred 	%p<17>;
	.reg .b32 	%r<70>;
	.reg .b64 	%rd<35>;
	.reg .b64 	%fd<50>;

	ld.param.u32 	%r23, [_Z9gaussElimiPdi_param_0];
	ld.param.u64 	%rd6, [_Z9gaussElimiPdi_param_1];
	ld.param.u32 	%r24, [_Z9gaussElimiPdi_param_2];
	cvta.to.global.u64 	%rd1, %rd6;
	mov.u32 	%r1, %ntid.x;
	mov.u32 	%r25, %ctaid.x;
	mov.u32 	%r26, %tid.x;
	mad.lo.s32 	%r67, %r1, %r25, %r26;
	mov.u32 	%r27, %ntid.y;
	mov.u32 	%r28, %ctaid.y;
	mov.u32 	%r29, %tid.y;
	mad.lo.s32 	%r3, %r27, %r28, %r29;
	mov.u32 	%r30, %nctaid.y;
	mul.lo.s32 	%r4, %r27, %r30;
	setp.ge.s32 	%p1, %r67, %r23;
	@%p1 bra 	$L__BB0_23;
	mul.lo.s32 	%r5, %r24, %r23;
	add.s32 	%r31, %r5, %r24;
	mul.wide.s32 	%rd7, %r31, 8;
	add.s64 	%rd2, %rd1, %rd7;
	add.s32 	%r6, %r3, %r4;
	max.s32 	%r32, %r23, %r6;
	setp.lt.s32 	%p2, %r6, %r23;
	selp.u32 	%r33, 1, 0, %p2;
	add.s32 	%r34, %r6, %r33;
	sub.s32 	%r35, %r32, %r34;
	div.u32 	%r36, %r35, %r4;
	add.s32 	%r7, %r36, %r33;
	mul.lo.s32 	%r8, %r3, %r23;
	add.s32 	%r37, %r8, %r24;
	mul.wide.s32 	%rd8, %r37, 8;
	add.s64 	%rd3, %rd1, %rd8;
	mul.lo.s32 	%r9, %r6, %r23;
	add.s32 	%r10, %r6, %r4;
	mul.lo.s32 	%r11, %r10, %r23;
	add.s32 	%r38, %r11, %r24;
	mul.wide.s32 	%rd9, %r38, 8;
	add.s64 	%rd4, %rd1, %rd9;
	mov.u32 	%r39, %nctaid.x;
	mul.lo.s32 	%r12, %r1, %r39;
$L__BB0_2:
	setp.ge.s32 	%p3, %r3, %r23;
	@%p3 bra 	$L__BB0_22;
	and.b32  	%r40, %r7, 3;
	setp.eq.s32 	%p4, %r40, 3;
	add.s32 	%r41, %r67, %r5;
	mul.wide.s32 	%rd10, %r41, 8;
	add.s64 	%rd5, %rd1, %rd10;
	mov.u32 	%r68, %r3;
	@%p4 bra 	$L__BB0_12;
	min.s32 	%r42, %r67, %r3;
	setp.le.s32 	%p5, %r42, %r24;
	@%p5 bra 	$L__BB0_6;
	ld.global.f64 	%fd1, [%rd5];
	ld.global.f64 	%fd2, [%rd2];
	div.rn.f64 	%fd3, %fd1, %fd2;
	ld.global.f64 	%fd4, [%rd3];
	mul.f64 	%fd5, %fd3, %fd4;
	add.s32 	%r43, %r8, %r67;
	mul.wide.s32 	%rd11, %r43, 8;
	add.s64 	%rd12, %rd1, %rd11;
	ld.global.f64 	%fd6, [%rd12];
	sub.f64 	%fd7, %fd6, %fd5;
	st.global.f64 	[%rd12], %fd7;
$L__BB0_6:
	setp.eq.s32 	%p6, %r40, 0;
	mov.u32 	%r68, %r6;
	@%p6 bra 	$L__BB0_12;
	min.s32 	%r45, %r67, %r6;
	setp.le.s32 	%p7, %r45, %r24;
	@%p7 bra 	$L__BB0_9;
	ld.global.f64 	%fd8, [%rd5];
	ld.global.f64 	%fd9, [%rd2];
	div.rn.f64 	%fd10, %fd8, %fd9;
	add.s32 	%r46, %r9, %r24;
	mul.wide.s32 	%rd13, %r46, 8;
	add.s64 	%rd14, %rd1, %rd13;
	ld.global.f64 	%fd11, [%rd14];
	mul.f64 	%fd12, %fd10, %fd11;
	add.s32 	%r47, %r9, %r67;
	mul.wide.s32 	%rd15, %r47, 8;
	add.s64 	%rd16, %rd1, %rd15;
	ld.global.f64 	%fd13, [%rd16];
	sub.f64 	%fd14, %fd13, %fd12;
	st.global.f64 	[%rd16], %fd14;
$L__BB0_9:
	setp.eq.s32 	%p8, %r40, 1;
	mov.u32 	%r68, %r10;
	@%p8 bra 	$L__BB0_12;
	add.s32 	%r68, %r10, %r4;
	min.s32 	%r49, %r67, %r10;
	setp.le.s32 	%p9, %r49, %r24;
	@%p9 bra 	$L__BB0_12;
	ld.global.f64 	%fd15, [%rd5];
	ld.global.f64 	%fd16, [%rd2];
	div.rn.f64 	%fd17, %fd15, %fd16;
	ld.global.f64 	%fd18, [%rd4];
	mul.f64 	%fd19, %fd17, %fd18;
	add.s32 	%r50, %r11, %r67;
	mul.wide.s32 	%rd17, %r50, 8;
	add.s64 	%rd18, %rd1, %rd17;
	ld.global.f64 	%fd20, [%rd18];
	sub.f64 	%fd21, %fd20, %fd19;
	st.global.f64 	[%rd18], %fd21;
$L__BB0_12:
	setp.lt.u32 	%p10, %r7, 3;
	@%p10 bra 	$L__BB0_22;
$L__BB0_13:
	min.s32 	%r51, %r67, %r68;
	setp.le.s32 	%p11, %r51, %r24;
	@%p11 bra 	$L__BB0_15;
	ld.global.f64 	%fd22, [%rd5];
	ld.global.f64 	%fd23, [%rd2];
	div.rn.f64 	%fd24, %fd22, %fd23;
	mul.lo.s32 	%r52, %r68, %r23;
	add.s32 	%r53, %r52, %r24;
	mul.wide.s32 	%rd19, %r53, 8;
	add.s64 	%rd20, %rd1, %rd19;
	ld.global.f64 	%fd25, [%rd20];
	mul.f64 	%fd26, %fd24, %fd25;
	add.s32 	%r54, %r52, %r67;
	mul.wide.s32 	%rd21, %r54, 8;
	add.s64 	%rd22, %rd1, %rd21;
	ld.global.f64 	%fd27, [%rd22];
	sub.f64 	%fd28, %fd27, %fd26;
	st.global.f64 	[%rd22], %fd28;
$L__BB0_15:
	add.s32 	%r18, %r68, %r4;
	min.s32 	%r55, %r67, %r18;
	setp.le.s32 	%p12, %r55, %r24;
	@%p12 bra 	$L__BB0_17;
	ld.global.f64 	%fd29, [%rd5];
	ld.global.f64 	%fd30, [%rd2];
	div.rn.f64 	%fd31, %fd29, %fd30;
	mul.lo.s32 	%r56, %r18, %r23;
	add.s32 	%r57, %r56, %r24;
	mul.wide.s32 	%rd23, %r57, 8;
	add.s64 	%rd24, %rd1, %rd23;
	ld.global.f64 	%fd32, [%rd24];
	mul.f64 	%fd33, %fd31, %fd32;
	add.s32 	%r58, %r56, %r67;
	mul.wide.s32 	%rd25, %r58, 8;
	add.s64 	%rd26, %rd1, %rd25;
	ld.global.f64 	%fd34, [%rd26];
	sub.f64 	%fd35, %fd34, %fd33;
	st.global.f64 	[%rd26], %fd35;
$L__BB0_17:
	add.s32 	%r19, %r18, %r4;
	min.s32 	%r59, %r67, %r19;
	setp.le.s32 	%p13, %r59, %r24;
	@%p13 bra 	$L__BB0_19;
	ld.global.f64 	%fd36, [%rd5];
	ld.global.f64 	%fd37, [%rd2];
	div.rn.f64 	%fd38, %fd36, %fd37;
	mul.lo.s32 	%r60, %r19, %r23;
	add.s32 	%r61, %r60, %r24;
	mul.wide.s32 	%rd27, %r61, 8;
	add.s64 	%rd28, %rd1, %rd27;
	ld.global.f64 	%fd39, [%rd28];
	mul.f64 	%fd40, %fd38, %fd39;
	add.s32 	%r62, %r60, %r67;
	mul.wide.s32 	%rd29, %r62, 8;
	add.s64 	%rd30, %rd1, %rd29;
	ld.global.f64 	%fd41, [%rd30];
	sub.f64 	%fd42, %fd41, %fd40;
	st.global.f64 	[%rd30], %fd42;
$L__BB0_19:
	add.s32 	%r20, %r19, %r4;
	min.s32 	%r63, %r67, %r20;
	setp.le.s32 	%p14, %r63, %r24;
	@%p14 bra 	$L__BB0_21;
	ld.global.f64 	%fd43, [%rd5];
	ld.global.f64 	%fd44, [%rd2];
	div.rn.f64 	%fd45, %fd43, %fd44;
	mul.lo.s32 	%r64, %r20, %r23;
	add.s32 	%r65, %r64, %r24;
	mul.wide.s32 	%rd31, %r65, 8;
	add.s64 	%rd32, %rd1, %rd31;
	ld.global.f64 	%fd46, [%rd32];
	mul.f64 	%fd47, %fd45, %fd46;
	add.s32 	%r66, %r64, %r67;
	mul.wide.s32 	%rd33, %r66, 8;
	add.s64 	%rd34, %rd1, %rd33;
	ld.global.f64 	%fd48, [%rd34];
	sub.f64 	%fd49, %fd48, %fd47;
	st.global.f64 	[%rd34], %fd49;
$L__BB0_21:
	add.s32 	%r68, %r20, %r4;
	setp.lt.s32 	%p15, %r68, %r23;
	@%p15 bra 	$L__BB0_13;
$L__BB0_22:
	add.s32 	%r67, %r67, %r12;
	setp.lt.s32 	%p16, %r67, %r23;
	@%p16 bra 	$L__BB0_2;
$L__BB0_23:
	ret;

}
	// .globl	_Z8swapRowsiPdii
.visible .entry _Z8swapRowsiPdii(
	.param .u32 _Z8swapRowsiPdii_param_0,
	.param .u64 .ptr .align 1 _Z8swapRowsiPdii_param_1,
	.param .u32 _Z8swapRowsiPdii_param_2,
	.param .u32 _Z8swapRowsiPdii_param_3
)
{
	.reg .pred 	%p<4>;
	.reg .b32 	%r<16>;
	.reg .b64 	%rd<7>;
	.reg .b64 	%fd<3>;

	ld.param.u32 	%r6, [_Z8swapRowsiPdii_param_0];
	ld.param.u64 	%rd2, [_Z8swapRowsiPdii_param_1];
	ld.param.u32 	%r7, [_Z8swapRowsiPdii_param_2];
	ld.param.u32 	%r8, [_Z8swapRowsiPdii_param_3];
	mov.u32 	%r1, %ntid.x;
	mov.u32 	%r9, %ctaid.x;
	mov.u32 	%r10, %tid.x;
	mad.lo.s32 	%r15, %r1, %r9, %r10;
	setp.ge.s32 	%p1, %r15, %r6;
	@%p1 bra 	$L__BB1_5;
	cvta.to.global.u64 	%rd1, %rd2;
	mov.u32 	%r11, %nctaid.x;
	mul.lo.s32 	%r3, %r1, %r11;
$L__BB1_2:
	setp.lt.s32 	%p2, %r15, %r7;
	@%p2 bra 	$L__BB1_4;
	mul.lo.s32 	%r12, %r15, %r6;
	add.s32 	%r13, %r12, %r7;
	mul.wide.s32 	%rd3, %r13, 8;
	add.s64 	%rd4, %rd1, %rd3;
	ld.global.f64 	%fd1, [%rd4];
	add.s32 	%r14, %r12, %r8;
	mul.wide.s32 	%rd5, %r14, 8;
	add.s64 	%rd6, %rd1, %rd5;
	ld.global.f64 	%fd2, [%rd6];
	st.global.f64 	[%rd4], %fd2;
	st.global.f64 	[%rd6], %fd1;
$L__BB1_4:
	add.s32 	%r15, %r15, %r3;
	setp.lt.s32 	%p3, %r15, %r6;
	@%p3 bra 	$L__BB1_2;
$L__BB1_5:
	ret;

}
	// .globl	_ZN6thrust24THRUST_300001_SM_1000_NS8cuda_cub4core6detail13_kernel_agentINS1_8__reduce11ReduceAgentINS0_12zip_iteratorIN4cuda3std3__45tupleIJNS0_10device_ptrIdEENS0_17counting_iteratorIlNS0_11use_defaultESF_SF_EEEEEEEPNSB_IJdlEEESJ_iNS1_9__extrema9arg_max_fIdl13cmpAbsDoublesEEEEJSI_SK_iSO_EEEvDpT0_
.visible .entry _ZN6thrust24THRUST_300001_SM_1000_NS8cuda_cub4core6detail13_kernel_agentINS1_8__reduce11ReduceAgentINS0_12zip_iteratorIN4cuda3std3__45tupleIJNS0_10device_ptrIdEENS0_17counting_iteratorIlNS0_11use_defaultESF_SF_EEEEEEEPNSB_IJdlEEESJ_iNS1_9__extrema9arg_max_fIdl13cmpAbsDoublesEEEEJSI_SK_iSO_EEEvDpT0_(
	.param .align 8 .b8 _ZN6thrust24THRUST_300001_SM_1000_NS8cuda_cub4core6detail13_kernel_agentINS1_8__reduce11ReduceAgentINS0_12zip_iteratorIN4cuda3std3__45tupleIJNS0_10device_ptrIdEENS0_17counting_iteratorIlNS0_11use_defaultESF_SF_EEEEEEEPNSB_IJdlEEESJ_iNS1_9__extrema9arg_max_fIdl13cmpAbsDoublesEEEEJSI_SK_iSO_EEEvDpT0__param_0[16],
	.param .u64 .ptr .align 1 _ZN6thrust24THRUST_300001_SM_1000_NS8cuda_cub4core6detail13_kernel_agentINS1_8__reduce11ReduceAgentINS0_12zip_iteratorIN4cuda3std3__45tupleIJNS0_10device_ptrIdEENS0_17counting_iteratorIlNS0_11use_defaultESF_SF_EEEEEEEPNSB_IJdlEEESJ_iNS1_9__extrema9arg_max_fIdl13cmpAbsDoublesEEEEJSI_SK_iSO_EEEvDpT0__param_1,
	.param .u32 _ZN6thrust24THRUST_300001_SM_1000_NS8cuda_cub4core6detail13_kernel_agentINS1_8__reduce11ReduceAgentINS0_12zip_iteratorIN4cuda3std3__45tupleIJNS0_10device_ptrIdEENS0_17counting_iteratorIlNS0_11use_defaultESF_SF_EEEEEEEPNSB_IJdlEEESJ_iNS1_9__extrema9arg_max_fIdl13cmpAbsDoublesEEEEJSI_SK_iSO_EEEvDpT0__param_2,
	.param .align 1 .b8 _ZN6thrust24THRUST_300001_SM_1000_NS8cuda_cub4core6detail13_kernel_agentINS1_8__reduce11ReduceAgentINS0_12zip_iteratorIN4cuda3std3__45tupleIJNS0_10device_ptrIdEENS0_17counting_iteratorIlNS0_11use_defaultESF_SF_EEEEEEEPNSB_IJdlEEESJ_iNS1_9__extrema9arg_max_fIdl13cmpAbsDoublesEEEEJSI_SK_iSO_EEEvDpT0__param_3[1]
)
.maxntid 256
{
	.reg .pred 	%p<213>;
	.reg .b32 	%r<400>;
	.reg .b64 	%rd<368>;
	.reg .b64 	%fd<352>;

	ld.param.u64 	%rd198, [_ZN6thrust24THRUST_300001_SM_1000_NS8cuda_cub4core6detail13_kernel_agentINS1_8__reduce11ReduceAgentINS0_12zip_iteratorIN4cuda3std3__45tupleIJNS0_10device_ptrIdEENS0_17counting_iteratorIlNS0_11use_defaultESF_SF_EEEEEEEPNSB_IJdlEEESJ_iNS1_9__extrema9arg_max_fIdl13cmpAbsDoublesEEEEJSI_SK_iSO_EEEvDpT0__param_0+8];
	ld.param.u64 	%rd197, [_ZN6thrust24THRUST_300001_SM_1000_NS8cuda_cub4core6detail13_kernel_agentINS1_8__reduce11ReduceAgentINS0_12zip_iteratorIN4cuda3std3__45tupleIJNS0_10device_ptrIdEENS0_17counting_iteratorIlNS0_11use_defaultESF_SF_EEEEEEEPNSB_IJdlEEESJ_iNS1_9__extrema9arg_max_fIdl13cmpAbsDoublesEEEEJSI_SK_iSO_EEEvDpT0__param_0];
	ld.param.u32 	%r36, [_ZN6thrust24THRUST_300001_SM_1000_NS8cuda_cub4core6detail13_kernel_agentINS1_8__reduce11ReduceAgentINS0_12zip_iteratorIN4cuda3std3__45tupleIJNS0_10device_ptrIdEENS0_17counting_iteratorIlNS0_11use_defaultESF_SF_EEEEEEEPNSB_IJdlEEESJ_iNS1_9__extrema9arg_max_fIdl13cmpAbsDoublesEEEEJSI_SK_iSO_EEEvDpT0__param_2];
	setp.eq.s32 	%p1, %r36, 0;
	@%p1 bra 	$L__BB2_206;
	cvta.to.global.u64 	%rd1, %rd197;
	setp.gt.s32 	%p2, %r36, 1279;
	@%p2 bra 	$L__BB2_122;
	mov.u32 	%r1, %tid.x;
	setp.ge.s32 	%p96, %r1, %r36;
	mov.f64 	%fd298, 0d0000000000000000;
	mov.b64 	%rd309, 0;
	mov.u32 	%r391, %r1;
	@%p96 bra 	$L__BB2_4;
	cvt.u64.u32 	%rd265, %r1;
	mul.wide.u32 	%rd266, %r1, 8;
	add.s64 	%rd267, %rd1, %rd266;
	add.s64 	%rd309, %rd198, %rd265;
	ld.global.f64 	%fd298, [%rd267];
	add.s32 	%r391, %r1, 256;
$L__BB2_4:
	setp.ge.s32 	%p97, %r391, %r36;
	@%p97 bra 	$L__BB2_26;
	not.b32 	%r160, %r391;
	add.s32 	%r4, %r36, %r160;
	and.b32  	%r161, %r4, 768;
	setp.eq.s32 	%p98, %r161, 768;
	@%p98 bra 	$L__BB2_11;
	cvt.u64.u32 	%rd269, %r391;
	add.s64 	%rd300, %rd198, %rd269;
	mul.wide.u32 	%rd270, %r391, 8;
	add.s64 	%rd299, %rd1, %rd270;
	shr.u32 	%r162, %r4, 8;
	add.s32 	%r163, %r162, 1;
	and.b32  	%r164, %r163, 3;
	neg.s32 	%r389, %r164;
$L__BB2_7:
	.pragma "nounroll";
	mov.u64 	%rd9, %rd309;
	mov.f64 	%fd3, %fd298;
	ld.global.f64 	%fd4, [%rd299];
	abs.f64 	%fd5, %fd3;
	abs.f64 	%fd6, %fd4;
	setp.lt.f64 	%p99, %fd5, %fd6;
	mov.u64 	%rd309, %rd300;
	mov.f64 	%fd298, %fd4;
	@%p99 bra 	$L__BB2_10;
	setp.lt.f64 	%p100, %fd6, %fd5;
	mov.u64 	%rd309, %rd9;
	mov.f64 	%fd298, %fd3;
	@%p100 bra 	$L__BB2_10;
	setp.lt.s64 	%p101, %rd9, %rd300;
	min.s64 	%rd309, %rd9, %rd300;
	selp.f64 	%fd298, %fd3, %fd4, %p101;
$L__BB2_10:
	add.s32 	%r391, %r391, 256;
	add.s64 	%rd300, %rd300, 256;
	add.s64 	%rd299, %rd299, 2048;
	add.s32 	%r389, %r389, 1;
	setp.ne.s32 	%p102, %r389, 0;
	@%p102 bra 	$L__BB2_7;
$L__BB2_11:
	setp.lt.u32 	%p103, %r4, 768;
	@%p103 bra 	$L__BB2_26;
	add.s32 	%r392, %r391, 512;
$L__BB2_13:
	mov.u32 	%r12, %r392;
	add.s32 	%r165, %r12, -512;
	cvt.s64.s32 	%rd271, %r165;
	mul.wide.s32 	%rd272, %r165, 8;
	add.s64 	%rd17, %rd1, %rd272;
	add.s64 	%rd18, %rd198, %rd271;
	ld.global.f64 	%fd12, [%rd17];
	abs.f64 	%fd13, %fd298;
	abs.f64 	%fd14, %fd12;
	setp.lt.f64 	%p104, %fd13, %fd14;
	mov.u64 	%rd306, %rd18;
	mov.f64 	%fd295, %fd12;
	@%p104 bra 	$L__BB2_16;
	setp.lt.f64 	%p105, %fd14, %fd13;
	mov.u64 	%rd306, %rd309;
	mov.f64 	%fd295, %fd298;
	@%p105 bra 	$L__BB2_16;
	setp.lt.s64 	%p106, %rd309, %rd18;
	min.s64 	%rd306, %rd309, %rd18;
	selp.f64 	%fd295, %fd298, %fd12, %p106;
$L__BB2_16:
	add.s32 	%r166, %r12, -256;
	cvt.s64.s32 	%rd273, %r166;
	add.s64 	%rd21, %rd198, %rd273;
	ld.global.f64 	%fd17, [%rd17+2048];
	abs.f64 	%fd18, %fd295;
	abs.f64 	%fd19, %fd17;
	setp.lt.f64 	%p107, %fd18, %fd19;
	mov.u64 	%rd307, %rd21;
	mov.f64 	%fd296, %fd17;
	@%p107 bra 	$L__BB2_19;
	setp.lt.f64 	%p108, %fd19, %fd18;
	mov.u64 	%rd307, %rd306;
	mov.f64 	%fd296, %fd295;
	@%p108 bra 	$L__BB2_19;
	setp.lt.s64 	%p109, %rd306, %rd21;
	min.s64 	%rd307, %rd306, %rd21;
	selp.f64 	%fd296, %fd295, %fd17, %p109;
$L__BB2_19:
	cvt.s64.s32 	%rd274, %r12;
	add.s64 	%rd24, %rd198, %rd274;
	ld.global.f64 	%fd22, [%rd17+4096];
	abs.f64 	%fd23, %fd296;
	abs.f64 	%fd24, %fd22;
	setp.lt.f64 	%p110, %fd23, %fd24;
	mov.u64 	%rd308, %rd24;
	mov.f64 	%fd297, %fd22;
	@%p110 bra 	$L__BB2_22;
	setp.lt.f64 	%p111, %fd24, %fd23;
	mov.u64 	%rd308, %rd307;
	mov.f64 	%fd297, %fd296;
	@%p111 bra 	$L__BB2_22;
	setp.lt.s64 	%p112, %rd307, %rd24;
	min.s64 	%rd308, %rd307, %rd24;
	selp.f64 	%fd297, %fd296, %fd22, %p112;
$L__BB2_22:
	add.s32 	%r167, %r12, 256;
	cvt.s64.s32 	%rd275, %r167;
	add.s64 	%rd27, %rd198, %rd275;
	ld.global.f64 	%fd27, [%rd17+6144];
	abs.f64 	%fd28, %fd297;
	abs.f64 	%fd29, %fd27;
	setp.lt.f64 	%p113, %fd28, %fd29;
	mov.u64 	%rd309, %rd27;
	mov.f64 	%fd298, %fd27;
	@%p113 bra 	$L__BB2_25;
	setp.lt.f64 	%p114, %fd29, %fd28;
	mov.u64 	%rd309, %rd308;
	mov.f64 	%fd298, %fd297;
	@%p114 bra 	$L__BB2_25;
	setp.lt.s64 	%p115, %rd308, %rd27;
	min.s64 	%rd309, %rd308, %rd27;
	selp.f64 	%fd298, %fd297, %fd27, %p115;
$L__BB2_25:
	add.s32 	%r392, %r12, 1024;
	add.s32 	%r168, %r12, 512;
	setp.lt.s32 	%p116, %r168, %r36;
	@%p116 bra 	$L__BB2_13;
$L__BB2_26:
	setp.lt.s32 	%p117, %r36, 256;
	@%p117 bra 	$L__BB2_71;
	// begin inline asm
	mov.u32 %r282, %laneid;
	// end inline asm
	mov.b64 	%rd286, %fd298;
	mov.b64 	{%r284, %r289}, %rd286;
	mov.b32 	%r300, 1;
	mov.b32 	%r301, 31;
	mov.b32 	%r302, -1;
	// begin inline asm
	shfl.sync.down.b32 %r283, %r284, %r300, %r301, %r302;
	// end inline asm
	// begin inline asm
	shfl.sync.down.b32 %r288, %r289, %r300, %r301, %r302;
	// end inline asm
	mov.b64 	%rd287, {%r283, %r288};
	mov.b64 	%fd33, %rd287;
	mov.b64 	{%r294, %r299}, %rd309;
	// begin inline asm
	shfl.sync.down.b32 %r293, %r294, %r300, %r301, %r302;
	// end inline asm
	// begin inline asm
	shfl.sync.down.b32 %r298, %r299, %r300, %r301, %r302;
	// end inline asm
	mov.b64 	%rd31, {%r293, %r298};
	setp.gt.s32 	%p169, %r282, 30;
	mov.u64 	%rd311, %rd309;
	mov.f64 	%fd300, %fd298;
	@%p169 bra 	$L__BB2_31;
	abs.f64 	%fd34, %fd298;
	abs.f64 	%fd35, %fd33;
	setp.lt.f64 	%p170, %fd34, %fd35;
	mov.u64 	%rd311, %rd31;
	mov.f64 	%fd300, %fd33;
	@%p170 bra 	$L__BB2_31;
	setp.lt.f64 	%p171, %fd35, %fd34;
	mov.u64 	%rd311, %rd309;
	mov.f64 	%fd300, %fd298;
	@%p171 bra 	$L__BB2_31;
	setp.lt.s64 	%p172, %rd309, %rd31;
	min.s64 	%rd311, %rd309, %rd31;
	selp.f64 	%fd300, %fd298, %fd33, %p172;
$L__BB2_31:
	mov.b64 	%rd288, %fd300;
	mov.b64 	{%r304, %r309}, %rd288;
	mov.b32 	%r320, 2;
	mov.b32 	%r321, 31;
	mov.b32 	%r322, -1;
	// begin inline asm
	shfl.sync.down.b32 %r303, %r304, %r320, %r321, %r322;
	// end inline asm
	// begin inline asm
	shfl.sync.down.b32 %r308, %r309, %r320, %r321, %r322;
	// end inline asm
	mov.b64 	%rd289, {%r303, %r308};
	mov.b64 	%fd38, %rd289;
	mov.b64 	{%r314, %r319}, %rd311;
	// begin inline asm
	shfl.sync.down.b32 %r313, %r314, %r320, %r321, %r322;
	// end inline asm
	// begin inline asm
	shfl.sync.down.b32 %r318, %r319, %r320, %r321, %r322;
	// end inline asm
	mov.b64 	%rd34, {%r313, %r318};
	setp.gt.s32 	%p173, %r282, 29;
	mov.u64 	%rd312, %rd311;
	mov.f64 	%fd301, %fd300;
	@%p173 bra 	$L__BB2_35;
	abs.f64 	%fd39, %fd300;
	abs.f64 	%fd40, %fd38;
	setp.lt.f64 	%p174, %fd39, %fd40;
	mov.u64 	%rd312, %rd34;
	mov.f64 	%fd301, %fd38;
	@%p174 bra 	$L__BB2_35;
	setp.lt.f64 	%p175, %fd40, %fd39;
	mov.u64 	%rd312, %rd311;
	mov.f64 	%fd301, %fd300;
	@%p175 bra 	$L__BB2_35;
	setp.lt.s64 	%p176, %rd311, %rd34;
	min.s64 	%rd312, %rd311, %rd34;
	selp.f64 	%fd301, %fd300, %fd38, %p176;
$L__BB2_35:
	mov.b64 	%rd290, %fd301;
	mov.b64 	{%r324, %r329}, %rd290;
	mov.b32 	%r340, 4;
	mov.b32 	%r341, 31;
	mov.b32 	%r342, -1;
	// begin inline asm
	shfl.sync.down.b32 %r323, %r324, %r340, %r341, %r342;
	// end inline asm
	// begin inline asm
	shfl.sync.down.b32 %r328, %r329, %r340, %r341, %r342;
	// end inline asm
	mov.b64 	%rd291, {%r323, %r328};
	mov.b64 	%fd43, %rd291;
	mov.b64 	{%r334, %r339}, %rd312;
	// begin inline asm
	shfl.sync.down.b32 %r333, %r334, %r340, %r341, %r342;
	// end inline asm
	// begin inline asm
	shfl.sync.down.b32 %r338, %r339, %r340, %r341, %r342;
	// end inline asm
	mov.b64 	%rd37, {%r333, %r338};
	setp.gt.s32 	%p177, %r282, 27;
	mov.u64 	%rd313, %rd312;
	mov.f64 	%fd302, %fd301;
	@%p177 bra 	$L__BB2_39;
	abs.f64 	%fd44, %fd301;
	abs.f64 	%fd45, %fd43;
	setp.lt.f64 	%p178, %fd44, %fd45;
	mov.u64 	%rd313, %rd37;
	mov.f64 	%fd302, %fd43;
	@%p178 bra 	$L__BB2_39;
	setp.lt.f64 	%p179, %fd45, %fd44;
	mov.u64 	%rd313, %rd312;
	mov.f64 	%fd302, %fd301;
	@%p179 bra 	$L__BB2_39;
	setp.lt.s64 	%p180, %rd312, %rd37;
	min.s64 	%rd313, %rd312, %rd37;
	selp.f64 	%fd302, %fd301, %fd43, %p180;
$L__BB2_39:
	mov.b64 	%rd292, %fd302;
	mov.b64 	{%r344, %r349}, %rd292;
	mov.b32 	%r360, 8;
	mov.b32 	%r361, 31;
	mov.b32 	%r362, -1;
	// begin inline asm
	shfl.sync.down.b32 %r343, %r344, %r360, %r361, %r362;
	// end inline asm
	// begin inline asm
	shfl.sync.down.b32 %r348, %r349, %r360, %r361, %r362;
	// end inline asm
	mov.b64 	%rd293, {%r343, %r348};
	mov.b64 	%fd48, %rd293;
	mov.b64 	{%r354, %r359}, %rd313;
	// begin inline asm
	shfl.sync.down.b32 %r353, %r354, %r360, %r361, %r362;
	// end inline asm
	// begin inline asm
	shfl.sync.down.b32 %r358, %r359, %r360, %r361, %r362;
	// end inline asm
	mov.b64 	%rd40, {%r353, %r358};
	setp.gt.s32 	%p181, %r282, 23;
	mov.u64 	%rd314, %rd313;
	mov.f64 	%fd303, %fd302;
	@%p181 bra 	$L__BB2_43;
	abs.f64 	%fd49, %fd302;
	abs.f64 	%fd50, %fd48;
	setp.lt.f64 	%p182, %fd49, %fd50;
	mov.u64 	%rd314, %rd40;
	mov.f64 	%fd303, %fd48;
	@%p182 bra 	$L__BB2_43;
	setp.lt.f64 	%p183, %fd50, %fd49;
	mov.u64 	%rd314, %rd313;
	mov.f64 	%fd303, %fd302;
	@%p183 bra 	$L__BB2_43;
	setp.lt.s64 	%p184, %rd313, %rd40;
	min.s64 	%rd314, %rd313, %rd40;
	selp.f64 	%fd303, %fd302, %fd48, %p184;
$L__BB2_43:
	mov.b64 	%rd294, %fd303;
	mov.b64 	{%r364, %r369}, %rd294;
	mov.b32 	%r380, 16;
	mov.b32 	%r381, 31;
	mov.b32 	%r382, -1;
	// begin inline asm
	shfl.sync.down.b32 %r363, %r364, %r380, %r381, %r382;
	// end inline asm
	// begin inline asm
	shfl.sync.down.b32 %r368, %r369, %r380, %r381, %r382;
	// end inline asm
	mov.b64 	%rd295, {%r363, %r368};
	mov.b64 	%fd53, %rd295;
	mov.b64 	{%r374, %r379}, %rd314;
	// begin inline asm
	shfl.sync.down.b32 %r373, %r374, %r380, %r381, %r382;
	// end inline asm
	// begin inline asm
	shfl.sync.down.b32 %r378, %r379, %r380, %r381, %r382;
	// end inline asm
	mov.b64 	%rd43, {%r373, %r378};
	setp.gt.s32 	%p185, %r282, 15;
	mov.u64 	%rd367, %rd314;
	mov.f64 	%fd351, %fd303;
	@%p185 bra 	$L__BB2_47;
	abs.f64 	%fd54, %fd303;
	abs.f64 	%fd55, %fd53;
	setp.lt.f64 	%p186, %fd54, %fd55;
	mov.u64 	%rd367, %rd43;
	mov.f64 	%fd351, %fd53;
	@%p186 bra 	$L__BB2_47;
	setp.lt.f64 	%p187, %fd55, %fd54;
	mov.u64 	%rd367, %rd314;
	mov.f64 	%fd351, %fd303;
	@%p187 bra 	$L__BB2_47;
	setp.lt.s64 	%p188, %rd314, %rd43;
	min.s64 	%rd367, %rd314, %rd43;
	selp.f64 	%fd351, %fd303, %fd53, %p188;
$L__BB2_47:
	setp.ne.s32 	%p189, %r282, 0;
	@%p189 bra 	$L__BB2_49;
	shr.u32 	%r383, %r1, 1;
	and.b32  	%r384, %r383, 496;
	mov.u32 	%r385, _ZN6thrust24THRUST_300001_SM_1000_NS8cuda_cub4core6detail5shmemE;
	add.s32 	%r386, %r385, %r384;
	st.shared.f64 	[%r386+8], %fd351;
	st.shared.u64 	[%r386+16], %rd367;
$L__BB2_49:
	bar.sync 	0;
	setp.ne.s32 	%p190, %r1, 0;
	@%p190 bra 	$L__BB2_204;
	ld.shared.f64 	%fd58, [_ZN6thrust24THRUST_300001_SM_1000_NS8cuda_cub4core6detail5shmemE+24];
	ld.shared.u64 	%rd46, [_ZN6thrust24THRUST_300001_SM_1000_NS8cuda_cub4core6detail5shmemE+32];
	abs.f64 	%fd59, %fd351;
	abs.f64 	%fd60, %fd58;
	setp.lt.f64 	%p191, %fd59, %fd60;
	mov.u64 	%rd316, %rd46;
	mov.f64 	%fd305, %fd58;
	@%p191 bra 	$L__BB2_53;
	setp.lt.f64 	%p192, %fd60, %fd59;
	mov.u64 	%rd316, %rd367;
	mov.f64 	%fd305, %fd351;
	@%p192 bra 	$L__BB2_53;
	setp.lt.s64 	%p193, %rd367, %rd46;
	min.s64 	%rd316, %rd367, %rd46;
	selp.f64 	%fd305, %fd351, %fd58, %p193;
$L__BB2_53:
	ld.shared.f64 	%fd63, [_ZN6thrust24THRUST_300001_SM_1000_NS8cuda_cub4core6detail5shmemE+40];
	ld.shared.u64 	%rd49, [_ZN6thrust24THRUST_300001_SM_1000_NS8cuda_cub4core6detail5shmemE+48];
	abs.f64 	%fd64, %fd305;
	abs.f64 	%fd65, %fd63;
	setp.lt.f64 	%p194, %fd64, %fd65;
	mov.u64 	%rd317, %rd49;
	mov.f64 	%fd306, %fd63;
	@%p194 bra 	$L__BB2_56;
	setp.lt.f64 	%p195, %fd65, %fd64;
	mov.u64 	%rd317, %rd316;
	mov.f64 	%fd306, %fd305;
	@%p195 bra 	$L__BB2_56;
	setp.lt.s64 	%p196, %rd316, %rd49;
	min.s64 	%rd317, %rd316, %rd49;
	selp.f64 	%fd306, %fd305, %fd63, %p196;
$L__BB2_56:
	ld.shared.f64 	%fd68, [_ZN6thrust24THRUST_300001_SM_1000_NS8cuda_cub4core6detail5shmemE+56];
	ld.shared.u64 	%rd52, [_ZN6thrust24THRUST_300001_SM_1000_NS8cuda_cub4core6detail5shmemE+64];
	abs.f64 	%fd69, %fd306;
	abs.f64 	%fd70, %fd68;
	setp.lt.f64 	%p197, %fd69, %fd70;
	mov.u64 	%rd318, %rd52;
	mov.f64 	%fd307, %fd68;
	@%p197 bra 	$L__BB2_59;
	setp.lt.f64 	%p198, %fd70, %fd69;
	mov.u64 	%rd318, %rd317;
	mov.f64 	%fd307, %fd306;
	@%p198 bra 	$L__BB2_59;
	setp.lt.s64 	%p199, %rd317, %rd52;
	min.s64 	%rd318, %rd317, %rd52;
	selp.f64 	%fd307, %fd306, %fd68, %p199;
$L__BB2_59:
	ld.shared.f64 	%fd73, [_ZN6thrust24THRUST_300001_SM_1000_NS8cuda_cub4core6detail5shmemE+72];
	ld.shared.u64 	%rd55, [_ZN6thrust24THRUST_300001_SM_1000_NS8cuda_cub4core6detail5shmemE+80];
	abs.f64 	%fd74, %fd307;
	abs.f64 	%fd75, %fd73;
	setp.lt.f64 	%p200, %fd74, %fd75;
	mov.u64 	%rd319, %rd55;
	mov.f64 	%fd308, %fd73;
	@%p200 bra 	$L__BB2_62;
	setp.lt.f64 	%p201, %fd75, %fd74;
	mov.u64 	%rd319, %rd318;
	mov.f64 	%fd308, %fd307;
	@%p201 bra 	$L__BB2_62;
	setp.lt.s64 	%p202, %rd318, %rd55;
	min.s64 	%rd319, %rd318, %rd55;
	selp.f64 	%fd308, %fd307, %fd73, %p202;
$L__BB2_62:
	ld.shared.f64 	%fd78, [_ZN6thrust24THRUST_300001_SM_1000_NS8cuda_cub4core6detail5shmemE+88];
	ld.shared.u64 	%rd58, [_ZN6thrust24THRUST_300001_SM_1000_NS8cuda_cub4core6detail5shmemE+96];
	abs.f64 	%fd79, %fd308;
	abs.f64 	%fd80, %fd78;
	setp.lt.f64 	%p203, %fd79, %fd80;
	mov.u64 	%rd320, %rd58;
	mov.f64 	%fd309, %fd78;
	@%p203 bra 	$L__BB2_65;
	setp.lt.f64 	%p204, %fd80, %fd79;
	mov.u64 	%rd320, %rd319;
	mov.f64 	%fd309, %fd308;
	@%p204 bra 	$L__BB2_65;
	setp.lt.s64 	%p205, %rd319, %rd58;
	min.s64 	%rd320, %rd319, %rd58;
	selp.f64 	%fd309, %fd308, %fd78, %p205;
$L__BB2_65:
	ld.shared.f64 	%fd83, [_ZN6thrust24THRUST_300001_SM_1000_NS8cuda_cub4core6detail5shmemE+104];
	ld.shared.u64 	%rd61, [_ZN6thrust24THRUST_300001_SM_1000_NS8cuda_cub4core6detail5shmemE+112];
	abs.f64 	%fd84, %fd309;
	abs.f64 	%fd85, %fd83;
	setp.lt.f64 	%p206, %fd84, %fd85;
	mov.u64 	%rd321, %rd61;
	mov.f64 	%fd310, %fd83;
	@%p206 bra 	$L__BB2_68;
	setp.lt.f64 	%p207, %fd85, %fd84;
	mov.u64 	%rd321, %rd320;
	mov.f64 	%fd310, %fd309;
	@%p207 bra 	$L__BB2_68;
	setp.lt.s64 	%p208, %rd320, %rd61;
	min.s64 	%rd321, %rd320, %rd61;
	selp.f64 	%fd310, %fd309, %fd83, %p208;
$L__BB2_68:
	ld.shared.f64 	%fd88, [_ZN6thrust24THRUST_300001_SM_1000_NS8cuda_cub4core6detail5shmemE+120];
	ld.shared.u64 	%rd64, [_ZN6thrust24THRUST_300001_SM_1000_NS8cuda_cub4core6detail5shmemE+128];
	abs.f64 	%fd89, %fd310;
	abs.f64 	%fd90, %fd88;
	setp.lt.f64 	%p209, %fd89, %fd90;
	mov.u64 	%rd367, %rd64;
	mov.f64 	%fd351, %fd88;
	@%p209 bra 	$L__BB2_204;
	setp.lt.f64 	%p210, %fd90, %fd89;
	mov.u64 	%rd367, %rd321;
	mov.f64 	%fd351, %fd310;
	@%p210 bra 	$L__BB2_204;
	setp.lt.s64 	%p211, %rd321, %rd64;
	min.s64 	%rd367, %rd321, %rd64;
	selp.f64 	%fd351, %fd310, %fd88, %p211;
	bra.uni 	$L__BB2_204;
$L__BB2_71:
	// begin inline asm
	mov.u32 %r169, %laneid;
	// end inline asm
	and.b32  	%r190, %r1, 992;
	add.s32 	%r191, %r190, 32;
	setp.gt.s32 	%p118, %r191, %r36;
	not.b32 	%r192, %r190;
	add.s32 	%r193, %r36, %r192;
	selp.b32 	%r188, %r193, 31, %p118;
	mov.b64 	%rd276, %fd298;
	mov.b64 	{%r171, %r176}, %rd276;
	mov.b32 	%r187, 1;
	mov.b32 	%r189, -1;
	// begin inline asm
	shfl.sync.down.b32 %r170, %r171, %r187, %r188, %r189;
	// end inline asm
	// begin inline asm
	shfl.sync.down.b32 %r175, %r176, %r187, %r188, %r189;
	// end inline asm
	mov.b64 	%rd277, {%r170, %r175};
	mov.b64 	%fd92, %rd277;
	mov.b64 	{%r181, %r186}, %rd309;
	// begin inline asm
	shfl.sync.down.b32 %r180, %r181, %r187, %r188, %r189;
	// end inline asm
	// begin inline asm
	shfl.sync.down.b32 %r185, %r186, %r187, %r188, %r189;
	// end inline asm
	mov.b64 	%rd66, {%r180, %r185};
	setp.ge.s32 	%p119, %r169, %r188;
	mov.u64 	%rd322, %rd309;
	mov.f64 	%fd311, %fd298;
	@%p119 bra 	$L__BB2_75;
	abs.f64 	%fd93, %fd298;
	abs.f64 	%fd94, %fd92;
	setp.lt.f64 	%p120, %fd93, %fd94;
	mov.u64 	%rd322, %rd66;
	mov.f64 	%fd311, %fd92;
	@%p120 bra 	$L__BB2_75;
	setp.lt.f64 	%p121, %fd94, %fd93;
	mov.u64 	%rd322, %rd309;
	mov.f64 	%fd311, %fd298;
	@%p121 bra 	$L__BB2_75;
	setp.lt.s64 	%p122, %rd309, %rd66;
	min.s64 	%rd322, %rd309, %rd66;
	selp.f64 	%fd311, %fd298, %fd92, %p122;
$L__BB2_75:
	mov.b64 	%rd278, %fd311;
	mov.b64 	{%r195, %r200}, %rd278;
	mov.b32 	%r211, 2;
	mov.b32 	%r213, -1;
	// begin inline asm
	shfl.sync.down.b32 %r194, %r195, %r211, %r188, %r213;
	// end inline asm
	// begin inline asm
	shfl.sync.down.b32 %r199, %r200, %r211, %r188, %r213;
	// end inline asm
	mov.b64 	%rd279, {%r194, %r199};
	mov.b64 	%fd97, %rd279;
	mov.b64 	{%r205, %r210}, %rd322;
	// begin inline asm
	shfl.sync.down.b32 %r204, %r205, %r211, %r188, %r213;
	// end inline asm
	// begin inline asm
	shfl.sync.down.b32 %r209, %r210, %r211, %r188, %r213;
	// end inline asm
	mov.b64 	%rd69, {%r204, %r209};
	add.s32 	%r214, %r169, 2;
	setp.gt.s32 	%p123, %r214, %r188;
	mov.u64 	%rd323, %rd322;
	mov.f64 	%fd312, %fd311;
	@%p123 bra 	$L__BB2_79;
	abs.f64 	%fd98, %fd311;
	abs.f64 	%fd99, %fd97;
	setp.lt.f64 	%p124, %fd98, %fd99;
	mov.u64 	%rd323, %rd69;
	mov.f64 	%fd312, %fd97;
	@%p124 bra 	$L__BB2_79;
	setp.lt.f64 	%p125, %fd99, %fd98;
	mov.u64 	%rd323, %rd322;
	mov.f64 	%fd312, %fd311;
	@%p125 bra 	$L__BB2_79;
	setp.lt.s64 	%p126, %rd322, %rd69;
	min.s64 	%rd323, %rd322, %rd69;
	selp.f64 	%fd312, %fd311, %fd97, %p126;
$L__BB2_79:
	mov.b64 	%rd280, %fd312;
	mov.b64 	{%r216, %r221}, %rd280;
	mov.b32 	%r232, 4;
	mov.b32 	%r234, -1;
	// begin inline asm
	shfl.sync.down.b32 %r215, %r216, %r232, %r188, %r234;
	// end inline asm
	// begin inline asm
	shfl.sync.down.b32 %r220, %r221, %r232, %r188, %r234;
	// end inline asm
	mov.b64 	%rd281, {%r215, %r220};
	mov.b64 	%fd102, %rd281;
	mov.b64 	{%r226, %r231}, %rd323;
	// begin inline asm
	shfl.sync.down.b32 %r225, %r226, %r232, %r188, %r234;
	// end inline asm
	// begin inline asm
	shfl.sync.down.b32 %r230, %r231, %r232, %r188, %r234;
	// end inline asm
	mov.b64 	%rd72, {%r225, %r230};
	add.s32 	%r235, %r169, 4;
	setp.gt.s32 	%p127, %r235, %r188;
	mov.u64 	%rd324, %rd323;
	mov.f64 	%fd313, %fd312;
	@%p127 bra 	$L__BB2_83;
	abs.f64 	%fd103, %fd312;
	abs.f64 	%fd104, %fd102;
	setp.lt.f64 	%p128, %fd103, %fd104;
	mov.u64 	%rd324, %rd72;
	mov.f64 	%fd313, %fd102;
	@%p128 bra 	$L__BB2_83;
	setp.lt.f64 	%p129, %fd104, %fd103;
	mov.u64 	%rd324, %rd323;
	mov.f64 	%fd313, %fd312;
	@%p129 bra 	$L__BB2_83;
	setp.lt.s64 	%p130, %rd323, %rd72;
	min.s64 	%rd324, %rd323, %rd72;
	selp.f64 	%fd313, %fd312, %fd102, %p130;
$L__BB2_83:
	mov.b64 	%rd282, %fd313;
	mov.b64 	{%r237, %r242}, %rd282;
	mov.b32 	%r253, 8;
	mov.b32 	%r255, -1;
	// begin inline asm
	shfl.sync.down.b32 %r236, %r237, %r253, %r188, %r255;
	// end inline asm
	// begin inline asm
	shfl.sync.down.b32 %r241, %r242, %r253, %r188, %r255;
	// end inline asm
	mov.b64 	%rd283, {%r236, %r241};
	mov.b64 	%fd107, %rd283;
	mov.b64 	{%r247, %r252}, %rd324;
	// begin inline asm
	shfl.sync.down.b32 %r246, %r247, %r253, %r188, %r255;
	// end inline asm
	// begin inline asm
	shfl.sync.down.b32 %r251, %r252, %r253, %r188, %r255;
	// end inline asm
	mov.b64 	%rd75, {%r246, %r251};
	add.s32 	%r256, %r169, 8;
	setp.gt.s32 	%p131, %r256, %r188;
	mov.u64 	%rd325, %rd324;
	mov.f64 	%fd314, %fd313;
	@%p131 bra 	$L__BB2_87;
	abs.f64 	%fd108, %fd313;
	abs.f64 	%fd109, %fd107;
	setp.lt.f64 	%p132, %fd108, %fd109;
	mov.u64 	%rd325, %rd75;
	mov.f64 	%fd314, %fd107;
	@%p132 bra 	$L__BB2_87;
	setp.lt.f64 	%p133, %fd109, %fd108;
	mov.u64 	%rd325, %rd324;
	mov.f64 	%fd314, %fd313;
	@%p133 bra 	$L__BB2_87;
	setp.lt.s64 	%p134, %rd324, %rd75;
	min.s64 	%rd325, %rd324, %rd75;
	selp.f64 	%fd314, %fd313, %fd107, %p134;
$L__BB2_87:
	mov.b64 	%rd284, %fd314;
	mov.b64 	{%r258, %r263}, %rd284;
	mov.b32 	%r274, 16;
	mov.b32 	%r276, -1;
	// begin inline asm
	shfl.sync.down.b32 %r257, %r258, %r274, %r188, %r276;
	// end inline asm
	// begin inline asm
	shfl.sync.down.b32 %r262, %r263, %r274, %r188, %r276;
	// end inline asm
	mov.b64 	%rd285, {%r257, %r262};
	mov.b64 	%fd112, %rd285;
	mov.b64 	{%r268, %r273}, %rd325;
	// begin inline asm
	shfl.sync.down.b32 %r267, %r268, %r274, %r188, %r276;
	// end inline asm
	// begin inline asm
	shfl.sync.down.b32 %r272, %r273, %r274, %r188, %r276;
	// end inline asm
	mov.b64 	%rd78, {%r267, %r272};
	add.s32 	%r277, %r169, 16;
	setp.gt.s32 	%p135, %r277, %r188;
	mov.u64 	%rd367, %rd325;
	mov.f64 	%fd351, %fd314;
	@%p135 bra 	$L__BB2_91;
	abs.f64 	%fd113, %fd314;
	abs.f64 	%fd114, %fd112;
	setp.lt.f64 	%p136, %fd113, %fd114;
	mov.u64 	%rd367, %rd78;
	mov.f64 	%fd351, %fd112;
	@%p136 bra 	$L__BB2_91;
	setp.lt.f64 	%p137, %fd114, %fd113;
	mov.u64 	%rd367, %rd325;
	mov.f64 	%fd351, %fd314;
	@%p137 bra 	$L__BB2_91;
	setp.lt.s64 	%p138, %rd325, %rd78;
	min.s64 	%rd367, %rd325, %rd78;
	selp.f64 	%fd351, %fd314, %fd112, %p138;
$L__BB2_91:
	setp.ne.s32 	%p139, %r169, 0;
	@%p139 bra 	$L__BB2_93;
	shr.u32 	%r278, %r1, 1;
	and.b32  	%r279, %r278, 496;
	mov.u32 	%r280, _ZN6thrust24THRUST_300001_SM_1000_NS8cuda_cub4core6detail5shmemE;
	add.s32 	%r281, %r280, %r279;
	st.shared.f64 	[%r281+8], %fd351;
	st.shared.u64 	[%r281+16], %rd367;
$L__BB2_93:
	bar.sync 	0;
	setp.ne.s32 	%p140, %r1, 0;
	@%p140 bra 	$L__BB2_204;
	setp.lt.s32 	%p141, %r36, 33;
	mov.f64 	%fd316, %fd351;
	mov.u64 	%rd327, %rd367;
	@%p141 bra 	$L__BB2_98;
	ld.shared.f64 	%fd117, [_ZN6thrust24THRUST_300001_SM_1000_NS8cuda_cub4core6detail5shmemE+24];
	ld.shared.u64 	%rd81, [_ZN6thrust24THRUST_300001_SM_1000_NS8cuda_cub4core6detail5shmemE+32];
	abs.f64 	%fd118, %fd351;
	abs.f64 	%fd119, %fd117;
	setp.lt.f64 	%p142, %fd118, %fd119;
	mov.f64 	%fd316, %fd117;
	mov.u64 	%rd327, %rd81;
	@%p142 bra 	$L__BB2_98;
	setp.lt.f64 	%p143, %fd119, %fd118;
	mov.f64 	%fd316, %fd351;
	mov.u64 	%rd327, %rd367;
	@%p143 bra 	$L__BB2_98;
	setp.lt.s64 	%p144, %rd367, %rd81;
	min.s64 	%rd327, %rd367, %rd81;
	selp.f64 	%fd316, %fd351, %fd117, %p144;
$L__BB2_98:
	setp.lt.s32 	%p145, %r36, 65;
	mov.f64 	%fd317, %fd316;
	mov.u64 	%rd328, %rd327;
	@%p145 bra 	$L__BB2_102;
	ld.shared.f64 	%fd122, [_ZN6thrust24THRUST_300001_SM_1000_NS8cuda_cub4core6detail5shmemE+40];
	ld.shared.u64 	%rd84, [_ZN6thrust24THRUST_300001_SM_1000_NS8cuda_cub4core6detail5shmemE+48];
	abs.f64 	%fd123, %fd316;
	abs.f64 	%fd124, %fd122;
	setp.lt.f64 	%p146, %fd123, %fd124;
	mov.f64 	%fd317, %fd122;
	mov.u64 	%rd328, %rd84;
	@%p146 bra 	$L__BB2_102;
	setp.lt.f64 	%p147, %fd124, %fd123;
	mov.f64 	%fd317, %fd316;
	mov.u64 	%rd328, %rd327;
	@%p147 bra 	$L__BB2_102;
	setp.lt.s64 	%p148, %rd327, %rd84;
	min.s64 	%rd328, %rd327, %rd84;
	selp.f64 	%fd317, %fd316, %fd122, %p148;
$L__BB2_102:
	setp.lt.s32 	%p149, %r36, 97;
	mov.f64 	%fd318, %fd317;
	mov.u64 	%rd329, %rd328;
	@%p149 bra 	$L__BB2_106;
	ld.shared.f64 	%fd127, [_ZN6thrust24THRUST_300001_SM_1000_NS8cuda_cub4core6detail5shmemE+56];
	ld.shared.u64 	%rd87, [_ZN6thrust24THRUST_300001_SM_1000_NS8cuda_cub4core6detail5shmemE+64];
	abs.f64 	%fd128, %fd317;
	abs.f64 	%fd129, %fd127;
	setp.lt.f64 	%p150, %fd128, %fd129;
	mov.f64 	%fd318, %fd127;
	mov.u64 	%rd329, %rd87;
	@%p150 bra 	$L__BB2_106;
	setp.lt.f64 	%p151, %fd129, %fd128;
	mov.f64 	%fd318, %fd317;
	mov.u64 	%rd329, %rd328;
	@%p151 bra 	$L__BB2_106;
	setp.lt.s64 	%p152, %rd328, %rd87;
	min.s64 	%rd329, %rd328, %rd87;
	selp.f64 	%fd318, %fd317, %fd127, %p152;
$L__BB2_106:
	setp.lt.s32 	%p153, %r36, 129;
	mov.f64 	%fd319, %fd318;
	mov.u64 	%rd330, %rd329;
	@%p153 bra 	$L__BB2_110;
	ld.shared.f64 	%fd132, [_ZN6thrust24THRUST_300001_SM_1000_NS8cuda_cub4core6detail5shmemE+72];
	ld.shared.u64 	%rd90, [_ZN6thrust24THRUST_300001_SM_1000_NS8cuda_cub4core6detail5shmemE+80];
	abs.f64 	%fd133, %fd318;
	abs.f64 	%fd134, %fd132;
	setp.lt.f64 	%p154, %fd133, %fd134;
	mov.f64 	%fd319, %fd132;
	mov.u64 	%rd330, %rd90;
	@%p154 bra 	$L__BB2_110;
	setp.lt.f64 	%p155, %fd134, %fd133;
	mov.f64 	%fd319, %fd318;
	mov.u64 	%rd330, %rd329;
	@%p155 bra 	$L__BB2_110;
	setp.lt.s64 	%p156, %rd329, %rd90;
	min.s64 	%rd330, %rd329, %rd90;
	selp.f64 	%fd319, %fd318, %fd132, %p156;
$L__BB2_110:
	setp.lt.s32 	%p157, %r36, 161;
	mov.f64 	%fd320, %fd319;
	mov.u64 	%rd331, %rd330;
	@%p157 bra 	$L__BB2_114;
	ld.shared.f64 	%fd137, [_ZN6thrust24THRUST_300001_SM_1000_NS8cuda_cub4core6detail5shmemE+88];
	ld.shared.u64 	%rd93, [_ZN6thrust24THRUST_300001_SM_1000_NS8cuda_cub4core6detail5shmemE+96];
	abs.f64 	%fd138, %fd319;
	abs.f64 	%fd139, %fd137;
	setp.lt.f64 	%p158, %fd138, %fd139;
	mov.f64 	%fd320, %fd137;
	mov.u64 	%rd331, %rd93;
	@%p158 bra 	$L__BB2_114;
	setp.lt.f64 	%p159, %fd139, %fd138;
	mov.f64 	%fd320, %fd319;
	mov.u64 	%rd331, %rd330;
	@%p159 bra 	$L__BB2_114;
	setp.lt.s64 	%p160, %rd330, %rd93;
	min.s64 	%rd331, %rd330, %rd93;
	selp.f64 	%fd320, %fd319, %fd137, %p160;
$L__BB2_114:
	setp.lt.s32 	%p161, %r36, 193;
	mov.f64 	%fd321, %fd320;
	mov.u64 	%rd332, %rd331;
	@%p161 bra 	$L__BB2_118;
	ld.shared.f64 	%fd142, [_ZN6thrust24THRUST_300001_SM_1000_NS8cuda_cub4core6detail5shmemE+104];
	ld.shared.u64 	%rd96, [_ZN6thrust24THRUST_300001_SM_1000_NS8cuda_cub4core6detail5shmemE+112];
	abs.f64 	%fd143, %fd320;
	abs.f64 	%fd144, %fd142;
	setp.lt.f64 	%p162, %fd143, %fd144;
	mov.f64 	%fd321, %fd142;
	mov.u64 	%rd332, %rd96;
	@%p162 bra 	$L__BB2_118;
	setp.lt.f64 	%p163, %fd144, %fd143;
	mov.f64 	%fd321, %fd320;
	mov.u64 	%rd332, %rd331;
	@%p163 bra 	$L__BB2_118;
	setp.lt.s64 	%p164, %rd331, %rd96;
	min.s64 	%rd332, %rd331, %rd96;
	selp.f64 	%fd321, %fd320, %fd142, %p164;
$L__BB2_118:
	setp.lt.s32 	%p165, %r36, 225;
	mov.u64 	%rd367, %rd332;
	mov.f64 	%fd351, %fd321;
	@%p165 bra 	$L__BB2_204;
	ld.shared.f64 	%fd147, [_ZN6thrust24THRUST_300001_SM_1000_NS8cuda_cub4core6detail5shmemE+120];
	ld.shared.u64 	%rd99, [_ZN6thrust24THRUST_300001_SM_1000_NS8cuda_cub4core6detail5shmemE+128];
	abs.f64 	%fd148, %fd321;
	abs.f64 	%fd149, %fd147;
	setp.lt.f64 	%p166, %fd148, %fd149;
	mov.u64 	%rd367, %rd99;
	mov.f64 	%fd351, %fd147;
	@%p166 bra 	$L__BB2_204;
	setp.lt.f64 	%p167, %fd149, %fd148;
	mov.u64 	%rd367, %rd332;
	mov.f64 	%fd351, %fd321;
	@%p167 bra 	$L__BB2_204;
	setp.lt.s64 	%p168, %rd332, %rd99;
	min.s64 	%rd367, %rd332, %rd99;
	selp.f64 	%fd351, %fd321, %fd147, %p168;
	bra.uni 	$L__BB2_204;
$L__BB2_122:
	mov.u32 	%r17, %tid.x;
	cvt.u64.u32 	%rd200, %r17;
	cvta.to.global.u64 	%rd201, %rd197;
	mul.wide.u32 	%rd202, %r17, 8;
	add.s64 	%rd203, %rd201, %rd202;
	ld.global.f64 	%fd274, [%rd203];
	add.s32 	%r37, %r17, 256;
	cvt.u64.u32 	%rd204, %r37;
	ld.global.f64 	%fd275, [%rd203+2048];
	add.s32 	%r38, %r17, 512;
	cvt.u64.u32 	%rd205, %r38;
	ld.global.f64 	%fd276, [%rd203+4096];
	add.s32 	%r39, %r17, 768;
	cvt.u64.u32 	%rd206, %r39;
	ld.global.f64 	%fd277, [%rd203+6144];
	or.b32  	%r40, %r17, 1024;
	cvt.u64.u32 	%rd101, %r40;
	add.s64 	%rd354, %rd198, %rd101;
	ld.global.f64 	%fd338, [%rd203+8192];
	abs.f64 	%fd278, %fd274;
	abs.f64 	%fd279, %fd275;
	setp.geu.f64 	%p3, %fd278, %fd279;
	selp.f64 	%fd280, %fd274, %fd275, %p3;
	selp.b64 	%rd207, %rd200, %rd204, %p3;
	abs.f64 	%fd281, %fd280;
	abs.f64 	%fd282, %fd276;
	setp.geu.f64 	%p4, %fd281, %fd282;
	selp.f64 	%fd283, %fd280, %fd276, %p4;
	selp.b64 	%rd208, %rd207, %rd205, %p4;
	abs.f64 	%fd284, %fd283;
	abs.f64 	%fd285, %fd277;
	setp.geu.f64 	%p5, %fd284, %fd285;
	selp.f64 	%fd152, %fd283, %fd277, %p5;
	selp.b64 	%rd104, %rd208, %rd206, %p5;
	abs.f64 	%fd153, %fd152;
	abs.f64 	%fd154, %fd338;
	setp.lt.f64 	%p6, %fd153, %fd154;
	@%p6 bra 	$L__BB2_124;
	setp.lt.f64 	%p7, %fd154, %fd153;
	setp.lt.u64 	%p8, %rd104, %rd101;
	or.pred  	%p9, %p7, %p8;
	selp.f64 	%fd338, %fd152, %fd338, %p9;
	add.s64 	%rd211, %rd198, %rd104;
	selp.b64 	%rd354, %rd211, %rd354, %p9;
$L__BB2_124:
	setp.lt.u32 	%p10, %r36, 2560;
	mov.b32 	%r394, 1280;
	@%p10 bra 	$L__BB2_137;
	mov.b32 	%r393, 1280;
	mov.f64 	%fd323, %fd338;
$L__BB2_126:
	cvt.u64.u32 	%rd212, %r393;
	add.s64 	%rd213, %rd200, %rd212;
	mul.wide.u32 	%rd214, %r393, 8;
	cvta.to.global.u64 	%rd215, %rd197;
	add.s64 	%rd217, %rd215, %rd202;
	add.s64 	%rd218, %rd217, %rd214;
	add.s64 	%rd335, %rd213, %rd198;
	ld.global.f64 	%fd324, [%rd218];
	ld.global.f64 	%fd325, [%rd218+2048];
	ld.global.f64 	%fd326, [%rd218+4096];
	ld.global.f64 	%fd327, [%rd218+6144];
	ld.global.f64 	%fd338, [%rd218+8192];
	abs.f64 	%fd163, %fd323;
	abs.f64 	%fd164, %fd324;
	setp.lt.f64 	%p11, %fd163, %fd164;
	@%p11 bra 	$L__BB2_128;
	setp.lt.f64 	%p12, %fd164, %fd163;
	setp.lt.s64 	%p13, %rd354, %rd335;
	or.pred  	%p14, %p12, %p13;
	selp.f64 	%fd324, %fd323, %fd324, %p14;
	selp.b64 	%rd335, %rd354, %rd335, %p14;
$L__BB2_128:
	cvt.u64.u32 	%rd219, %r393;
	add.s64 	%rd220, %rd200, %rd219;
	add.s64 	%rd221, %rd220, %rd198;
	add.s64 	%rd336, %rd221, 256;
	abs.f64 	%fd167, %fd324;
	abs.f64 	%fd168, %fd325;
	setp.lt.f64 	%p15, %fd167, %fd168;
	@%p15 bra 	$L__BB2_130;
	setp.lt.f64 	%p16, %fd168, %fd167;
	add.s64 	%rd226, %rd221, 256;
	setp.lt.s64 	%p17, %rd335, %rd226;
	or.pred  	%p18, %p16, %p17;
	selp.f64 	%fd325, %fd324, %fd325, %p18;
	selp.b64 	%rd336, %rd335, %rd226, %p18;
$L__BB2_130:
	add.s64 	%rd337, %rd221, 512;
	abs.f64 	%fd171, %fd325;
	abs.f64 	%fd172, %fd326;
	setp.lt.f64 	%p19, %fd171, %fd172;
	@%p19 bra 	$L__BB2_132;
	setp.lt.f64 	%p20, %fd172, %fd171;
	add.s64 	%rd234, %rd221, 512;
	setp.lt.s64 	%p21, %rd336, %rd234;
	or.pred  	%p22, %p20, %p21;
	selp.f64 	%fd326, %fd325, %fd326, %p22;
	selp.b64 	%rd337, %rd336, %rd234, %p22;
$L__BB2_132:
	add.s64 	%rd338, %rd221, 768;
	abs.f64 	%fd175, %fd326;
	abs.f64 	%fd176, %fd327;
	setp.lt.f64 	%p23, %fd175, %fd176;
	@%p23 bra 	$L__BB2_134;
	setp.lt.f64 	%p24, %fd176, %fd175;
	setp.lt.s64 	%p25, %rd337, %rd338;
	or.pred  	%p26, %p24, %p25;
	selp.f64 	%fd327, %fd326, %fd327, %p26;
	selp.b64 	%rd338, %rd337, %rd338, %p26;
$L__BB2_134:
	add.s64 	%rd354, %rd221, 1024;
	abs.f64 	%fd179, %fd327;
	abs.f64 	%fd180, %fd338;
	setp.lt.f64 	%p27, %fd179, %fd180;
	@%p27 bra 	$L__BB2_136;
	setp.lt.f64 	%p28, %fd180, %fd179;
	setp.lt.s64 	%p29, %rd338, %rd354;
	or.pred  	%p30, %p28, %p29;
	selp.f64 	%fd338, %fd327, %fd338, %p30;
	selp.b64 	%rd354, %rd338, %rd354, %p30;
$L__BB2_136:
	add.s32 	%r394, %r393, 1280;
	add.s32 	%r43, %r393, 2560;
	setp.le.s32 	%p31, %r43, %r36;
	mov.u32 	%r393, %r394;
	mov.f64 	%fd323, %fd338;
	@%p31 bra 	$L__BB2_126;
$L__BB2_137:
	setp.le.s32 	%p32, %r36, %r394;
	@%p32 bra 	$L__BB2_160;
	sub.s32 	%r21, %r36, %r394;
	setp.ge.s32 	%p33, %r17, %r21;
	@%p33 bra 	$L__BB2_160;
	cvta.to.global.u64 	%rd127, %rd197;
	not.b32 	%r44, %r17;
	add.s32 	%r45, %r36, %r44;
	sub.s32 	%r22, %r45, %r394;
	and.b32  	%r46, %r22, 768;
	setp.eq.s32 	%p34, %r46, 768;
	mov.u32 	%r397, %r17;
	@%p34 bra 	$L__BB2_145;
	add.s32 	%r47, %r17, %r394;
	cvt.u64.u32 	%rd242, %r47;
	add.s64 	%rd342, %rd198, %rd242;
	mul.wide.u32 	%rd243, %r47, 8;
	add.s64 	%rd341, %rd127, %rd243;
	shr.u32 	%r48, %r22, 8;
	add.s32 	%r49, %r48, 1;
	and.b32  	%r50, %r49, 3;
	neg.s32 	%r395, %r50;
	mov.u32 	%r397, %r17;
$L__BB2_141:
	.pragma "nounroll";
	mov.u64 	%rd132, %rd354;
	mov.f64 	%fd184, %fd338;
	ld.global.f64 	%fd185, [%rd341];
	abs.f64 	%fd186, %fd184;
	abs.f64 	%fd187, %fd185;
	setp.lt.f64 	%p35, %fd186, %fd187;
	mov.f64 	%fd338, %fd185;
	mov.u64 	%rd354, %rd342;
	@%p35 bra 	$L__BB2_144;
	setp.lt.f64 	%p36, %fd187, %fd186;
	mov.f64 	%fd338, %fd184;
	mov.u64 	%rd354, %rd132;
	@%p36 bra 	$L__BB2_144;
	setp.lt.s64 	%p37, %rd132, %rd342;
	selp.f64 	%fd338, %fd184, %fd185, %p37;
	min.s64 	%rd354, %rd132, %rd342;
$L__BB2_144:
	add.s32 	%r397, %r397, 256;
	add.s64 	%rd342, %rd342, 256;
	add.s64 	%rd341, %rd341, 2048;
	add.s32 	%r395, %r395, 1;
	setp.ne.s32 	%p38, %r395, 0;
	@%p38 bra 	$L__BB2_141;
$L__BB2_145:
	setp.lt.u32 	%p39, %r22, 768;
	@%p39 bra 	$L__BB2_160;
	add.s32 	%r398, %r397, %r394;
	cvt.u64.u32 	%rd244, %r398;
	add.s64 	%rd349, %rd198, %rd244;
	cvt.u64.u32 	%rd245, %r397;
	cvt.u64.u32 	%rd246, %r394;
	add.s64 	%rd247, %rd245, %rd246;
	shl.b64 	%rd248, %rd247, 3;
	add.s64 	%rd249, %rd248, %rd127;
	add.s64 	%rd348, %rd249, 6144;
	mul.wide.u32 	%rd250, %r398, 8;
	add.s64 	%rd347, %rd127, %rd250;
	add.s32 	%r399, %r397, 512;
$L__BB2_147:
	mov.u32 	%r32, %r399;
	ld.global.f64 	%fd193, [%rd347];
	abs.f64 	%fd194, %fd338;
	abs.f64 	%fd195, %fd193;
	setp.lt.f64 	%p40, %fd194, %fd195;
	mov.f64 	%fd335, %fd193;
	mov.u64 	%rd351, %rd349;
	@%p40 bra 	$L__BB2_150;
	setp.lt.f64 	%p41, %fd195, %fd194;
	mov.f64 	%fd335, %fd338;
	mov.u64 	%rd351, %rd354;
	@%p41 bra 	$L__BB2_150;
	setp.lt.s64 	%p42, %rd354, %rd349;
	selp.f64 	%fd335, %fd338, %fd193, %p42;
	min.s64 	%rd351, %rd354, %rd349;
$L__BB2_150:
	add.s32 	%r51, %r398, 256;
	cvt.u64.u32 	%rd251, %r51;
	add.s64 	%rd148, %rd198, %rd251;
	ld.global.f64 	%fd198, [%rd348+-4096];
	abs.f64 	%fd199, %fd335;
	abs.f64 	%fd200, %fd198;
	setp.lt.f64 	%p43, %fd199, %fd200;
	mov.f64 	%fd336, %fd198;
	mov.u64 	%rd352, %rd148;
	@%p43 bra 	$L__BB2_153;
	setp.lt.f64 	%p44, %fd200, %fd199;
	mov.f64 	%fd336, %fd335;
	mov.u64 	%rd352, %rd351;
	@%p44 bra 	$L__BB2_153;
	setp.lt.s64 	%p45, %rd351, %rd148;
	selp.f64 	%fd336, %fd335, %fd198, %p45;
	min.s64 	%rd352, %rd351, %rd148;
$L__BB2_153:
	add.s32 	%r52, %r398, 512;
	cvt.u64.u32 	%rd252, %r52;
	add.s64 	%rd151, %rd198, %rd252;
	ld.global.f64 	%fd203, [%rd348+-2048];
	abs.f64 	%fd204, %fd336;
	abs.f64 	%fd205, %fd203;
	setp.lt.f64 	%p46, %fd204, %fd205;
	mov.f64 	%fd337, %fd203;
	mov.u64 	%rd353, %rd151;
	@%p46 bra 	$L__BB2_156;
	setp.lt.f64 	%p47, %fd205, %fd204;
	mov.f64 	%fd337, %fd336;
	mov.u64 	%rd353, %rd352;
	@%p47 bra 	$L__BB2_156;
	setp.lt.s64 	%p48, %rd352, %rd151;
	selp.f64 	%fd337, %fd336, %fd203, %p48;
	min.s64 	%rd353, %rd352, %rd151;
$L__BB2_156:
	add.s32 	%r53, %r398, 768;
	cvt.u64.u32 	%rd253, %r53;
	add.s64 	%rd154, %rd198, %rd253;
	ld.global.f64 	%fd208, [%rd348];
	abs.f64 	%fd209, %fd337;
	abs.f64 	%fd210, %fd208;
	setp.lt.f64 	%p49, %fd209, %fd210;
	mov.f64 	%fd338, %fd208;
	mov.u64 	%rd354, %rd154;
	@%p49 bra 	$L__BB2_159;
	setp.lt.f64 	%p50, %fd210, %fd209;
	mov.f64 	%fd338, %fd337;
	mov.u64 	%rd354, %rd353;
	@%p50 bra 	$L__BB2_159;
	setp.lt.s64 	%p51, %rd353, %rd154;
	selp.f64 	%fd338, %fd337, %fd208, %p51;
	min.s64 	%rd354, %rd353, %rd154;
$L__BB2_159:
	add.s64 	%rd349, %rd349, 1024;
	add.s64 	%rd348, %rd348, 8192;
	add.s64 	%rd347, %rd347, 8192;
	add.s32 	%r399, %r32, 1024;
	add.s32 	%r54, %r32, 512;
	add.s32 	%r398, %r398, 1024;
	setp.lt.s32 	%p52, %r54, %r21;
	@%p52 bra 	$L__BB2_147;
$L__BB2_160:
	// begin inline asm
	mov.u32 %r55, %laneid;
	// end inline asm
	mov.b64 	%rd254, %fd338;
	mov.b64 	{%r57, %r62}, %rd254;
	mov.b32 	%r73, 1;
	mov.b32 	%r74, 31;
	mov.b32 	%r75, -1;
	// begin inline asm
	shfl.sync.down.b32 %r56, %r57, %r73, %r74, %r75;
	// end inline asm
	// begin inline asm
	shfl.sync.down.b32 %r61, %r62, %r73, %r74, %r75;
	// end inline asm
	mov.b64 	%rd255, {%r56, %r61};
	mov.b64 	%fd214, %rd255;
	mov.b64 	{%r67, %r72}, %rd354;
	// begin inline asm
	shfl.sync.down.b32 %r66, %r67, %r73, %r74, %r75;
	// end inline asm
	// begin inline asm
	shfl.sync.down.b32 %r71, %r72, %r73, %r74, %r75;
	// end inline asm
	mov.b64 	%rd161, {%r66, %r71};
	setp.gt.s32 	%p53, %r55, 30;
	mov.f64 	%fd340, %fd338;
	mov.u64 	%rd356, %rd354;
	@%p53 bra 	$L__BB2_164;
	abs.f64 	%fd215, %fd338;
	abs.f64 	%fd216, %fd214;
	setp.lt.f64 	%p54, %fd215, %fd216;
	mov.f64 	%fd340, %fd214;
	mov.u64 	%rd356, %rd161;
	@%p54 bra 	$L__BB2_164;
	setp.lt.f64 	%p55, %fd216, %fd215;
	mov.f64 	%fd340, %fd338;
	mov.u64 	%rd356, %rd354;
	@%p55 bra 	$L__BB2_164;
	setp.lt.s64 	%p56, %rd354, %rd161;
	selp.f64 	%fd340, %fd338, %fd214, %p56;
	min.s64 	%rd356, %rd354, %rd161;
$L__BB2_164:
	mov.b64 	%rd256, %fd340;
	mov.b64 	{%r77, %r82}, %rd256;
	mov.b32 	%r93, 2;
	mov.b32 	%r94, 31;
	mov.b32 	%r95, -1;
	// begin inline asm
	shfl.sync.down.b32 %r76, %r77, %r93, %r94, %r95;
	// end inline asm
	// begin inline asm
	shfl.sync.down.b32 %r81, %r82, %r93, %r94, %r95;
	// end inline asm
	mov.b64 	%rd257, {%r76, %r81};
	mov.b64 	%fd219, %rd257;
	mov.b64 	{%r87, %r92}, %rd356;
	// begin inline asm
	shfl.sync.down.b32 %r86, %r87, %r93, %r94, %r95;
	// end inline asm
	// begin inline asm
	shfl.sync.down.b32 %r91, %r92, %r93, %r94, %r95;
	// end inline asm
	mov.b64 	%rd164, {%r86, %r91};
	setp.gt.s32 	%p57, %r55, 29;
	mov.f64 	%fd341, %fd340;
	mov.u64 	%rd357, %rd356;
	@%p57 bra 	$L__BB2_168;
	abs.f64 	%fd220, %fd340;
	abs.f64 	%fd221, %fd219;
	setp.lt.f64 	%p58, %fd220, %fd221;
	mov.f64 	%fd341, %fd219;
	mov.u64 	%rd357, %rd164;
	@%p58 bra 	$L__BB2_168;
	setp.lt.f64 	%p59, %fd221, %fd220;
	mov.f64 	%fd341, %fd340;
	mov.u64 	%rd357, %rd356;
	@%p59 bra 	$L__BB2_168;
	setp.lt.s64 	%p60, %rd356, %rd164;
	selp.f64 	%fd341, %fd340, %fd219, %p60;
	min.s64 	%rd357, %rd356, %rd164;
$L__BB2_168:
	mov.b64 	%rd258, %fd341;
	mov.b64 	{%r97, %r102}, %rd258;
	mov.b32 	%r113, 4;
	mov.b32 	%r114, 31;
	mov.b32 	%r115, -1;
	// begin inline asm
	shfl.sync.down.b32 %r96, %r97, %r113, %r114, %r115;
	// end inline asm
	// begin inline asm
	shfl.sync.down.b32 %r101, %r102, %r113, %r114, %r115;
	// end inline asm
	mov.b64 	%rd259, {%r96, %r101};
	mov.b64 	%fd224, %rd259;
	mov.b64 	{%r107, %r112}, %rd357;
	// begin inline asm
	shfl.sync.down.b32 %r106, %r107, %r113, %r114, %r115;
	// end inline asm
	// begin inline asm
	shfl.sync.down.b32 %r111, %r112, %r113, %r114, %r115;
	// end inline asm
	mov.b64 	%rd167, {%r106, %r111};
	setp.gt.s32 	%p61, %r55, 27;
	mov.f64 	%fd342, %fd341;
	mov.u64 	%rd358, %rd357;
	@%p61 bra 	$L__BB2_172;
	abs.f64 	%fd225, %fd341;
	abs.f64 	%fd226, %fd224;
	setp.lt.f64 	%p62, %fd225, %fd226;
	mov.f64 	%fd342, %fd224;
	mov.u64 	%rd358, %rd167;
	@%p62 bra 	$L__BB2_172;
	setp.lt.f64 	%p63, %fd226, %fd225;
	mov.f64 	%fd342, %fd341;
	mov.u64 	%rd358, %rd357;
	@%p63 bra 	$L__BB2_172;
	setp.lt.s64 	%p64, %rd357, %rd167;
	selp.f64 	%fd342, %fd341, %fd224, %p64;
	min.s64 	%rd358, %rd357, %rd167;
$L__BB2_172:
	mov.b64 	%rd260, %fd342;
	mov.b64 	{%r117, %r122}, %rd260;
	mov.b32 	%r133, 8;
	mov.b32 	%r134, 31;
	mov.b32 	%r135, -1;
	// begin inline asm
	shfl.sync.down.b32 %r116, %r117, %r133, %r134, %r135;
	// end inline asm
	// begin inline asm
	shfl.sync.down.b32 %r121, %r122, %r133, %r134, %r135;
	// end inline asm
	mov.b64 	%rd261, {%r116, %r121};
	mov.b64 	%fd229, %rd261;
	mov.b64 	{%r127, %r132}, %rd358;
	// begin inline asm
	shfl.sync.down.b32 %r126, %r127, %r133, %r134, %r135;
	// end inline asm
	// begin inline asm
	shfl.sync.down.b32 %r131, %r132, %r133, %r134, %r135;
	// end inline asm
	mov.b64 	%rd170, {%r126, %r131};
	setp.gt.s32 	%p65, %r55, 23;
	mov.f64 	%fd343, %fd342;
	mov.u64 	%rd359, %rd358;
	@%p65 bra 	$L__BB2_176;
	abs.f64 	%fd230, %fd342;
	abs.f64 	%fd231, %fd229;
	setp.lt.f64 	%p66, %fd230, %fd231;
	mov.f64 	%fd343, %fd229;
	mov.u64 	%rd359, %rd170;
	@%p66 bra 	$L__BB2_176;
	setp.lt.f64 	%p67, %fd231, %fd230;
	mov.f64 	%fd343, %fd342;
	mov.u64 	%rd359, %rd358;
	@%p67 bra 	$L__BB2_176;
	setp.lt.s64 	%p68, %rd358, %rd170;
	selp.f64 	%fd343, %fd342, %fd229, %p68;
	min.s64 	%rd359, %rd358, %rd170;
$L__BB2_176:
	mov.b64 	%rd262, %fd343;
	mov.b64 	{%r137, %r142}, %rd262;
	mov.b32 	%r153, 16;
	mov.b32 	%r154, 31;
	mov.b32 	%r155, -1;
	// begin inline asm
	shfl.sync.down.b32 %r136, %r137, %r153, %r154, %r155;
	// end inline asm
	// begin inline asm
	shfl.sync.down.b32 %r141, %r142, %r153, %r154, %r155;
	// end inline asm
	mov.b64 	%rd263, {%r136, %r141};
	mov.b64 	%fd234, %rd263;
	mov.b64 	{%r147, %r152}, %rd359;
	// begin inline asm
	shfl.sync.down.b32 %r146, %r147, %r153, %r154, %r155;
	// end inline asm
	// begin inline asm
	shfl.sync.down.b32 %r151, %r152, %r153, %r154, %r155;
	// end inline asm
	mov.b64 	%rd173, {%r146, %r151};
	setp.gt.s32 	%p69, %r55, 15;
	mov.f64 	%fd351, %fd343;
	mov.u64 	%rd367, %rd359;
	@%p69 bra 	$L__BB2_180;
	abs.f64 	%fd235, %fd343;
	abs.f64 	%fd236, %fd234;
	setp.lt.f64 	%p70, %fd235, %fd236;
	mov.f64 	%fd351, %fd234;
	mov.u64 	%rd367, %rd173;
	@%p70 bra 	$L__BB2_180;
	setp.lt.f64 	%p71, %fd236, %fd235;
	mov.f64 	%fd351, %fd343;
	mov.u64 	%rd367, %rd359;
	@%p71 bra 	$L__BB2_180;
	setp.lt.s64 	%p72, %rd359, %rd173;
	selp.f64 	%fd351, %fd343, %fd234, %p72;
	min.s64 	%rd367, %rd359, %rd173;
$L__BB2_180:
	setp.ne.s32 	%p73, %r55, 0;
	@%p73 bra 	$L__BB2_182;
	shr.u32 	%r156, %r17, 1;
	and.b32  	%r157, %r156, 496;
	mov.u32 	%r158, _ZN6thrust24THRUST_300001_SM_1000_NS8cuda_cub4core6detail5shmemE;
	add.s32 	%r159, %r158, %r157;
	st.shared.f64 	[%r159+8], %fd351;
	st.shared.u64 	[%r159+16], %rd367;
$L__BB2_182:
	bar.sync 	0;
	setp.ne.s32 	%p74, %r17, 0;
	@%p74 bra 	$L__BB2_204;
	ld.shared.f64 	%fd239, [_ZN6thrust24THRUST_300001_SM_1000_NS8cuda_cub4core6detail5shmemE+24];
	ld.shared.u64 	%rd176, [_ZN6thrust24THRUST_300001_SM_1000_NS8cuda_cub4core6detail5shmemE+32];
	abs.f64 	%fd240, %fd351;
	abs.f64 	%fd241, %fd239;
	setp.lt.f64 	%p75, %fd240, %fd241;
	mov.f64 	%fd345, %fd239;
	mov.u64 	%rd361, %rd176;
	@%p75 bra 	$L__BB2_186;
	setp.lt.f64 	%p76, %fd241, %fd240;
	mov.f64 	%fd345, %fd351;
	mov.u64 	%rd361, %rd367;
	@%p76 bra 	$L__BB2_186;
	setp.lt.s64 	%p77, %rd367, %rd176;
	selp.f64 	%fd345, %fd351, %fd239, %p77;
	min.s64 	%rd361, %rd367, %rd176;
$L__BB2_186:
	ld.shared.f64 	%fd244, [_ZN6thrust24THRUST_300001_SM_1000_NS8cuda_cub4core6detail5shmemE+40];
	ld.shared.u64 	%rd179, [_ZN6thrust24THRUST_300001_SM_1000_NS8cuda_cub4core6detail5shmemE+48];
	abs.f64 	%fd245, %fd345;
	abs.f64 	%fd246, %fd244;
	setp.lt.f64 	%p78, %fd245, %fd246;
	mov.f64 	%fd346, %fd244;
	mov.u64 	%rd362, %rd179;
	@%p78 bra 	$L__BB2_189;
	setp.lt.f64 	%p79, %fd246, %fd245;
	mov.f64 	%fd346, %fd345;
	mov.u64 	%rd362, %rd361;
	@%p79 bra 	$L__BB2_189;
	setp.lt.s64 	%p80, %rd361, %rd179;
	selp.f64 	%fd346, %fd345, %fd244, %p80;
	min.s64 	%rd362, %rd361, %rd179;
$L__BB2_189:
	ld.shared.f64 	%fd249, [_ZN6thrust24THRUST_300001_SM_1000_NS8cuda_cub4core6detail5shmemE+56];
	ld.shared.u64 	%rd182, [_ZN6thrust24THRUST_300001_SM_1000_NS8cuda_cub4core6detail5shmemE+64];
	abs.f64 	%fd250, %fd346;
	abs.f64 	%fd251, %fd249;
	setp.lt.f64 	%p81, %fd250, %fd251;
	mov.f64 	%fd347, %fd249;
	mov.u64 	%rd363, %rd182;
	@%p81 bra 	$L__BB2_192;
	setp.lt.f64 	%p82, %fd251, %fd250;
	mov.f64 	%fd347, %fd346;
	mov.u64 	%rd363, %rd362;
	@%p82 bra 	$L__BB2_192;
	setp.lt.s64 	%p83, %rd362, %rd182;
	selp.f64 	%fd347, %fd346, %fd249, %p83;
	min.s64 	%rd363, %rd362, %rd182;
$L__BB2_192:
	ld.shared.f64 	%fd254, [_ZN6thrust24THRUST_300001_SM_1000_NS8cuda_cub4core6detail5shmemE+72];
	ld.shared.u64 	%rd185, [_ZN6thrust24THRUST_300001_SM_1000_NS8cuda_cub4core6detail5shmemE+80];
	abs.f64 	%fd255, %fd347;
	abs.f64 	%fd256, %fd254;
	setp.lt.f64 	%p84, %fd255, %fd256;
	mov.f64 	%fd348, %fd254;
	mov.u64 	%rd364, %rd185;
	@%p84 bra 	$L__BB2_195;
	setp.lt.f64 	%p85, %fd256, %fd255;
	mov.f64 	%fd348, %fd347;
	mov.u64 	%rd364, %rd363;
	@%p85 bra 	$L__BB2_195;
	setp.lt.s64 	%p86, %rd363, %rd185;
	selp.f64 	%fd348, %fd347, %fd254, %p86;
	min.s64 	%rd364, %rd363, %rd185;
$L__BB2_195:
	ld.shared.f64 	%fd259, [_ZN6thrust24THRUST_300001_SM_1000_NS8cuda_cub4core6detail5shmemE+88];
	ld.shared.u64 	%rd188, [_ZN6thrust24THRUST_300001_SM_1000_NS8cuda_cub4core6detail5shmemE+96];
	abs.f64 	%fd260, %fd348;
	abs.f64 	%fd261, %fd259;
	setp.lt.f64 	%p87, %fd260, %fd261;
	mov.f64 	%fd349, %fd259;
	mov.u64 	%rd365, %rd188;
	@%p87 bra 	$L__BB2_198;
	setp.lt.f64 	%p88, %fd261, %fd260;
	mov.f64 	%fd349, %fd348;
	mov.u64 	%rd365, %rd364;
	@%p88 bra 	$L__BB2_198;
	setp.lt.s64 	%p89, %rd364, %rd188;
	selp.f64 	%fd349, %fd348, %fd259, %p89;
	min.s64 	%rd365, %rd364, %rd188;
$L__BB2_198:
	ld.shared.f64 	%fd264, [_ZN6thrust24THRUST_300001_SM_1000_NS8cuda_cub4core6detail5shmemE+104];
	ld.shared.u64 	%rd191, [_ZN6thrust24THRUST_300001_SM_1000_NS8cuda_cub4core6detail5shmemE+112];
	abs.f64 	%fd265, %fd349;
	abs.f64 	%fd266, %fd264;
	setp.lt.f64 	%p90, %fd265, %fd266;
	mov.f64 	%fd350, %fd264;
	mov.u64 	%rd366, %rd191;
	@%p90 bra 	$L__BB2_201;
	setp.lt.f64 	%p91, %fd266, %fd265;
	mov.f64 	%fd350, %fd349;
	mov.u64 	%rd366, %rd365;
	@%p91 bra 	$L__BB2_201;
	setp.lt.s64 	%p92, %rd365, %rd191;
	selp.f64 	%fd350, %fd349, %fd264, %p92;
	min.s64 	%rd366, %rd365, %rd191;
$L__BB2_201:
	ld.shared.f64 	%fd269, [_ZN6thrust24THRUST_300001_SM_1000_NS8cuda_cub4core6detail5shmemE+120];
	ld.shared.u64 	%rd194, [_ZN6thrust24THRUST_300001_SM_1000_NS8cuda_cub4core6detail5shmemE+128];
	abs.f64 	%fd270, %fd350;
	abs.f64 	%fd271, %fd269;
	setp.lt.f64 	%p93, %fd270, %fd271;
	mov.u64 	%rd367, %rd194;
	mov.f64 	%fd351, %fd269;
	@%p93 bra 	$L__BB2_204;
	setp.lt.f64 	%p94, %fd271, %fd270;
	mov.u64 	%rd367, %rd366;
	mov.f64 	%fd351, %fd350;
	@%p94 bra 	$L__BB2_204;
	setp.lt.s64 	%p95, %rd366, %rd194;
	selp.f64 	%fd351, %fd350, %fd269, %p95;
	min.s64 	%rd367, %rd366, %rd194;
$L__BB2_204:
	mov.u32 	%r387, %tid.x;
	setp.ne.s32 	%p212, %r387, 0;
	@%p212 bra 	$L__BB2_206;
	ld.param.u64 	%rd297, [_ZN6thrust24THRUST_300001_SM_1000_NS8cuda_cub4core6detail13_kernel_agentINS1_8__reduce11ReduceAgentINS0_12zip_iteratorIN4cuda3std3__45tupleIJNS0_10device_ptrIdEENS0_17counting_iteratorIlNS0_11use_defaultESF_SF_EEEEEEEPNSB_IJdlEEESJ_iNS1_9__extrema9arg_max_fIdl13cmpAbsDoublesEEEEJSI_SK_iSO_EEEvDpT0__param_1];
	cvta.to.global.u64 	%rd296, %rd297;
	st.global.f64 	[%rd296], %fd351;
	st.global.u64 	[%rd296+8], %rd367;
$L__BB2_206:
	ret;

}
	// .globl	_ZN6thrust24THRUST_300001_SM_1000_NS8cuda_cub4core6detail13_kernel_agentINS1_8__reduce11ReduceAgentINS0_12zip_iteratorIN4cuda3std3__45tupleIJNS0_10device_ptrIdEENS0_17counting_iteratorIlNS0_11use_defaultESF_SF_EEEEEEEPNSB_IJdlEEESJ_iNS1_9__extrema9arg_max_fIdl13cmpAbsDoublesEEEEJSI_SK_iN3cub18CUB_300001_SM_100013GridEvenShareIiEENSR_9GridQueueIjEESO_EEEvDpT0_
.visible .entry _ZN6thrust24THRUST_300001_SM_1000_NS8cuda_cub4core6detail13_kernel_agentINS1_8__reduce11ReduceAgentINS0_12zip_iteratorIN4cuda3std3__45tupleIJNS0_10device_ptrIdEENS0_17counting_iteratorIlNS0_11use_defaultESF_SF_EEEEEEEPNSB_IJdlEEESJ_iNS1_9__extrema9arg_max_fIdl13cmpAbsDoublesEEEEJSI_SK_iN3cub18CUB_300001_SM_100013GridEvenShareIiEENSR_9GridQueueIjEESO_EEEvDpT0_(
	.param .align 8 .b8 _ZN6thrust24THRUST_300001_SM_1000_NS8cuda_cub4core6detail13_kernel_agentINS1_8__reduce11ReduceAgentINS0_12zip_iteratorIN4cuda3std3__45tupleIJNS0_10device_ptrIdEENS0_17counting_iteratorIlNS0_11use_defaultESF_SF_EEEEEEEPNSB_IJdlEEESJ_iNS1_9__extrema9arg_max_fIdl13cmpAbsDoublesEEEEJSI_SK_iN3cub18CUB_300001_SM_100013GridEvenShareIiEENSR_9GridQueueIjEESO_EEEvDpT0__param_0[16],
	.param .u64 .ptr .align 1 _ZN6thrust24THRUST_300001_SM_1000_NS8cuda_cub4core6detail13_kernel_agentINS1_8__reduce11ReduceAgentINS0_12zip_iteratorIN4cuda3std3__45tupleIJNS0_10device_ptrIdEENS0_17counting_iteratorIlNS0_11use_defaultESF_SF_EEEEEEEPNSB_IJdlEEESJ_iNS1_9__extrema9arg_max_fIdl13cmpAbsDoublesEEEEJSI_SK_iN3cub18CUB_300001_SM_100013GridEvenShareIiEENSR_9GridQueueIjEESO_EEEvDpT0__param_1,
	.param .u32 _ZN6thrust24THRUST_300001_SM_1000_NS8cuda_cub4core6detail13_kernel_agentINS1_8__reduce11ReduceAgentINS0_12zip_iteratorIN4cuda3std3__45tupleIJNS0_10device_ptrIdEENS0_17counting_iteratorIlNS0_11use_defaultESF_SF_EEEEEEEPNSB_IJdlEEESJ_iNS1_9__extrema9arg_max_fIdl13cmpAbsDoublesEEEEJSI_SK_iN3cub18CUB_300001_SM_100013GridEvenShareIiEENSR_9GridQueueIjEESO_EEEvDpT0__param_2,
	.param .align 4 .b8 _ZN6thrust24THRUST_300001_SM_1000_NS8cuda_cub4core6detail13_kernel_agentINS1_8__reduce11ReduceAgentINS0_12zip_iteratorIN4cuda3std3__45tupleIJNS0_10device_ptrIdEENS0_17counting_iteratorIlNS0_11use_defaultESF_SF_EEEEEEEPNSB_IJdlEEESJ_iNS1_9__extrema9arg_max_fIdl13cmpAbsDoublesEEEEJSI_SK_iN3cub18CUB_300001_SM_100013GridEvenShareIiEENSR_9GridQueueIjEESO_EEEvDpT0__param_3[40],
	.param .align 8 .b8 _ZN6thrust24THRUST_300001_SM_1000_NS8cuda_cub4core6detail13_kernel_agentINS1_8__reduce11ReduceAgentINS0_12zip_iteratorIN4cuda3std3__45tupleIJNS0_10device_ptrIdEENS0_17counting_iteratorIlNS0_11use_defaultESF_SF_EEEEEEEPNSB_IJdlEEESJ_iNS1_9__extrema9arg_max_fIdl13cmpAbsDoublesEEEEJSI_SK_iN3cub18CUB_300001_SM_100013GridEvenShareIiEENSR_9GridQueueIjEESO_EEEvDpT0__param_4[8],
	.param .align 1 .b8 _ZN6thrust24THRUST_300001_SM_1000_NS8cuda_cub4core6detail13_kernel_agentINS1_8__reduce11ReduceAgentINS0_12zip_iteratorIN4cuda3std3__45tupleIJNS0_10device_ptrIdEENS0_17counting_iteratorIlNS0_11use_defaultESF_SF_EEEEEEEPNSB_IJdlEEESJ_iNS1_9__extrema9arg_max_fIdl13cmpAbsDoublesEEEEJSI_SK_iN3cub18CUB_300001_SM_100013GridEvenShareIiEENSR_9GridQueueIjEESO_EEEvDpT0__param_5[1]
)
.maxntid 256
{
	.reg .pred 	%p<215>;
	.reg .b32 	%r<437>;
	.reg .b64 	%rd<318>;
	.reg .b64 	%fd<352>;

	ld.param.u64 	%rd3, [_ZN6thrust24THRUST_300001_SM_1000_NS8cuda_cub4core6detail13_kernel_agentINS1_8__reduce11ReduceAgentINS0_12zip_iteratorIN4cuda3std3__45tupleIJNS0_10device_ptrIdEENS0_17counting_iteratorIlNS0_11use_defaultESF_SF_EEEEEEEPNSB_IJdlEEESJ_iNS1_9__extrema9arg_max_fIdl13cmpAbsDoublesEEEEJSI_SK_iN3cub18CUB_300001_SM_100013GridEvenShareIiEENSR_9GridQueueIjEESO_EEEvDpT0__param_0+8];
	ld.param.u64 	%rd181, [_ZN6thrust24THRUST_300001_SM_1000_NS8cuda_cub4core6detail13_kernel_agentINS1_8__reduce11ReduceAgentINS0_12zip_iteratorIN4cuda3std3__45tupleIJNS0_10device_ptrIdEENS0_17counting_iteratorIlNS0_11use_defaultESF_SF_EEEEEEEPNSB_IJdlEEESJ_iNS1_9__extrema9arg_max_fIdl13cmpAbsDoublesEEEEJSI_SK_iN3cub18CUB_300001_SM_100013GridEvenShareIiEENSR_9GridQueueIjEESO_EEEvDpT0__param_0];
	ld.param.u64 	%rd182, [_ZN6thrust24THRUST_300001_SM_1000_NS8cuda_cub4core6detail13_kernel_agentINS1_8__reduce11ReduceAgentINS0_12zip_iteratorIN4cuda3std3__45tupleIJNS0_10device_ptrIdEENS0_17counting_iteratorIlNS0_11use_defaultESF_SF_EEEEEEEPNSB_IJdlEEESJ_iNS1_9__extrema9arg_max_fIdl13cmpAbsDoublesEEEEJSI_SK_iN3cub18CUB_300001_SM_100013GridEvenShareIiEENSR_9GridQueueIjEESO_EEEvDpT0__param_4];
	ld.param.u32 	%r66, [_ZN6thrust24THRUST_300001_SM_1000_NS8cuda_cub4core6detail13_kernel_agentINS1_8__reduce11ReduceAgentINS0_12zip_iteratorIN4cuda3std3__45tupleIJNS0_10device_ptrIdEENS0_17counting_iteratorIlNS0_11use_defaultESF_SF_EEEEEEEPNSB_IJdlEEESJ_iNS1_9__extrema9arg_max_fIdl13cmpAbsDoublesEEEEJSI_SK_iN3cub18CUB_300001_SM_100013GridEvenShareIiEENSR_9GridQueueIjEESO_EEEvDpT0__param_2];
	cvta.to.global.u64 	%rd1, %rd182;
	cvta.to.global.u64 	%rd2, %rd181;
	mov.u32 	%r1, %ctaid.x;
	mul.lo.s32 	%r2, %r1, 1280;
	mov.u32 	%r67, %nctaid.x;
	mul.lo.s32 	%r3, %r67, 1280;
	add.s32 	%r68, %r2, 1280;
	setp.le.s32 	%p1, %r68, %r66;
	@%p1 bra 	$L__BB3_121;
	sub.s32 	%r4, %r66, %r2;
	mov.u32 	%r5, %tid.x;
	setp.ge.s32 	%p98, %r5, %r4;
	mov.f64 	%fd298, 0d0000000000000000;
	mov.b64 	%rd264, 0;
	mov.u32 	%r420, %r5;
	@%p98 bra 	$L__BB3_3;
	add.s32 	%r190, %r2, %r5;
	cvt.s64.s32 	%rd219, %r190;
	mul.wide.s32 	%rd220, %r190, 8;
	add.s64 	%rd221, %rd2, %rd220;
	add.s64 	%rd264, %rd3, %rd219;
	ld.global.f64 	%fd298, [%rd221];
	add.s32 	%r420, %r5, 256;
$L__BB3_3:
	setp.ge.s32 	%p99, %r420, %r4;
	@%p99 bra 	$L__BB3_25;
	not.b32 	%r191, %r420;
	add.s32 	%r192, %r66, %r191;
	sub.s32 	%r8, %r192, %r2;
	and.b32  	%r193, %r8, 768;
	setp.eq.s32 	%p100, %r193, 768;
	@%p100 bra 	$L__BB3_10;
	add.s32 	%r418, %r420, %r2;
	shr.u32 	%r194, %r8, 8;
	add.s32 	%r195, %r194, 1;
	and.b32  	%r196, %r195, 3;
	neg.s32 	%r417, %r196;
$L__BB3_6:
	.pragma "nounroll";
	mov.u64 	%rd6, %rd264;
	mov.f64 	%fd3, %fd298;
	cvt.s64.s32 	%rd223, %r418;
	add.s64 	%rd7, %rd3, %rd223;
	mul.wide.s32 	%rd224, %r418, 8;
	add.s64 	%rd225, %rd2, %rd224;
	ld.global.f64 	%fd4, [%rd225];
	abs.f64 	%fd5, %fd3;
	abs.f64 	%fd6, %fd4;
	setp.lt.f64 	%p101, %fd5, %fd6;
	mov.u64 	%rd264, %rd7;
	mov.f64 	%fd298, %fd4;
	@%p101 bra 	$L__BB3_9;
	setp.lt.f64 	%p102, %fd6, %fd5;
	mov.u64 	%rd264, %rd6;
	mov.f64 	%fd298, %fd3;
	@%p102 bra 	$L__BB3_9;
	setp.lt.s64 	%p103, %rd6, %rd7;
	min.s64 	%rd264, %rd6, %rd7;
	selp.f64 	%fd298, %fd3, %fd4, %p103;
$L__BB3_9:
	add.s32 	%r420, %r420, 256;
	add.s32 	%r418, %r418, 256;
	add.s32 	%r417, %r417, 1;
	setp.ne.s32 	%p104, %r417, 0;
	@%p104 bra 	$L__BB3_6;
$L__BB3_10:
	setp.lt.u32 	%p105, %r8, 768;
	@%p105 bra 	$L__BB3_25;
	add.s32 	%r421, %r420, %r2;
	add.s32 	%r424, %r421, 256;
	add.s32 	%r423, %r421, 512;
	add.s32 	%r422, %r421, 768;
	add.s64 	%rd12, %rd2, 4096;
$L__BB3_12:
	cvt.s64.s32 	%rd226, %r424;
	add.s64 	%rd14, %rd3, %rd226;
	cvt.s64.s32 	%rd227, %r423;
	add.s64 	%rd15, %rd3, %rd227;
	cvt.s64.s32 	%rd228, %r422;
	add.s64 	%rd16, %rd3, %rd228;
	cvt.s64.s32 	%rd229, %r421;
	mul.wide.s32 	%rd230, %r421, 8;
	add.s64 	%rd17, %rd12, %rd230;
	add.s64 	%rd18, %rd3, %rd229;
	ld.global.f64 	%fd12, [%rd17+-4096];
	abs.f64 	%fd13, %fd298;
	abs.f64 	%fd14, %fd12;
	setp.lt.f64 	%p106, %fd13, %fd14;
	mov.u64 	%rd261, %rd18;
	mov.f64 	%fd295, %fd12;
	@%p106 bra 	$L__BB3_15;
	setp.lt.f64 	%p107, %fd14, %fd13;
	mov.u64 	%rd261, %rd264;
	mov.f64 	%fd295, %fd298;
	@%p107 bra 	$L__BB3_15;
	setp.lt.s64 	%p108, %rd264, %rd18;
	min.s64 	%rd261, %rd264, %rd18;
	selp.f64 	%fd295, %fd298, %fd12, %p108;
$L__BB3_15:
	ld.global.f64 	%fd17, [%rd17+-2048];
	abs.f64 	%fd18, %fd295;
	abs.f64 	%fd19, %fd17;
	setp.lt.f64 	%p109, %fd18, %fd19;
	mov.u64 	%rd262, %rd14;
	mov.f64 	%fd296, %fd17;
	@%p109 bra 	$L__BB3_18;
	setp.lt.f64 	%p110, %fd19, %fd18;
	mov.u64 	%rd262, %rd261;
	mov.f64 	%fd296, %fd295;
	@%p110 bra 	$L__BB3_18;
	setp.lt.s64 	%p111, %rd261, %rd14;
	min.s64 	%rd262, %rd261, %rd14;
	selp.f64 	%fd296, %fd295, %fd17, %p111;
$L__BB3_18:
	ld.global.f64 	%fd22, [%rd17];
	abs.f64 	%fd23, %fd296;
	abs.f64 	%fd24, %fd22;
	setp.lt.f64 	%p112, %fd23, %fd24;
	mov.u64 	%rd263, %rd15;
	mov.f64 	%fd297, %fd22;
	@%p112 bra 	$L__BB3_21;
	setp.lt.f64 	%p113, %fd24, %fd23;
	mov.u64 	%rd263, %rd262;
	mov.f64 	%fd297, %fd296;
	@%p113 bra 	$L__BB3_21;
	setp.lt.s64 	%p114, %rd262, %rd15;
	min.s64 	%rd263, %rd262, %rd15;
	selp.f64 	%fd297, %fd296, %fd22, %p114;
$L__BB3_21:
	ld.global.f64 	%fd27, [%rd17+2048];
	abs.f64 	%fd28, %fd297;
	abs.f64 	%fd29, %fd27;
	setp.lt.f64 	%p115, %fd28, %fd29;
	mov.u64 	%rd264, %rd16;
	mov.f64 	%fd298, %fd27;
	@%p115 bra 	$L__BB3_24;
	setp.lt.f64 	%p116, %fd29, %fd28;
	mov.u64 	%rd264, %rd263;
	mov.f64 	%fd298, %fd297;
	@%p116 bra 	$L__BB3_24;
	setp.lt.s64 	%p117, %rd263, %rd16;
	min.s64 	%rd264, %rd263, %rd16;
	selp.f64 	%fd298, %fd297, %fd27, %p117;
$L__BB3_24:
	add.s32 	%r420, %r420, 1024;
	add.s32 	%r424, %r424, 1024;
	add.s32 	%r423, %r423, 1024;
	add.s32 	%r422, %r422, 1024;
	add.s32 	%r421, %r421, 1024;
	setp.lt.s32 	%p118, %r420, %r4;
	@%p118 bra 	$L__BB3_12;
$L__BB3_25:
	setp.lt.s32 	%p119, %r4, 256;
	@%p119 bra 	$L__BB3_70;
	// begin inline asm
	mov.u32 %r310, %laneid;
	// end inline asm
	mov.b64 	%rd241, %fd298;
	mov.b64 	{%r312, %r317}, %rd241;
	mov.b32 	%r328, 1;
	mov.b32 	%r329, 31;
	mov.b32 	%r330, -1;
	// begin inline asm
	shfl.sync.down.b32 %r311, %r312, %r328, %r329, %r330;
	// end inline asm
	// begin inline asm
	shfl.sync.down.b32 %r316, %r317, %r328, %r329, %r330;
	// end inline asm
	mov.b64 	%rd242, {%r311, %r316};
	mov.b64 	%fd33, %rd242;
	mov.b64 	{%r322, %r327}, %rd264;
	// begin inline asm
	shfl.sync.down.b32 %r321, %r322, %r328, %r329, %r330;
	// end inline asm
	// begin inline asm
	shfl.sync.down.b32 %r326, %r327, %r328, %r329, %r330;
	// end inline asm
	mov.b64 	%rd28, {%r321, %r326};
	setp.gt.s32 	%p171, %r310, 30;
	mov.u64 	%rd266, %rd264;
	mov.f64 	%fd300, %fd298;
	@%p171 bra 	$L__BB3_30;
	abs.f64 	%fd34, %fd298;
	abs.f64 	%fd35, %fd33;
	setp.lt.f64 	%p172, %fd34, %fd35;
	mov.u64 	%rd266, %rd28;
	mov.f64 	%fd300, %fd33;
	@%p172 bra 	$L__BB3_30;
	setp.lt.f64 	%p173, %fd35, %fd34;
	mov.u64 	%rd266, %rd264;
	mov.f64 	%fd300, %fd298;
	@%p173 bra 	$L__BB3_30;
	setp.lt.s64 	%p174, %rd264, %rd28;
	min.s64 	%rd266, %rd264, %rd28;
	selp.f64 	%fd300, %fd298, %fd33, %p174;
$L__BB3_30:
	mov.b64 	%rd243, %fd300;
	mov.b64 	{%r332, %r337}, %rd243;
	mov.b32 	%r348, 2;
	mov.b32 	%r349, 31;
	mov.b32 	%r350, -1;
	// begin inline asm
	shfl.sync.down.b32 %r331, %r332, %r348, %r349, %r350;
	// end inline asm
	// begin inline asm
	shfl.sync.down.b32 %r336, %r337, %r348, %r349, %r350;
	// end inline asm
	mov.b64 	%rd244, {%r331, %r336};
	mov.b64 	%fd38, %rd244;
	mov.b64 	{%r342, %r347}, %rd266;
	// begin inline asm
	shfl.sync.down.b32 %r341, %r342, %r348, %r349, %r350;
	// end inline asm
	// begin inline asm
	shfl.sync.down.b32 %r346, %r347, %r348, %r349, %r350;
	// end inline asm
	mov.b64 	%rd31, {%r341, %r346};
	setp.gt.s32 	%p175, %r310, 29;
	mov.u64 	%rd267, %rd266;
	mov.f64 	%fd301, %fd300;
	@%p175 bra 	$L__BB3_34;
	abs.f64 	%fd39, %fd300;
	abs.f64 	%fd40, %fd38;
	setp.lt.f64 	%p176, %fd39, %fd40;
	mov.u64 	%rd267, %rd31;
	mov.f64 	%fd301, %fd38;
	@%p176 bra 	$L__BB3_34;
	setp.lt.f64 	%p177, %fd40, %fd39;
	mov.u64 	%rd267, %rd266;
	mov.f64 	%fd301, %fd300;
	@%p177 bra 	$L__BB3_34;
	setp.lt.s64 	%p178, %rd266, %rd31;
	min.s64 	%rd267, %rd266, %rd31;
	selp.f64 	%fd301, %fd300, %fd38, %p178;
$L__BB3_34:
	mov.b64 	%rd245, %fd301;
	mov.b64 	{%r352, %r357}, %rd245;
	mov.b32 	%r368, 4;
	mov.b32 	%r369, 31;
	mov.b32 	%r370, -1;
	// begin inline asm
	shfl.sync.down.b32 %r351, %r352, %r368, %r369, %r370;
	// end inline asm
	// begin inline asm
	shfl.sync.down.b32 %r356, %r357, %r368, %r369, %r370;
	// end inline asm
	mov.b64 	%rd246, {%r351, %r356};
	mov.b64 	%fd43, %rd246;
	mov.b64 	{%r362, %r367}, %rd267;
	// begin inline asm
	shfl.sync.down.b32 %r361, %r362, %r368, %r369, %r370;
	// end inline asm
	// begin inline asm
	shfl.sync.down.b32 %r366, %r367, %r368, %r369, %r370;
	// end inline asm
	mov.b64 	%rd34, {%r361, %r366};
	setp.gt.s32 	%p179, %r310, 27;
	mov.u64 	%rd268, %rd267;
	mov.f64 	%fd302, %fd301;
	@%p179 bra 	$L__BB3_38;
	abs.f64 	%fd44, %fd301;
	abs.f64 	%fd45, %fd43;
	setp.lt.f64 	%p180, %fd44, %fd45;
	mov.u64 	%rd268, %rd34;
	mov.f64 	%fd302, %fd43;
	@%p180 bra 	$L__BB3_38;
	setp.lt.f64 	%p181, %fd45, %fd44;
	mov.u64 	%rd268, %rd267;
	mov.f64 	%fd302, %fd301;
	@%p181 bra 	$L__BB3_38;
	setp.lt.s64 	%p182, %rd267, %rd34;
	min.s64 	%rd268, %rd267, %rd34;
	selp.f64 	%fd302, %fd301, %fd43, %p182;
$L__BB3_38:
	mov.b64 	%rd247, %fd302;
	mov.b64 	{%r372, %r377}, %rd247;
	mov.b32 	%r388, 8;
	mov.b32 	%r389, 31;
	mov.b32 	%r390, -1;
	// begin inline asm
	shfl.sync.down.b32 %r371, %r372, %r388, %r389, %r390;
	// end inline asm
	// begin inline asm
	shfl.sync.down.b32 %r376, %r377, %r388, %r389, %r390;
	// end inline asm
	mov.b64 	%rd248, {%r371, %r376};
	mov.b64 	%fd48, %rd248;
	mov.b64 	{%r382, %r387}, %rd268;
	// begin inline asm
	shfl.sync.down.b32 %r381, %r382, %r388, %r389, %r390;
	// end inline asm
	// begin inline asm
	shfl.sync.down.b32 %r386, %r387, %r388, %r389, %r390;
	// end inline asm
	mov.b64 	%rd37, {%r381, %r386};
	setp.gt.s32 	%p183, %r310, 23;
	mov.u64 	%rd269, %rd268;
	mov.f64 	%fd303, %fd302;
	@%p183 bra 	$L__BB3_42;
	abs.f64 	%fd49, %fd302;
	abs.f64 	%fd50, %fd48;
	setp.lt.f64 	%p184, %fd49, %fd50;
	mov.u64 	%rd269, %rd37;
	mov.f64 	%fd303, %fd48;
	@%p184 bra 	$L__BB3_42;
	setp.lt.f64 	%p185, %fd50, %fd49;
	mov.u64 	%rd269, %rd268;
	mov.f64 	%fd303, %fd302;
	@%p185 bra 	$L__BB3_42;
	setp.lt.s64 	%p186, %rd268, %rd37;
	min.s64 	%rd269, %rd268, %rd37;
	selp.f64 	%fd303, %fd302, %fd48, %p186;
$L__BB3_42:
	mov.b64 	%rd249, %fd303;
	mov.b64 	{%r392, %r397}, %rd249;
	mov.b32 	%r408, 16;
	mov.b32 	%r409, 31;
	mov.b32 	%r410, -1;
	// begin inline asm
	shfl.sync.down.b32 %r391, %r392, %r408, %r409, %r410;
	// end inline asm
	// begin inline asm
	shfl.sync.down.b32 %r396, %r397, %r408, %r409, %r410;
	// end inline asm
	mov.b64 	%rd250, {%r391, %r396};
	mov.b64 	%fd53, %rd250;
	mov.b64 	{%r402, %r407}, %rd269;
	// begin inline asm
	shfl.sync.down.b32 %r401, %r402, %r408, %r409, %r410;
	// end inline asm
	// begin inline asm
	shfl.sync.down.b32 %r406, %r407, %r408, %r409, %r410;
	// end inline asm
	mov.b64 	%rd40, {%r401, %r406};
	setp.gt.s32 	%p187, %r310, 15;
	mov.u64 	%rd317, %rd269;
	mov.f64 	%fd351, %fd303;
	@%p187 bra 	$L__BB3_46;
	abs.f64 	%fd54, %fd303;
	abs.f64 	%fd55, %fd53;
	setp.lt.f64 	%p188, %fd54, %fd55;
	mov.u64 	%rd317, %rd40;
	mov.f64 	%fd351, %fd53;
	@%p188 bra 	$L__BB3_46;
	setp.lt.f64 	%p189, %fd55, %fd54;
	mov.u64 	%rd317, %rd269;
	mov.f64 	%fd351, %fd303;
	@%p189 bra 	$L__BB3_46;
	setp.lt.s64 	%p190, %rd269, %rd40;
	min.s64 	%rd317, %rd269, %rd40;
	selp.f64 	%fd351, %fd303, %fd53, %p190;
$L__BB3_46:
	setp.ne.s32 	%p191, %r310, 0;
	@%p191 bra 	$L__BB3_48;
	shr.u32 	%r411, %r5, 1;
	and.b32  	%r412, %r411, 496;
	mov.u32 	%r413, _ZN6thrust24THRUST_300001_SM_1000_NS8cuda_cub4core6detail5shmemE;
	add.s32 	%r414, %r413, %r412;
	st.shared.f64 	[%r414+8], %fd351;
	st.shared.u64 	[%r414+16], %rd317;
$L__BB3_48:
	bar.sync 	0;
	setp.ne.s32 	%p192, %r5, 0;
	@%p192 bra 	$L__BB3_208;
	ld.shared.f64 	%fd58, [_ZN6thrust24THRUST_300001_SM_1000_NS8cuda_cub4core6detail5shmemE+24];
	ld.shared.u64 	%rd43, [_ZN6thrust24THRUST_300001_SM_1000_NS8cuda_cub4core6detail5shmemE+32];
	abs.f64 	%fd59, %fd351;
	abs.f64 	%fd60, %fd58;
	setp.lt.f64 	%p193, %fd59, %fd60;
	mov.u64 	%rd271, %rd43;
	mov.f64 	%fd305, %fd58;
	@%p193 bra 	$L__BB3_52;
	setp.lt.f64 	%p194, %fd60, %fd59;
	mov.u64 	%rd271, %rd317;
	mov.f64 	%fd305, %fd351;
	@%p194 bra 	$L__BB3_52;
	setp.lt.s64 	%p195, %rd317, %rd43;
	min.s64 	%rd271, %rd317, %rd43;
	selp.f64 	%fd305, %fd351, %fd58, %p195;
$L__BB3_52:
	ld.shared.f64 	%fd63, [_ZN6thrust24THRUST_300001_SM_1000_NS8cuda_cub4core6detail5shmemE+40];
	ld.shared.u64 	%rd46, [_ZN6thrust24THRUST_300001_SM_1000_NS8cuda_cub4core6detail5shmemE+48];
	abs.f64 	%fd64, %fd305;
	abs.f64 	%fd65, %fd63;
	setp.lt.f64 	%p196, %fd64, %fd65;
	mov.u64 	%rd272, %rd46;
	mov.f64 	%fd306, %fd63;
	@%p196 bra 	$L__BB3_55;
	setp.lt.f64 	%p197, %fd65, %fd64;
	mov.u64 	%rd272, %rd271;
	mov.f64 	%fd306, %fd305;
	@%p197 bra 	$L__BB3_55;
	setp.lt.s64 	%p198, %rd271, %rd46;
	min.s64 	%rd272, %rd271, %rd46;
	selp.f64 	%fd306, %fd305, %fd63, %p198;
$L__BB3_55:
	ld.shared.f64 	%fd68, [_ZN6thrust24THRUST_300001_SM_1000_NS8cuda_cub4core6detail5shmemE+56];
	ld.shared.u64 	%rd49, [_ZN6thrust24THRUST_300001_SM_1000_NS8cuda_cub4core6detail5shmemE+64];
	abs.f64 	%fd69, %fd306;
	abs.f64 	%fd70, %fd68;
	setp.lt.f64 	%p199, %fd69, %fd70;
	mov.u64 	%rd273, %rd49;
	mov.f64 	%fd307, %fd68;
	@%p199 bra 	$L__BB3_58;
	setp.lt.f64 	%p200, %fd70, %fd69;
	mov.u64 	%rd273, %rd272;
	mov.f64 	%fd307, %fd306;
	@%p200 bra 	$L__BB3_58;
	setp.lt.s64 	%p201, %rd272, %rd49;
	min.s64 	%rd273, %rd272, %rd49;
	selp.f64 	%fd307, %fd306, %fd68, %p201;
$L__BB3_58:
	ld.shared.f64 	%fd73, [_ZN6thrust24THRUST_300001_SM_1000_NS8cuda_cub4core6detail5shmemE+72];
	ld.shared.u64 	%rd52, [_ZN6thrust24THRUST_300001_SM_1000_NS8cuda_cub4core6detail5shmemE+80];
	abs.f64 	%fd74, %fd307;
	abs.f64 	%fd75, %fd73;
	setp.lt.f64 	%p202, %fd74, %fd75;
	mov.u64 	%rd274, %rd52;
	mov.f64 	%fd308, %fd73;
	@%p202 bra 	$L__BB3_61;
	setp.lt.f64 	%p203, %fd75, %fd74;
	mov.u64 	%rd274, %rd273;
	mov.f64 	%fd308, %fd307;
	@%p203 bra 	$L__BB3_61;
	setp.lt.s64 	%p204, %rd273, %rd52;
	min.s64 	%rd274, %rd273, %rd52;
	selp.f64 	%fd308, %fd307, %fd73, %p204;
$L__BB3_61:
	ld.shared.f64 	%fd78, [_ZN6thrust24THRUST_300001_SM_1000_NS8cuda_cub4core6detail5shmemE+88];
	ld.shared.u64 	%rd55, [_ZN6thrust24THRUST_300001_SM_1000_NS8cuda_cub4core6detail5shmemE+96];
	abs.f64 	%fd79, %fd308;
	abs.f64 	%fd80, %fd78;
	setp.lt.f64 	%p205, %fd79, %fd80;
	mov.u64 	%rd275, %rd55;
	mov.f64 	%fd309, %fd78;
	@%p205 bra 	$L__BB3_64;
	setp.lt.f64 	%p206, %fd80, %fd79;
	mov.u64 	%rd275, %rd274;
	mov.f64 	%fd309, %fd308;
	@%p206 bra 	$L__BB3_64;
	setp.lt.s64 	%p207, %rd274, %rd55;
	min.s64 	%rd275, %rd274, %rd55;
	selp.f64 	%fd309, %fd308, %fd78, %p207;
$L__BB3_64:
	ld.shared.f64 	%fd83, [_ZN6thrust24THRUST_300001_SM_1000_NS8cuda_cub4core6detail5shmemE+104];
	ld.shared.u64 	%rd58, [_ZN6thrust24THRUST_300001_SM_1000_NS8cuda_cub4core6detail5shmemE+112];
	abs.f64 	%fd84, %fd309;
	abs.f64 	%fd85, %fd83;
	setp.lt.f64 	%p208, %fd84, %fd85;
	mov.u64 	%rd276, %rd58;
	mov.f64 	%fd310, %fd83;
	@%p208 bra 	$L__BB3_67;
	setp.lt.f64 	%p209, %fd85, %fd84;
	mov.u64 	%rd276, %rd275;
	mov.f64 	%fd310, %fd309;
	@%p209 bra 	$L__BB3_67;
	setp.lt.s64 	%p210, %rd275, %rd58;
	min.s64 	%rd276, %rd275, %rd58;
	selp.f64 	%fd310, %fd309, %fd83, %p210;
$L__BB3_67:
	ld.shared.f64 	%fd88, [_ZN6thrust24THRUST_300001_SM_1000_NS8cuda_cub4core6detail5shmemE+120];
	ld.shared.u64 	%rd61, [_ZN6thrust24THRUST_300001_SM_1000_NS8cuda_cub4core6detail5shmemE+128];
	abs.f64 	%fd89, %fd310;
	abs.f64 	%fd90, %fd88;
	setp.lt.f64 	%p211, %fd89, %fd90;
	mov.u64 	%rd317, %rd61;
	mov.f64 	%fd351, %fd88;
	@%p211 bra 	$L__BB3_208;
	setp.lt.f64 	%p212, %fd90, %fd89;
	mov.u64 	%rd317, %rd276;
	mov.f64 	%fd351, %fd310;
	@%p212 bra 	$L__BB3_208;
	setp.lt.s64 	%p213, %rd276, %rd61;
	min.s64 	%rd317, %rd276, %rd61;
	selp.f64 	%fd351, %fd310, %fd88, %p213;
	bra.uni 	$L__BB3_208;
$L__BB3_70:
	// begin inline asm
	mov.u32 %r197, %laneid;
	// end inline asm
	and.b32  	%r218, %r5, 992;
	add.s32 	%r219, %r218, 32;
	setp.gt.s32 	%p120, %r219, %r4;
	not.b32 	%r220, %r218;
	add.s32 	%r221, %r4, %r220;
	selp.b32 	%r216, %r221, 31, %p120;
	mov.b64 	%rd231, %fd298;
	mov.b64 	{%r199, %r204}, %rd231;
	mov.b32 	%r215, 1;
	mov.b32 	%r217, -1;
	// begin inline asm
	shfl.sync.down.b32 %r198, %r199, %r215, %r216, %r217;
	// end inline asm
	// begin inline asm
	shfl.sync.down.b32 %r203, %r204, %r215, %r216, %r217;
	// end inline asm
	mov.b64 	%rd232, {%r198, %r203};
	mov.b64 	%fd92, %rd232;
	mov.b64 	{%r209, %r214}, %rd264;
	// begin inline asm
	shfl.sync.down.b32 %r208, %r209, %r215, %r216, %r217;
	// end inline asm
	// begin inline asm
	shfl.sync.down.b32 %r213, %r214, %r215, %r216, %r217;
	// end inline asm
	mov.b64 	%rd63, {%r208, %r213};
	setp.ge.s32 	%p121, %r197, %r216;
	mov.u64 	%rd277, %rd264;
	mov.f64 	%fd311, %fd298;
	@%p121 bra 	$L__BB3_74;
	abs.f64 	%fd93, %fd298;
	abs.f64 	%fd94, %fd92;
	setp.lt.f64 	%p122, %fd93, %fd94;
	mov.u64 	%rd277, %rd63;
	mov.f64 	%fd311, %fd92;
	@%p122 bra 	$L__BB3_74;
	setp.lt.f64 	%p123, %fd94, %fd93;
	mov.u64 	%rd277, %rd264;
	mov.f64 	%fd311, %fd298;
	@%p123 bra 	$L__BB3_74;
	setp.lt.s64 	%p124, %rd264, %rd63;
	min.s64 	%rd277, %rd264, %rd63;
	selp.f64 	%fd311, %fd298, %fd92, %p124;
$L__BB3_74:
	mov.b64 	%rd233, %fd311;
	mov.b64 	{%r223, %r228}, %rd233;
	mov.b32 	%r239, 2;
	mov.b32 	%r241, -1;
	// begin inline asm
	shfl.sync.down.b32 %r222, %r223, %r239, %r216, %r241;
	// end inline asm
	// begin inline asm
	shfl.sync.down.b32 %r227, %r228, %r239, %r216, %r241;
	// end inline asm
	mov.b64 	%rd234, {%r222, %r227};
	mov.b64 	%fd97, %rd234;
	mov.b64 	{%r233, %r238}, %rd277;
	// begin inline asm
	shfl.sync.down.b32 %r232, %r233, %r239, %r216, %r241;
	// end inline asm
	// begin inline asm
	shfl.sync.down.b32 %r237, %r238, %r239, %r216, %r241;
	// end inline asm
	mov.b64 	%rd66, {%r232, %r237};
	add.s32 	%r242, %r197, 2;
	setp.gt.s32 	%p125, %r242, %r216;
	mov.u64 	%rd278, %rd277;
	mov.f64 	%fd312, %fd311;
	@%p125 bra 	$L__BB3_78;
	abs.f64 	%fd98, %fd311;
	abs.f64 	%fd99, %fd97;
	setp.lt.f64 	%p126, %fd98, %fd99;
	mov.u64 	%rd278, %rd66;
	mov.f64 	%fd312, %fd97;
	@%p126 bra 	$L__BB3_78;
	setp.lt.f64 	%p127, %fd99, %fd98;
	mov.u64 	%rd278, %rd277;
	mov.f64 	%fd312, %fd311;
	@%p127 bra 	$L__BB3_78;
	setp.lt.s64 	%p128, %rd277, %rd66;
	min.s64 	%rd278, %rd277, %rd66;
	selp.f64 	%fd312, %fd311, %fd97, %p128;
$L__BB3_78:
	mov.b64 	%rd235, %fd312;
	mov.b64 	{%r244, %r249}, %rd235;
	mov.b32 	%r260, 4;
	mov.b32 	%r262, -1;
	// begin inline asm
	shfl.sync.down.b32 %r243, %r244, %r260, %r216, %r262;
	// end inline asm
	// begin inline asm
	shfl.sync.down.b32 %r248, %r249, %r260, %r216, %r262;
	// end inline asm
	mov.b64 	%rd236, {%r243, %r248};
	mov.b64 	%fd102, %rd236;
	mov.b64 	{%r254, %r259}, %rd278;
	// begin inline asm
	shfl.sync.down.b32 %r253, %r254, %r260, %r216, %r262;
	// end inline asm
	// begin inline asm
	shfl.sync.down.b32 %r258, %r259, %r260, %r216, %r262;
	// end inline asm
	mov.b64 	%rd69, {%r253, %r258};
	add.s32 	%r263, %r197, 4;
	setp.gt.s32 	%p129, %r263, %r216;
	mov.u64 	%rd279, %rd278;
	mov.f64 	%fd313, %fd312;
	@%p129 bra 	$L__BB3_82;
	abs.f64 	%fd103, %fd312;
	abs.f64 	%fd104, %fd102;
	setp.lt.f64 	%p130, %fd103, %fd104;
	mov.u64 	%rd279, %rd69;
	mov.f64 	%fd313, %fd102;
	@%p130 bra 	$L__BB3_82;
	setp.lt.f64 	%p131, %fd104, %fd103;
	mov.u64 	%rd279, %rd278;
	mov.f64 	%fd313, %fd312;
	@%p131 bra 	$L__BB3_82;
	setp.lt.s64 	%p132, %rd278, %rd69;
	min.s64 	%rd279, %rd278, %rd69;
	selp.f64 	%fd313, %fd312, %fd102, %p132;
$L__BB3_82:
	mov.b64 	%rd237, %fd313;
	mov.b64 	{%r265, %r270}, %rd237;
	mov.b32 	%r281, 8;
	mov.b32 	%r283, -1;
	// begin inline asm
	shfl.sync.down.b32 %r264, %r265, %r281, %r216, %r283;
	// end inline asm
	// begin inline asm
	shfl.sync.down.b32 %r269, %r270, %r281, %r216, %r283;
	// end inline asm
	mov.b64 	%rd238, {%r264, %r269};
	mov.b64 	%fd107, %rd238;
	mov.b64 	{%r275, %r280}, %rd279;
	// begin inline asm
	shfl.sync.down.b32 %r274, %r275, %r281, %r216, %r283;
	// end inline asm
	// begin inline asm
	shfl.sync.down.b32 %r279, %r280, %r281, %r216, %r283;
	// end inline asm
	mov.b64 	%rd72, {%r274, %r279};
	add.s32 	%r284, %r197, 8;
	setp.gt.s32 	%p133, %r284, %r216;
	mov.u64 	%rd280, %rd279;
	mov.f64 	%fd314, %fd313;
	@%p133 bra 	$L__BB3_86;
	abs.f64 	%fd108, %fd313;
	abs.f64 	%fd109, %fd107;
	setp.lt.f64 	%p134, %fd108, %fd109;
	mov.u64 	%rd280, %rd72;
	mov.f64 	%fd314, %fd107;
	@%p134 bra 	$L__BB3_86;
	setp.lt.f64 	%p135, %fd109, %fd108;
	mov.u64 	%rd280, %rd279;
	mov.f64 	%fd314, %fd313;
	@%p135 bra 	$L__BB3_86;
	setp.lt.s64 	%p136, %rd279, %rd72;
	min.s64 	%rd280, %rd279, %rd72;
	selp.f64 	%fd314, %fd313, %fd107, %p136;
$L__BB3_86:
	mov.b64 	%rd239, %fd314;
	mov.b64 	{%r286, %r291}, %rd239;
	mov.b32 	%r302, 16;
	mov.b32 	%r304, -1;
	// begin inline asm
	shfl.sync.down.b32 %r285, %r286, %r302, %r216, %r304;
	// end inline asm
	// begin inline asm
	shfl.sync.down.b32 %r290, %r291, %r302, %r216, %r304;
	// end inline asm
	mov.b64 	%rd240, {%r285, %r290};
	mov.b64 	%fd112, %rd240;
	mov.b64 	{%r296, %r301}, %rd280;
	// begin inline asm
	shfl.sync.down.b32 %r295, %r296, %r302, %r216, %r304;
	// end inline asm
	// begin inline asm
	shfl.sync.down.b32 %r300, %r301, %r302, %r216, %r304;
	// end inline asm
	mov.b64 	%rd75, {%r295, %r300};
	add.s32 	%r305, %r197, 16;
	setp.gt.s32 	%p137, %r305, %r216;
	mov.u64 	%rd317, %rd280;
	mov.f64 	%fd351, %fd314;
	@%p137 bra 	$L__BB3_90;
	abs.f64 	%fd113, %fd314;
	abs.f64 	%fd114, %fd112;
	setp.lt.f64 	%p138, %fd113, %fd114;
	mov.u64 	%rd317, %rd75;
	mov.f64 	%fd351, %fd112;
	@%p138 bra 	$L__BB3_90;
	setp.lt.f64 	%p139, %fd114, %fd113;
	mov.u64 	%rd317, %rd280;
	mov.f64 	%fd351, %fd314;
	@%p139 bra 	$L__BB3_90;
	setp.lt.s64 	%p140, %rd280, %rd75;
	min.s64 	%rd317, %rd280, %rd75;
	selp.f64 	%fd351, %fd314, %fd112, %p140;
$L__BB3_90:
	setp.ne.s32 	%p141, %r197, 0;
	@%p141 bra 	$L__BB3_92;
	shr.u32 	%r306, %r5, 1;
	and.b32  	%r307, %r306, 496;
	mov.u32 	%r308, _ZN6thrust24THRUST_300001_SM_1000_NS8cuda_cub4core6detail5shmemE;
	add.s32 	%r309, %r308, %r307;
	st.shared.f64 	[%r309+8], %fd351;
	st.shared.u64 	[%r309+16], %rd317;
$L__BB3_92:
	bar.sync 	0;
	setp.ne.s32 	%p142, %r5, 0;
	@%p142 bra 	$L__BB3_208;
	setp.lt.s32 	%p143, %r4, 33;
	mov.f64 	%fd316, %fd351;
	mov.u64 	%rd282, %rd317;
	@%p143 bra 	$L__BB3_97;
	ld.shared.f64 	%fd117, [_ZN6thrust24THRUST_300001_SM_1000_NS8cuda_cub4core6detail5shmemE+24];
	ld.shared.u64 	%rd78, [_ZN6thrust24THRUST_300001_SM_1000_NS8cuda_cub4core6detail5shmemE+32];
	abs.f64 	%fd118, %fd351;
	abs.f64 	%fd119, %fd117;
	setp.lt.f64 	%p144, %fd118, %fd119;
	mov.f64 	%fd316, %fd117;
	mov.u64 	%rd282, %rd78;
	@%p144 bra 	$L__BB3_97;
	setp.lt.f64 	%p145, %fd119, %fd118;
	mov.f64 	%fd316, %fd351;
	mov.u64 	%rd282, %rd317;
	@%p145 bra 	$L__BB3_97;
	setp.lt.s64 	%p146, %rd317, %rd78;
	min.s64 	%rd282, %rd317, %rd78;
	selp.f64 	%fd316, %fd351, %fd117, %p146;
$L__BB3_97:
	setp.lt.s32 	%p147, %r4, 65;
	mov.f64 	%fd317, %fd316;
	mov.u64 	%rd283, %rd282;
	@%p147 bra 	$L__BB3_101;
	ld.shared.f64 	%fd122, [_ZN6thrust24THRUST_300001_SM_1000_NS8cuda_cub4core6detail5shmemE+40];
	ld.shared.u64 	%rd81, [_ZN6thrust24THRUST_300001_SM_1000_NS8cuda_cub4core6detail5shmemE+48];
	abs.f64 	%fd123, %fd316;
	abs.f64 	%fd124, %fd122;
	setp.lt.f64 	%p148, %fd123, %fd124;
	mov.f64 	%fd317, %fd122;
	mov.u64 	%rd283, %rd81;
	@%p148 bra 	$L__BB3_101;
	setp.lt.f64 	%p149, %fd124, %fd123;
	mov.f64 	%fd317, %fd316;
	mov.u64 	%rd283, %rd282;
	@%p149 bra 	$L__BB3_101;
	setp.lt.s64 	%p150, %rd282, %rd81;
	selp.f64 	%fd317, %fd316, %fd122, %p150;
	min.s64 	%rd283, %rd282, %rd81;
$L__BB3_101:
	setp.lt.s32 	%p151, %r4, 97;
	mov.f64 	%fd318, %fd317;
	mov.u64 	%rd284, %rd283;
	@%p151 bra 	$L__BB3_105;
	ld.shared.f64 	%fd127, [_ZN6thrust24THRUST_300001_SM_1000_NS8cuda_cub4core6detail5shmemE+56];
	ld.shared.u64 	%rd84, [_ZN6thrust24THRUST_300001_SM_1000_NS8cuda_cub4core6detail5shmemE+64];
	abs.f64 	%fd128, %fd317;
	abs.f64 	%fd129, %fd127;
	setp.lt.f64 	%p152, %fd128, %fd129;
	mov.f64 	%fd318, %fd127;
	mov.u64 	%rd284, %rd84;
	@%p152 bra 	$L__BB3_105;
	setp.lt.f64 	%p153, %fd129, %fd128;
	mov.f64 	%fd318, %fd317;
	mov.u64 	%rd284, %rd283;
	@%p153 bra 	$L__BB3_105;
	setp.lt.s64 	%p154, %rd283, %rd84;
	selp.f64 	%fd318, %fd317, %fd127, %p154;
	min.s64 	%rd284, %rd283, %rd84;
$L__BB3_105:
	setp.lt.s32 	%p155, %r4, 129;
	mov.f64 	%fd319, %fd318;
	mov.u64 	%rd285, %rd284;
	@%p155 bra 	$L__BB3_109;
	ld.shared.f64 	%fd132, [_ZN6thrust24THRUST_300001_SM_1000_NS8cuda_cub4core6detail5shmemE+72];
	ld.shared.u64 	%rd87, [_ZN6thrust24THRUST_300001_SM_1000_NS8cuda_cub4core6detail5shmemE+80];
	abs.f64 	%fd133, %fd318;
	abs.f64 	%fd134, %fd132;
	setp.lt.f64 	%p156, %fd133, %fd134;
	mov.f64 	%fd319, %fd132;
	mov.u64 	%rd285, %rd87;
	@%p156 bra 	$L__BB3_109;
	setp.lt.f64 	%p157, %fd134, %fd133;
	mov.f64 	%fd319, %fd318;
	mov.u64 	%rd285, %rd284;
	@%p157 bra 	$L__BB3_109;
	setp.lt.s64 	%p158, %rd284, %rd87;
	selp.f64 	%fd319, %fd318, %fd132, %p158;
	min.s64 	%rd285, %rd284, %rd87;
$L__BB3_109:
	setp.lt.s32 	%p159, %r4, 161;
	mov.f64 	%fd320, %fd319;
	mov.u64 	%rd286, %rd285;
	@%p159 bra 	$L__BB3_113;
	ld.shared.f64 	%fd137, [_ZN6thrust24THRUST_300001_SM_1000_NS8cuda_cub4core6detail5shmemE+88];
	ld.shared.u64 	%rd90, [_ZN6thrust24THRUST_300001_SM_1000_NS8cuda_cub4core6detail5shmemE+96];
	abs.f64 	%fd138, %fd319;
	abs.f64 	%fd139, %fd137;
	setp.lt.f64 	%p160, %fd138, %fd139;
	mov.f64 	%fd320, %fd137;
	mov.u64 	%rd286, %rd90;
	@%p160 bra 	$L__BB3_113;
	setp.lt.f64 	%p161, %fd139, %fd138;
	mov.f64 	%fd320, %fd319;
	mov.u64 	%rd286, %rd285;
	@%p161 bra 	$L__BB3_113;
	setp.lt.s64 	%p162, %rd285, %rd90;
	selp.f64 	%fd320, %fd319, %fd137, %p162;
	min.s64 	%rd286, %rd285, %rd90;
$L__BB3_113:
	setp.lt.s32 	%p163, %r4, 193;
	mov.f64 	%fd321, %fd320;
	mov.u64 	%rd287, %rd286;
	@%p163 bra 	$L__BB3_117;
	ld.shared.f64 	%fd142, [_ZN6thrust24THRUST_300001_SM_1000_NS8cuda_cub4core6detail5shmemE+104];
	ld.shared.u64 	%rd93, [_ZN6thrust24THRUST_300001_SM_1000_NS8cuda_cub4core6detail5shmemE+112];
	abs.f64 	%fd143, %fd320;
	abs.f64 	%fd144, %fd142;
	setp.lt.f64 	%p164, %fd143, %fd144;
	mov.f64 	%fd321, %fd142;
	mov.u64 	%rd287, %rd93;
	@%p164 bra 	$L__BB3_117;
	setp.lt.f64 	%p165, %fd144, %fd143;
	mov.f64 	%fd321, %fd320;
	mov.u64 	%rd287, %rd286;
	@%p165 bra 	$L__BB3_117;
	setp.lt.s64 	%p166, %rd286, %rd93;
	selp.f64 	%fd321, %fd320, %fd142, %p166;
	min.s64 	%rd287, %rd286, %rd93;
$L__BB3_117:
	setp.lt.s32 	%p167, %r4, 225;
	mov.u64 	%rd317, %rd287;
	mov.f64 	%fd351, %fd321;
	@%p167 bra 	$L__BB3_208;
	ld.shared.f64 	%fd147, [_ZN6thrust24THRUST_300001_SM_1000_NS8cuda_cub4core6detail5shmemE+120];
	ld.shared.u64 	%rd96, [_ZN6thrust24THRUST_300001_SM_1000_NS8cuda_cub4core6detail5shmemE+128];
	abs.f64 	%fd148, %fd321;
	abs.f64 	%fd149, %fd147;
	setp.lt.f64 	%p168, %fd148, %fd149;
	mov.u64 	%rd317, %rd96;
	mov.f64 	%fd351, %fd147;
	@%p168 bra 	$L__BB3_208;
	setp.lt.f64 	%p169, %fd149, %fd148;
	mov.u64 	%rd317, %rd287;
	mov.f64 	%fd351, %fd321;
	@%p169 bra 	$L__BB3_208;
	setp.lt.s64 	%p170, %rd287, %rd96;
	selp.f64 	%fd351, %fd321, %fd147, %p170;
	min.s64 	%rd317, %rd287, %rd96;
	bra.uni 	$L__BB3_208;
$L__BB3_121:
	mov.u32 	%r35, %tid.x;
	cvt.s64.s32 	%rd183, %r2;
	add.s64 	%rd98, %rd3, %rd183;
	cvt.u64.u32 	%rd99, %r35;
	add.s64 	%rd184, %rd99, %rd183;
	shl.b64 	%rd185, %rd184, 3;
	add.s64 	%rd186, %rd2, %rd185;
	ld.global.f64 	%fd274, [%rd186];
	add.s32 	%r69, %r35, 256;
	cvt.u64.u32 	%rd187, %r69;
	ld.global.f64 	%fd275, [%rd186+2048];
	add.s32 	%r70, %r35, 512;
	cvt.u64.u32 	%rd188, %r70;
	ld.global.f64 	%fd276, [%rd186+4096];
	add.s32 	%r71, %r35, 768;
	cvt.u64.u32 	%rd189, %r71;
	ld.global.f64 	%fd277, [%rd186+6144];
	or.b32  	%r72, %r35, 1024;
	cvt.u64.u32 	%rd100, %r72;
	add.s64 	%rd305, %rd98, %rd100;
	ld.global.f64 	%fd339, [%rd186+8192];
	abs.f64 	%fd278, %fd274;
	abs.f64 	%fd279, %fd275;
	setp.geu.f64 	%p2, %fd278, %fd279;
	selp.f64 	%fd280, %fd274, %fd275, %p2;
	selp.b64 	%rd190, %rd99, %rd187, %p2;
	abs.f64 	%fd281, %fd280;
	abs.f64 	%fd282, %fd276;
	setp.geu.f64 	%p3, %fd281, %fd282;
	selp.f64 	%fd283, %fd280, %fd276, %p3;
	selp.b64 	%rd191, %rd190, %rd188, %p3;
	abs.f64 	%fd284, %fd283;
	abs.f64 	%fd285, %fd277;
	setp.geu.f64 	%p4, %fd284, %fd285;
	selp.f64 	%fd152, %fd283, %fd277, %p4;
	selp.b64 	%rd102, %rd191, %rd189, %p4;
	abs.f64 	%fd153, %fd152;
	abs.f64 	%fd154, %fd339;
	setp.lt.f64 	%p5, %fd153, %fd154;
	@%p5 bra 	$L__BB3_123;
	setp.lt.f64 	%p6, %fd154, %fd153;
	setp.lt.u64 	%p7, %rd102, %rd100;
	or.pred  	%p8, %p6, %p7;
	selp.f64 	%fd339, %fd152, %fd339, %p8;
	add.s64 	%rd194, %rd98, %rd102;
	selp.b64 	%rd305, %rd194, %rd305, %p8;
$L__BB3_123:
	setp.le.s32 	%p9, %r66, %r3;
	@%p9 bra 	$L__BB3_164;
	setp.ne.s32 	%p10, %r35, 0;
	@%p10 bra 	$L__BB3_126;
	atom.global.add.u32 	%r73, [%rd1+4], 1280;
	add.s32 	%r74, %r73, %r3;
	st.shared.u32 	[_ZN6thrust24THRUST_300001_SM_1000_NS8cuda_cub4core6detail5shmemE+152], %r74;
$L__BB3_126:
	bar.sync 	0;
	ld.shared.u32 	%r427, [_ZN6thrust24THRUST_300001_SM_1000_NS8cuda_cub4core6detail5shmemE+152];
	add.s32 	%r75, %r427, 1280;
	setp.gt.s32 	%p11, %r75, %r66;
	@%p11 bra 	$L__BB3_141;
	mov.f64 	%fd323, %fd339;
	mov.u64 	%rd289, %rd305;
$L__BB3_128:
	cvt.s64.s32 	%rd195, %r427;
	add.s64 	%rd196, %rd99, %rd195;
	shl.b64 	%rd197, %rd196, 3;
	add.s64 	%rd198, %rd2, %rd197;
	add.s64 	%rd290, %rd196, %rd3;
	ld.global.f64 	%fd324, [%rd198];
	add.s64 	%rd291, %rd290, 256;
	ld.global.f64 	%fd325, [%rd198+2048];
	add.s64 	%rd292, %rd290, 512;
	ld.global.f64 	%fd326, [%rd198+4096];
	add.s64 	%rd293, %rd290, 768;
	ld.global.f64 	%fd327, [%rd198+6144];
	add.s64 	%rd305, %rd290, 1024;
	ld.global.f64 	%fd339, [%rd198+8192];
	abs.f64 	%fd163, %fd323;
	abs.f64 	%fd164, %fd324;
	setp.lt.f64 	%p12, %fd163, %fd164;
	@%p12 bra 	$L__BB3_130;
	setp.lt.f64 	%p13, %fd164, %fd163;
	setp.lt.s64 	%p14, %rd289, %rd290;
	or.pred  	%p15, %p13, %p14;
	selp.f64 	%fd324, %fd323, %fd324, %p15;
	selp.b64 	%rd290, %rd289, %rd290, %p15;
$L__BB3_130:
	abs.f64 	%fd167, %fd324;
	abs.f64 	%fd168, %fd325;
	setp.lt.f64 	%p16, %fd167, %fd168;
	@%p16 bra 	$L__BB3_132;
	setp.lt.f64 	%p17, %fd168, %fd167;
	setp.lt.s64 	%p18, %rd290, %rd291;
	or.pred  	%p19, %p17, %p18;
	selp.f64 	%fd325, %fd324, %fd325, %p19;
	selp.b64 	%rd291, %rd290, %rd291, %p19;
$L__BB3_132:
	abs.f64 	%fd171, %fd325;
	abs.f64 	%fd172, %fd326;
	setp.lt.f64 	%p20, %fd171, %fd172;
	@%p20 bra 	$L__BB3_134;
	setp.lt.f64 	%p21, %fd172, %fd171;
	setp.lt.s64 	%p22, %rd291, %rd292;
	or.pred  	%p23, %p21, %p22;
	selp.f64 	%fd326, %fd325, %fd326, %p23;
	selp.b64 	%rd292, %rd291, %rd292, %p23;
$L__BB3_134:
	abs.f64 	%fd175, %fd326;
	abs.f64 	%fd176, %fd327;
	setp.lt.f64 	%p24, %fd175, %fd176;
	@%p24 bra 	$L__BB3_136;
	setp.lt.f64 	%p25, %fd176, %fd175;
	setp.lt.s64 	%p26, %rd292, %rd293;
	or.pred  	%p27, %p25, %p26;
	selp.f64 	%fd327, %fd326, %fd327, %p27;
	selp.b64 	%rd293, %rd292, %rd293, %p27;
$L__BB3_136:
	abs.f64 	%fd179, %fd327;
	abs.f64 	%fd180, %fd339;
	setp.lt.f64 	%p28, %fd179, %fd180;
	@%p28 bra 	$L__BB3_138;
	setp.lt.f64 	%p29, %fd180, %fd179;
	setp.lt.s64 	%p30, %rd293, %rd305;
	or.pred  	%p31, %p29, %p30;
	selp.f64 	%fd339, %fd327, %fd339, %p31;
	selp.b64 	%rd305, %rd293, %rd305, %p31;
$L__BB3_138:
	setp.ne.s32 	%p32, %r35, 0;
	bar.sync 	0;
	@%p32 bra 	$L__BB3_140;
	atom.global.add.u32 	%r76, [%rd1+4], 1280;
	add.s32 	%r77, %r76, %r3;
	st.shared.u32 	[_ZN6thrust24THRUST_300001_SM_1000_NS8cuda_cub4core6detail5shmemE+152], %r77;
$L__BB3_140:
	bar.sync 	0;
	ld.shared.u32 	%r427, [_ZN6thrust24THRUST_300001_SM_1000_NS8cuda_cub4core6detail5shmemE+152];
	add.s32 	%r78, %r427, 1280;
	setp.le.s32 	%p33, %r78, %r66;
	mov.f64 	%fd323, %fd339;
	mov.u64 	%rd289, %rd305;
	@%p33 bra 	$L__BB3_128;
$L__BB3_141:
	setp.le.s32 	%p34, %r66, %r427;
	@%p34 bra 	$L__BB3_164;
	sub.s32 	%r40, %r66, %r427;
	setp.ge.s32 	%p35, %r35, %r40;
	@%p35 bra 	$L__BB3_164;
	not.b32 	%r79, %r35;
	add.s32 	%r80, %r66, %r79;
	sub.s32 	%r41, %r80, %r427;
	and.b32  	%r81, %r41, 768;
	setp.eq.s32 	%p36, %r81, 768;
	mov.u32 	%r431, %r35;
	@%p36 bra 	$L__BB3_149;
	add.s32 	%r429, %r35, %r427;
	shr.u32 	%r82, %r41, 8;
	add.s32 	%r83, %r82, 1;
	and.b32  	%r84, %r83, 3;
	neg.s32 	%r428, %r84;
	mov.u32 	%r431, %r35;
$L__BB3_145:
	.pragma "nounroll";
	mov.u64 	%rd122, %rd305;
	mov.f64 	%fd184, %fd339;
	cvt.s64.s32 	%rd200, %r429;
	add.s64 	%rd123, %rd3, %rd200;
	mul.wide.s32 	%rd201, %r429, 8;
	add.s64 	%rd202, %rd2, %rd201;
	ld.global.f64 	%fd185, [%rd202];
	abs.f64 	%fd186, %fd184;
	abs.f64 	%fd187, %fd185;
	setp.lt.f64 	%p37, %fd186, %fd187;
	mov.f64 	%fd339, %fd185;
	mov.u64 	%rd305, %rd123;
	@%p37 bra 	$L__BB3_148;
	setp.lt.f64 	%p38, %fd187, %fd186;
	mov.f64 	%fd339, %fd184;
	mov.u64 	%rd305, %rd122;
	@%p38 bra 	$L__BB3_148;
	setp.lt.s64 	%p39, %rd122, %rd123;
	selp.f64 	%fd339, %fd184, %fd185, %p39;
	min.s64 	%rd305, %rd122, %rd123;
$L__BB3_148:
	add.s32 	%r431, %r431, 256;
	add.s32 	%r429, %r429, 256;
	add.s32 	%r428, %r428, 1;
	setp.ne.s32 	%p40, %r428, 0;
	@%p40 bra 	$L__BB3_145;
$L__BB3_149:
	setp.lt.u32 	%p41, %r41, 768;
	@%p41 bra 	$L__BB3_164;
	add.s32 	%r432, %r431, %r427;
	add.s32 	%r435, %r432, 256;
	add.s32 	%r434, %r432, 512;
	add.s32 	%r433, %r432, 768;
	add.s64 	%rd128, %rd2, 4096;
$L__BB3_151:
	cvt.s64.s32 	%rd203, %r435;
	add.s64 	%rd130, %rd3, %rd203;
	cvt.s64.s32 	%rd204, %r434;
	add.s64 	%rd131, %rd3, %rd204;
	cvt.s64.s32 	%rd205, %r433;
	add.s64 	%rd132, %rd3, %rd205;
	cvt.s64.s32 	%rd206, %r432;
	mul.wide.s32 	%rd207, %r432, 8;
	add.s64 	%rd133, %rd128, %rd207;
	add.s64 	%rd134, %rd3, %rd206;
	ld.global.f64 	%fd193, [%rd133+-4096];
	abs.f64 	%fd194, %fd339;
	abs.f64 	%fd195, %fd193;
	setp.lt.f64 	%p42, %fd194, %fd195;
	mov.f64 	%fd335, %fd193;
	mov.u64 	%rd301, %rd134;
	@%p42 bra 	$L__BB3_154;
	setp.lt.f64 	%p43, %fd195, %fd194;
	mov.f64 	%fd335, %fd339;
	mov.u64 	%rd301, %rd305;
	@%p43 bra 	$L__BB3_154;
	setp.lt.s64 	%p44, %rd305, %rd134;
	selp.f64 	%fd335, %fd339, %fd193, %p44;
	min.s64 	%rd301, %rd305, %rd134;
$L__BB3_154:
	ld.global.f64 	%fd198, [%rd133+-2048];
	abs.f64 	%fd199, %fd335;
	abs.f64 	%fd200, %fd198;
	setp.lt.f64 	%p45, %fd199, %fd200;
	mov.f64 	%fd336, %fd198;
	mov.u64 	%rd302, %rd130;
	@%p45 bra 	$L__BB3_157;
	setp.lt.f64 	%p46, %fd200, %fd199;
	mov.f64 	%fd336, %fd335;
	mov.u64 	%rd302, %rd301;
	@%p46 bra 	$L__BB3_157;
	setp.lt.s64 	%p47, %rd301, %rd130;
	selp.f64 	%fd336, %fd335, %fd198, %p47;
	min.s64 	%rd302, %rd301, %rd130;
$L__BB3_157:
	ld.global.f64 	%fd203, [%rd133];
	abs.f64 	%fd204, %fd336;
	abs.f64 	%fd205, %fd203;
	setp.lt.f64 	%p48, %fd204, %fd205;
	mov.f64 	%fd337, %fd203;
	mov.u64 	%rd303, %rd131;
	@%p48 bra 	$L__BB3_160;
	setp.lt.f64 	%p49, %fd205, %fd204;
	mov.f64 	%fd337, %fd336;
	mov.u64 	%rd303, %rd302;
	@%p49 bra 	$L__BB3_160;
	setp.lt.s64 	%p50, %rd302, %rd131;
	selp.f64 	%fd337, %fd336, %fd203, %p50;
	min.s64 	%rd303, %rd302, %rd131;
$L__BB3_160:
	ld.global.f64 	%fd208, [%rd133+2048];
	abs.f64 	%fd209, %fd337;
	abs.f64 	%fd210, %fd208;
	setp.lt.f64 	%p51, %fd209, %fd210;
	mov.f64 	%fd339, %fd208;
	mov.u64 	%rd305, %rd132;
	@%p51 bra 	$L__BB3_163;
	setp.lt.f64 	%p52, %fd210, %fd209;
	mov.f64 	%fd339, %fd337;
	mov.u64 	%rd305, %rd303;
	@%p52 bra 	$L__BB3_163;
	setp.lt.s64 	%p53, %rd303, %rd132;
	selp.f64 	%fd339, %fd337, %fd208, %p53;
	min.s64 	%rd305, %rd303, %rd132;
$L__BB3_163:
	add.s32 	%r431, %r431, 1024;
	add.s32 	%r435, %r435, 1024;
	add.s32 	%r434, %r434, 1024;
	add.s32 	%r433, %r433, 1024;
	add.s32 	%r432, %r432, 1024;
	setp.lt.s32 	%p54, %r431, %r40;
	@%p54 bra 	$L__BB3_151;
$L__BB3_164:
	// begin inline asm
	mov.u32 %r85, %laneid;
	// end inline asm
	mov.b64 	%rd208, %fd339;
	mov.b64 	{%r87, %r92}, %rd208;
	mov.b32 	%r103, 1;
	mov.b32 	%r104, 31;
	mov.b32 	%r105, -1;
	// begin inline asm
	shfl.sync.down.b32 %r86, %r87, %r103, %r104, %r105;
	// end inline asm
	// begin inline asm
	shfl.sync.down.b32 %r91, %r92, %r103, %r104, %r105;
	// end inline asm
	mov.b64 	%rd209, {%r86, %r91};
	mov.b64 	%fd214, %rd209;
	mov.b64 	{%r97, %r102}, %rd305;
	// begin inline asm
	shfl.sync.down.b32 %r96, %r97, %r103, %r104, %r105;
	// end inline asm
	// begin inline asm
	shfl.sync.down.b32 %r101, %r102, %r103, %r104, %r105;
	// end inline asm
	mov.b64 	%rd144, {%r96, %r101};
	setp.gt.s32 	%p55, %r85, 30;
	mov.f64 	%fd340, %fd339;
	mov.u64 	%rd306, %rd305;
	@%p55 bra 	$L__BB3_168;
	abs.f64 	%fd215, %fd339;
	abs.f64 	%fd216, %fd214;
	setp.lt.f64 	%p56, %fd215, %fd216;
	mov.f64 	%fd340, %fd214;
	mov.u64 	%rd306, %rd144;
	@%p56 bra 	$L__BB3_168;
	setp.lt.f64 	%p57, %fd216, %fd215;
	mov.f64 	%fd340, %fd339;
	mov.u64 	%rd306, %rd305;
	@%p57 bra 	$L__BB3_168;
	setp.lt.s64 	%p58, %rd305, %rd144;
	selp.f64 	%fd340, %fd339, %fd214, %p58;
	min.s64 	%rd306, %rd305, %rd144;
$L__BB3_168:
	mov.b64 	%rd210, %fd340;
	mov.b64 	{%r107, %r112}, %rd210;
	mov.b32 	%r123, 2;
	mov.b32 	%r124, 31;
	mov.b32 	%r125, -1;
	// begin inline asm
	shfl.sync.down.b32 %r106, %r107, %r123, %r124, %r125;
	// end inline asm
	// begin inline asm
	shfl.sync.down.b32 %r111, %r112, %r123, %r124, %r125;
	// end inline asm
	mov.b64 	%rd211, {%r106, %r111};
	mov.b64 	%fd219, %rd211;
	mov.b64 	{%r117, %r122}, %rd306;
	// begin inline asm
	shfl.sync.down.b32 %r116, %r117, %r123, %r124, %r125;
	// end inline asm
	// begin inline asm
	shfl.sync.down.b32 %r121, %r122, %r123, %r124, %r125;
	// end inline asm
	mov.b64 	%rd147, {%r116, %r121};
	setp.gt.s32 	%p59, %r85, 29;
	mov.f64 	%fd341, %fd340;
	mov.u64 	%rd307, %rd306;
	@%p59 bra 	$L__BB3_172;
	abs.f64 	%fd220, %fd340;
	abs.f64 	%fd221, %fd219;
	setp.lt.f64 	%p60, %fd220, %fd221;
	mov.f64 	%fd341, %fd219;
	mov.u64 	%rd307, %rd147;
	@%p60 bra 	$L__BB3_172;
	setp.lt.f64 	%p61, %fd221, %fd220;
	mov.f64 	%fd341, %fd340;
	mov.u64 	%rd307, %rd306;
	@%p61 bra 	$L__BB3_172;
	setp.lt.s64 	%p62, %rd306, %rd147;
	selp.f64 	%fd341, %fd340, %fd219, %p62;
	min.s64 	%rd307, %rd306, %rd147;
$L__BB3_172:
	mov.b64 	%rd212, %fd341;
	mov.b64 	{%r127, %r132}, %rd212;
	mov.b32 	%r143, 4;
	mov.b32 	%r144, 31;
	mov.b32 	%r145, -1;
	// begin inline asm
	shfl.sync.down.b32 %r126, %r127, %r143, %r144, %r145;
	// end inline asm
	// begin inline asm
	shfl.sync.down.b32 %r131, %r132, %r143, %r144, %r145;
	// end inline asm
	mov.b64 	%rd213, {%r126, %r131};
	mov.b64 	%fd224, %rd213;
	mov.b64 	{%r137, %r142}, %rd307;
	// begin inline asm
	shfl.sync.down.b32 %r136, %r137, %r143, %r144, %r145;
	// end inline asm
	// begin inline asm
	shfl.sync.down.b32 %r141, %r142, %r143, %r144, %r145;
	// end inline asm
	mov.b64 	%rd150, {%r136, %r141};
	setp.gt.s32 	%p63, %r85, 27;
	mov.f64 	%fd342, %fd341;
	mov.u64 	%rd308, %rd307;
	@%p63 bra 	$L__BB3_176;
	abs.f64 	%fd225, %fd341;
	abs.f64 	%fd226, %fd224;
	setp.lt.f64 	%p64, %fd225, %fd226;
	mov.f64 	%fd342, %fd224;
	mov.u64 	%rd308, %rd150;
	@%p64 bra 	$L__BB3_176;
	setp.lt.f64 	%p65, %fd226, %fd225;
	mov.f64 	%fd342, %fd341;
	mov.u64 	%rd308, %rd307;
	@%p65 bra 	$L__BB3_176;
	setp.lt.s64 	%p66, %rd307, %rd150;
	selp.f64 	%fd342, %fd341, %fd224, %p66;
	min.s64 	%rd308, %rd307, %rd150;
$L__BB3_176:
	mov.b64 	%rd214, %fd342;
	mov.b64 	{%r147, %r152}, %rd214;
	mov.b32 	%r163, 8;
	mov.b32 	%r164, 31;
	mov.b32 	%r165, -1;
	// begin inline asm
	shfl.sync.down.b32 %r146, %r147, %r163, %r164, %r165;
	// end inline asm
	// begin inline asm
	shfl.sync.down.b32 %r151, %r152, %r163, %r164, %r165;
	// end inline asm
	mov.b64 	%rd215, {%r146, %r151};
	mov.b64 	%fd229, %rd215;
	mov.b64 	{%r157, %r162}, %rd308;
	// begin inline asm
	shfl.sync.down.b32 %r156, %r157, %r163, %r164, %r165;
	// end inline asm
	// begin inline asm
	shfl.sync.down.b32 %r161, %r162, %r163, %r164, %r165;
	// end inline asm
	mov.b64 	%rd153, {%r156, %r161};
	setp.gt.s32 	%p67, %r85, 23;
	mov.f64 	%fd343, %fd342;
	mov.u64 	%rd309, %rd308;
	@%p67 bra 	$L__BB3_180;
	abs.f64 	%fd230, %fd342;
	abs.f64 	%fd231, %fd229;
	setp.lt.f64 	%p68, %fd230, %fd231;
	mov.f64 	%fd343, %fd229;
	mov.u64 	%rd309, %rd153;
	@%p68 bra 	$L__BB3_180;
	setp.lt.f64 	%p69, %fd231, %fd230;
	mov.f64 	%fd343, %fd342;
	mov.u64 	%rd309, %rd308;
	@%p69 bra 	$L__BB3_180;
	setp.lt.s64 	%p70, %rd308, %rd153;
	selp.f64 	%fd343, %fd342, %fd229, %p70;
	min.s64 	%rd309, %rd308, %rd153;
$L__BB3_180:
	mov.b64 	%rd216, %fd343;
	mov.b64 	{%r167, %r172}, %rd216;
	mov.b32 	%r183, 16;
	mov.b32 	%r184, 31;
	mov.b32 	%r185, -1;
	// begin inline asm
	shfl.sync.down.b32 %r166, %r167, %r183, %r184, %r185;
	// end inline asm
	// begin inline asm
	shfl.sync.down.b32 %r171, %r172, %r183, %r184, %r185;
	// end inline asm
	mov.b64 	%rd217, {%r166, %r171};
	mov.b64 	%fd234, %rd217;
	mov.b64 	{%r177, %r182}, %rd309;
	// begin inline asm
	shfl.sync.down.b32 %r176, %r177, %r183, %r184, %r185;
	// end inline asm
	// begin inline asm
	shfl.sync.down.b32 %r181, %r182, %r183, %r184, %r185;
	// end inline asm
	mov.b64 	%rd156, {%r176, %r181};
	setp.gt.s32 	%p71, %r85, 15;
	mov.f64 	%fd351, %fd343;
	mov.u64 	%rd317, %rd309;
	@%p71 bra 	$L__BB3_184;
	abs.f64 	%fd235, %fd343;
	abs.f64 	%fd236, %fd234;
	setp.lt.f64 	%p72, %fd235, %fd236;
	mov.f64 	%fd351, %fd234;
	mov.u64 	%rd317, %rd156;
	@%p72 bra 	$L__BB3_184;
	setp.lt.f64 	%p73, %fd236, %fd235;
	mov.f64 	%fd351, %fd343;
	mov.u64 	%rd317, %rd309;
	@%p73 bra 	$L__BB3_184;
	setp.lt.s64 	%p74, %rd309, %rd156;
	selp.f64 	%fd351, %fd343, %fd234, %p74;
	min.s64 	%rd317, %rd309, %rd156;
$L__BB3_184:
	setp.ne.s32 	%p75, %r85, 0;
	@%p75 bra 	$L__BB3_186;
	shr.u32 	%r186, %r35, 1;
	and.b32  	%r187, %r186, 496;
	mov.u32 	%r188, _ZN6thrust24THRUST_300001_SM_1000_NS8cuda_cub4core6detail5shmemE;
	add.s32 	%r189, %r188, %r187;
	st.shared.f64 	[%r189+8], %fd351;
	st.shared.u64 	[%r189+16], %rd317;
$L__BB3_186:
	bar.sync 	0;
	setp.ne.s32 	%p76, %r35, 0;
	@%p76 bra 	$L__BB3_208;
	ld.shared.f64 	%fd239, [_ZN6thrust24THRUST_300001_SM_1000_NS8cuda_cub4core6detail5shmemE+24];
	ld.shared.u64 	%rd159, [_ZN6thrust24THRUST_300001_SM_1000_NS8cuda_cub4core6detail5shmemE+32];
	abs.f64 	%fd240, %fd351;
	abs.f64 	%fd241, %fd239;
	setp.lt.f64 	%p77, %fd240, %fd241;
	mov.f64 	%fd345, %fd239;
	mov.u64 	%rd311, %rd159;
	@%p77 bra 	$L__BB3_190;
	setp.lt.f64 	%p78, %fd241, %fd240;
	mov.f64 	%fd345, %fd351;
	mov.u64 	%rd311, %rd317;
	@%p78 bra 	$L__BB3_190;
	setp.lt.s64 	%p79, %rd317, %rd159;
	selp.f64 	%fd345, %fd351, %fd239, %p79;
	min.s64 	%rd311, %rd317, %rd159;
$L__BB3_190:
	ld.shared.f64 	%fd244, [_ZN6thrust24THRUST_300001_SM_1000_NS8cuda_cub4core6detail5shmemE+40];
	ld.shared.u64 	%rd162, [_ZN6thrust24THRUST_300001_SM_1000_NS8cuda_cub4core6detail5shmemE+48];
	abs.f64 	%fd245, %fd345;
	abs.f64 	%fd246, %fd244;
	setp.lt.f64 	%p80, %fd245, %fd246;
	mov.f64 	%fd346, %fd244;
	mov.u64 	%rd312, %rd162;
	@%p80 bra 	$L__BB3_193;
	setp.lt.f64 	%p81, %fd246, %fd245;
	mov.f64 	%fd346, %fd345;
	mov.u64 	%rd312, %rd311;
	@%p81 bra 	$L__BB3_193;
	setp.lt.s64 	%p82, %rd311, %rd162;
	selp.f64 	%fd346, %fd345, %fd244, %p82;
	min.s64 	%rd312, %rd311, %rd162;
$L__BB3_193:
	ld.shared.f64 	%fd249, [_ZN6thrust24THRUST_300001_SM_1000_NS8cuda_cub4core6detail5shmemE+56];
	ld.shared.u64 	%rd165, [_ZN6thrust24THRUST_300001_SM_1000_NS8cuda_cub4core6detail5shmemE+64];
	abs.f64 	%fd250, %fd346;
	abs.f64 	%fd251, %fd249;
	setp.lt.f64 	%p83, %fd250, %fd251;
	mov.f64 	%fd347, %fd249;
	mov.u64 	%rd313, %rd165;
	@%p83 bra 	$L__BB3_196;
	setp.lt.f64 	%p84, %fd251, %fd250;
	mov.f64 	%fd347, %fd346;
	mov.u64 	%rd313, %rd312;
	@%p84 bra 	$L__BB3_196;
	setp.lt.s64 	%p85, %rd312, %rd165;
	selp.f64 	%fd347, %fd346, %fd249, %p85;
	min.s64 	%rd313, %rd312, %rd165;
$L__BB3_196:
	ld.shared.f64 	%fd254, [_ZN6thrust24THRUST_300001_SM_1000_NS8cuda_cub4core6detail5shmemE+72];
	ld.shared.u64 	%rd168, [_ZN6thrust24THRUST_300001_SM_1000_NS8cuda_cub4core6detail5shmemE+80];
	abs.f64 	%fd255, %fd347;
	abs.f64 	%fd256, %fd254;
	setp.lt.f64 	%p86, %fd255, %fd256;
	mov.f64 	%fd348, %fd254;
	mov.u64 	%rd314, %rd168;
	@%p86 bra 	$L__BB3_199;
	setp.lt.f64 	%p87, %fd256, %fd255;
	mov.f64 	%fd348, %fd347;
	mov.u64 	%rd314, %rd313;
	@%p87 bra 	$L__BB3_199;
	setp.lt.s64 	%p88, %rd313, %rd168;
	selp.f64 	%fd348, %fd347, %fd254, %p88;
	min.s64 	%rd314, %rd313, %rd168;
$L__BB3_199:
	ld.shared.f64 	%fd259, [_ZN6thrust24THRUST_300001_SM_1000_NS8cuda_cub4core6detail5shmemE+88];
	ld.shared.u64 	%rd171, [_ZN6thrust24THRUST_300001_SM_1000_NS8cuda_cub4core6detail5shmemE+96];
	abs.f64 	%fd260, %fd348;
	abs.f64 	%fd261, %fd259;
	setp.lt.f64 	%p89, %fd260, %fd261;
	mov.f64 	%fd349, %fd259;
	mov.u64 	%rd315, %rd171;
	@%p89 bra 	$L__BB3_202;
	setp.lt.f64 	%p90, %fd261, %fd260;
	mov.f64 	%fd349, %fd348;
	mov.u64 	%rd315, %rd314;
	@%p90 bra 	$L__BB3_202;
	setp.lt.s64 	%p91, %rd314, %rd171;
	selp.f64 	%fd349, %fd348, %fd259, %p91;
	min.s64 	%rd315, %rd314, %rd171;
$L__BB3_202:
	ld.shared.f64 	%fd264, [_ZN6thrust24THRUST_300001_SM_1000_NS8cuda_cub4core6detail5shmemE+104];
	ld.shared.u64 	%rd174, [_ZN6thrust24THRUST_300001_SM_1000_NS8cuda_cub4core6detail5shmemE+112];
	abs.f64 	%fd265, %fd349;
	abs.f64 	%fd266, %fd264;
	setp.lt.f64 	%p92, %fd265, %fd266;
	mov.f64 	%fd350, %fd264;
	mov.u64 	%rd316, %rd174;
	@%p92 bra 	$L__BB3_205;
	setp.lt.f64 	%p93, %fd266, %fd265;
	mov.f64 	%fd350, %fd349;
	mov.u64 	%rd316, %rd315;
	@%p93 bra 	$L__BB3_205;
	setp.lt.s64 	%p94, %rd315, %rd174;
	selp.f64 	%fd350, %fd349, %fd264, %p94;
	min.s64 	%rd316, %rd315, %rd174;
$L__BB3_205:
	ld.shared.f64 	%fd269, [_ZN6thrust24THRUST_300001_SM_1000_NS8cuda_cub4core6detail5shmemE+120];
	ld.shared.u64 	%rd177, [_ZN6thrust24THRUST_300001_SM_1000_NS8cuda_cub4core6detail5shmemE+128];
	abs.f64 	%fd270, %fd350;
	abs.f64 	%fd271, %fd269;
	setp.lt.f64 	%p95, %fd270, %fd271;
	mov.u64 	%rd317, %rd177;
	mov.f64 	%fd351, %fd269;
	@%p95 bra 	$L__BB3_208;
	setp.lt.f64 	%p96, %fd271, %fd270;
	mov.u64 	%rd317, %rd316;
	mov.f64 	%fd351, %fd350;
	@%p96 bra 	$L__BB3_208;
	setp.lt.s64 	%p97, %rd316, %rd177;
	selp.f64 	%fd351, %fd350, %fd269, %p97;
	min.s64 	%rd317, %rd316, %rd177;
$L__BB3_208:
	mov.u32 	%r415, %tid.x;
	setp.ne.s32 	%p214, %r415, 0;
	@%p214 bra 	$L__BB3_210;
	ld.param.u64 	%rd254, [_ZN6thrust24THRUST_300001_SM_1000_NS8cuda_cub4core6detail13_kernel_agentINS1_8__reduce11ReduceAgentINS0_12zip_iteratorIN4cuda3std3__45tupleIJNS0_10device_ptrIdEENS0_17counting_iteratorIlNS0_11use_defaultESF_SF_EEEEEEEPNSB_IJdlEEESJ_iNS1_9__extrema9arg_max_fIdl13cmpAbsDoublesEEEEJSI_SK_iN3cub18CUB_300001_SM_100013GridEvenShareIiEENSR_9GridQueueIjEESO_EEEvDpT0__param_1];
	cvta.to.global.u64 	%rd251, %rd254;
	mul.wide.u32 	%rd252, %r1, 16;
	add.s64 	%rd253, %rd251, %rd252;
	st.global.f64 	[%rd253], %fd351;
	st.global.u64 	[%rd253+8], %rd317;
$L__BB3_210:
	ret;

}
	// .globl	_ZN6thrust24THRUST_300001_SM_1000_NS8cuda_cub4core6detail13_kernel_agentINS1_8__reduce10DrainAgentIiEEJN3cub18CUB_300001_SM_10009GridQueueIjEEiEEEvDpT0_
.visible .entry _ZN6thrust24THRUST_300001_SM_1000_NS8cuda_cub4core6detail13_kernel_agentINS1_8__reduce10DrainAgentIiEEJN3cub18CUB_300001_SM_10009GridQueueIjEEiEEEvDpT0_(
	.param .align 8 .b8 _ZN6thrust24THRUST_300001_SM_1000_NS8cuda_cub4core6detail13_kernel_agentINS1_8__reduce10DrainAgentIiEEJN3cub18CUB_300001_SM_10009GridQueueIjEEiEEEvDpT0__param_0[8],
	.param .u32 _ZN6thrust24THRUST_300001_SM_1000_NS8cuda_cub4core6detail13_kernel_agentINS1_8__reduce10DrainAgentIiEEJN3cub18CUB_300001_SM_10009GridQueueIjEEiEEEvDpT0__param_1
)
.maxntid 1
{
	.reg .b32 	%r<3>;
	.reg .b64 	%rd<3>;

	ld.param.u64 	%rd1, [_ZN6thrust24THRUST_300001_SM_1000_NS8cuda_cub4core6detail13_kernel_agentINS1_8__reduce10DrainAgentIiEEJN3cub18CUB_300001_SM_10009GridQueueIjEEiEEEvDpT0__param_0];
	ld.param.u32 	%r1, [_ZN6thrust24THRUST_300001_SM_1000_NS8cuda_cub4core6detail13_kernel_agentINS1_8__reduce10DrainAgentIiEEJN3cub18CUB_300001_SM_10009GridQueueIjEEiEEEvDpT0__param_1];
	cvta.to.global.u64 	%rd2, %rd1;
	st.global.u32 	[%rd2], %r1;
	mov.b32 	%r2, 0;
	st.global.u32 	[%rd2+4], %r2;
	ret;

}
	// .globl	_ZN6thrust24THRUST_300001_SM_1000_NS8cuda_cub4core6detail13_kernel_agentINS1_8__reduce11ReduceAgentIPN4cuda3std3__45tupleIJdlEEESC_SB_iNS1_9__extrema9arg_max_fIdl13cmpAbsDoublesEEEEJSC_SC_iSG_EEEvDpT0_
.visible .entry _ZN6thrust24THRUST_300001_SM_1000_NS8cuda_cub4core6detail13_kernel_agentINS1_8__reduce11ReduceAgentIPN4cuda3std3__45tupleIJdlEEESC_SB_iNS1_9__extrema9arg_max_fIdl13cmpAbsDoublesEEEEJSC_SC_iSG_EEEvDpT0_(
	.param .u64 .ptr .align 1 _ZN6thrust24THRUST_300001_SM_1000_NS8cuda_cub4core6detail13_kernel_agentINS1_8__reduce11ReduceAgentIPN4cuda3std3__45tupleIJdlEEESC_SB_iNS1_9__extrema9arg_max_fIdl13cmpAbsDoublesEEEEJSC_SC_iSG_EEEvDpT0__param_0,
	.param .u64 .ptr .align 1 _ZN6thrust24THRUST_300001_SM_1000_NS8cuda_cub4core6detail13_kernel_agentINS1_8__reduce11ReduceAgentIPN4cuda3std3__45tupleIJdlEEESC_SB_iNS1_9__extrema9arg_max_fIdl13cmpAbsDoublesEEEEJSC_SC_iSG_EEEvDpT0__param_1,
	.param .u32 _ZN6thrust24THRUST_300001_SM_1000_NS8cuda_cub4core6detail13_kernel_agentINS1_8__reduce11ReduceAgentIPN4cuda3std3__45tupleIJdlEEESC_SB_iNS1_9__extrema9arg_max_fIdl13cmpAbsDoublesEEEEJSC_SC_iSG_EEEvDpT0__param_2,
	.param .align 1 .b8 _ZN6thrust24THRUST_300001_SM_1000_NS8cuda_cub4core6detail13_kernel_agentINS1_8__reduce11ReduceAgentIPN4cuda3std3__45tupleIJdlEEESC_SB_iNS1_9__extrema9arg_max_fIdl13cmpAbsDoublesEEEEJSC_SC_iSG_EEEvDpT0__param_3[1]
)
.maxntid 256
{
	.reg .pred 	%p<222>;
	.reg .b32 	%r<390>;
	.reg .b64 	%rd<395>;
	.reg .b64 	%fd<358>;

	ld.param.u32 	%r37, [_ZN6thrust24THRUST_300001_SM_1000_NS8cuda_cub4core6detail13_kernel_agentINS1_8__reduce11ReduceAgentIPN4cuda3std3__45tupleIJdlEEESC_SB_iNS1_9__extrema9arg_max_fIdl13cmpAbsDoublesEEEEJSC_SC_iSG_EEEvDpT0__param_2];
	setp.eq.s32 	%p1, %r37, 0;
	@%p1 bra 	$L__BB5_211;
	setp.gt.s32 	%p2, %r37, 1279;
	@%p2 bra 	$L__BB5_121;
	mov.u32 	%r1, %tid.x;
	setp.ge.s32 	%p105, %r1, %r37;
	mov.f64 	%fd301, 0d0000000000000000;
	mov.b64 	%rd337, 0;
	mov.u32 	%r380, %r1;
	@%p105 bra 	$L__BB5_4;
	ld.param.u64 	%rd323, [_ZN6thrust24THRUST_300001_SM_1000_NS8cuda_cub4core6detail13_kernel_agentINS1_8__reduce11ReduceAgentIPN4cuda3std3__45tupleIJdlEEESC_SB_iNS1_9__extrema9arg_max_fIdl13cmpAbsDoublesEEEEJSC_SC_iSG_EEEvDpT0__param_0];
	mul.wide.u32 	%rd273, %r1, 16;
	add.s64 	%rd270, %rd323, %rd273;
	// begin inline asm
	ld.global.nc.u64 %rd269, [%rd270];
	// end inline asm
	add.s64 	%rd272, %rd270, 8;
	// begin inline asm
	ld.global.nc.u64 %rd337, [%rd272];
	// end inline asm
	mov.b64 	%fd301, %rd269;
	add.s32 	%r380, %r1, 256;
$L__BB5_4:
	setp.ge.s32 	%p106, %r380, %r37;
	@%p106 bra 	$L__BB5_25;
	not.b32 	%r153, %r380;
	add.s32 	%r4, %r37, %r153;
	and.b32  	%r154, %r4, 768;
	setp.eq.s32 	%p107, %r154, 768;
	@%p107 bra 	$L__BB5_11;
	ld.param.u64 	%rd324, [_ZN6thrust24THRUST_300001_SM_1000_NS8cuda_cub4core6detail13_kernel_agentINS1_8__reduce11ReduceAgentIPN4cuda3std3__45tupleIJdlEEESC_SB_iNS1_9__extrema9arg_max_fIdl13cmpAbsDoublesEEEEJSC_SC_iSG_EEEvDpT0__param_0];
	mul.wide.u32 	%rd275, %r380, 16;
	add.s64 	%rd328, %rd324, %rd275;
	shr.u32 	%r155, %r4, 8;
	add.s32 	%r156, %r155, 1;
	and.b32  	%r157, %r156, 3;
	neg.s32 	%r378, %r157;
$L__BB5_7:
	.pragma "nounroll";
	mov.u64 	%rd5, %rd337;
	mov.f64 	%fd3, %fd301;
	// begin inline asm
	ld.global.nc.u64 %rd276, [%rd328];
	// end inline asm
	add.s64 	%rd279, %rd328, 8;
	// begin inline asm
	ld.global.nc.u64 %rd278, [%rd279];
	// end inline asm
	mov.b64 	%fd4, %rd276;
	abs.f64 	%fd5, %fd3;
	abs.f64 	%fd6, %fd4;
	setp.lt.f64 	%p108, %fd5, %fd6;
	mov.u64 	%rd337, %rd278;
	mov.f64 	%fd301, %fd4;
	@%p108 bra 	$L__BB5_10;
	setp.lt.f64 	%p109, %fd6, %fd5;
	mov.u64 	%rd337, %rd5;
	mov.f64 	%fd301, %fd3;
	@%p109 bra 	$L__BB5_10;
	setp.lt.s64 	%p110, %rd5, %rd278;
	min.s64 	%rd337, %rd5, %rd278;
	selp.f64 	%fd301, %fd3, %fd4, %p110;
$L__BB5_10:
	add.s32 	%r380, %r380, 256;
	add.s64 	%rd328, %rd328, 4096;
	add.s32 	%r378, %r378, 1;
	setp.ne.s32 	%p111, %r378, 0;
	@%p111 bra 	$L__BB5_7;
$L__BB5_11:
	setp.lt.u32 	%p112, %r4, 768;
	@%p112 bra 	$L__BB5_25;
$L__BB5_12:
	ld.param.u64 	%rd325, [_ZN6thrust24THRUST_300001_SM_1000_NS8cuda_cub4core6detail13_kernel_agentINS1_8__reduce11ReduceAgentIPN4cuda3std3__45tupleIJdlEEESC_SB_iNS1_9__extrema9arg_max_fIdl13cmpAbsDoublesEEEEJSC_SC_iSG_EEEvDpT0__param_0];
	mul.wide.s32 	%rd284, %r380, 16;
	add.s64 	%rd281, %rd325, %rd284;
	// begin inline asm
	ld.global.nc.u64 %rd280, [%rd281];
	// end inline asm
	add.s64 	%rd283, %rd281, 8;
	// begin inline asm
	ld.global.nc.u64 %rd282, [%rd283];
	// end inline asm
	mov.b64 	%fd12, %rd280;
	abs.f64 	%fd13, %fd301;
	abs.f64 	%fd14, %fd12;
	setp.lt.f64 	%p113, %fd13, %fd14;
	mov.u64 	%rd334, %rd282;
	mov.f64 	%fd298, %fd12;
	@%p113 bra 	$L__BB5_15;
	setp.lt.f64 	%p114, %fd14, %fd13;
	mov.u64 	%rd334, %rd337;
	mov.f64 	%fd298, %fd301;
	@%p114 bra 	$L__BB5_15;
	setp.lt.s64 	%p115, %rd337, %rd282;
	min.s64 	%rd334, %rd337, %rd282;
	selp.f64 	%fd298, %fd301, %fd12, %p115;
$L__BB5_15:
	add.s64 	%rd286, %rd281, 4096;
	// begin inline asm
	ld.global.nc.u64 %rd285, [%rd286];
	// end inline asm
	add.s64 	%rd288, %rd281, 4104;
	// begin inline asm
	ld.global.nc.u64 %rd287, [%rd288];
	// end inline asm
	mov.b64 	%fd17, %rd285;
	abs.f64 	%fd18, %fd298;
	abs.f64 	%fd19, %fd17;
	setp.lt.f64 	%p116, %fd18, %fd19;
	mov.u64 	%rd335, %rd287;
	mov.f64 	%fd299, %fd17;
	@%p116 bra 	$L__BB5_18;
	setp.lt.f64 	%p117, %fd19, %fd18;
	mov.u64 	%rd335, %rd334;
	mov.f64 	%fd299, %fd298;
	@%p117 bra 	$L__BB5_18;
	setp.lt.s64 	%p118, %rd334, %rd287;
	min.s64 	%rd335, %rd334, %rd287;
	selp.f64 	%fd299, %fd298, %fd17, %p118;
$L__BB5_18:
	add.s64 	%rd290, %rd281, 8192;
	// begin inline asm
	ld.global.nc.u64 %rd289, [%rd290];
	// end inline asm
	add.s64 	%rd292, %rd281, 8200;
	// begin inline asm
	ld.global.nc.u64 %rd291, [%rd292];
	// end inline asm
	mov.b64 	%fd22, %rd289;
	abs.f64 	%fd23, %fd299;
	abs.f64 	%fd24, %fd22;
	setp.lt.f64 	%p119, %fd23, %fd24;
	mov.u64 	%rd336, %rd291;
	mov.f64 	%fd300, %fd22;
	@%p119 bra 	$L__BB5_21;
	setp.lt.f64 	%p120, %fd24, %fd23;
	mov.u64 	%rd336, %rd335;
	mov.f64 	%fd300, %fd299;
	@%p120 bra 	$L__BB5_21;
	setp.lt.s64 	%p121, %rd335, %rd291;
	min.s64 	%rd336, %rd335, %rd291;
	selp.f64 	%fd300, %fd299, %fd22, %p121;
$L__BB5_21:
	add.s64 	%rd294, %rd281, 12288;
	// begin inline asm
	ld.global.nc.u64 %rd293, [%rd294];
	// end inline asm
	add.s64 	%rd296, %rd281, 12296;
	// begin inline asm
	ld.global.nc.u64 %rd295, [%rd296];
	// end inline asm
	mov.b64 	%fd27, %rd293;
	abs.f64 	%fd28, %fd300;
	abs.f64 	%fd29, %fd27;
	setp.lt.f64 	%p122, %fd28, %fd29;
	mov.u64 	%rd337, %rd295;
	mov.f64 	%fd301, %fd27;
	@%p122 bra 	$L__BB5_24;
	setp.lt.f64 	%p123, %fd29, %fd28;
	mov.u64 	%rd337, %rd336;
	mov.f64 	%fd301, %fd300;
	@%p123 bra 	$L__BB5_24;
	setp.lt.s64 	%p124, %rd336, %rd295;
	min.s64 	%rd337, %rd336, %rd295;
	selp.f64 	%fd301, %fd300, %fd27, %p124;
$L__BB5_24:
	add.s32 	%r380, %r380, 1024;
	setp.lt.s32 	%p125, %r380, %r37;
	@%p125 bra 	$L__BB5_12;
$L__BB5_25:
	setp.lt.s32 	%p126, %r37, 256;
	@%p126 bra 	$L__BB5_70;
	// begin inline asm
	mov.u32 %r271, %laneid;
	// end inline asm
	mov.b64 	%rd307, %fd301;
	mov.b64 	{%r273, %r278}, %rd307;
	mov.b32 	%r289, 1;
	mov.b32 	%r290, 31;
	mov.b32 	%r291, -1;
	// begin inline asm
	shfl.sync.down.b32 %r272, %r273, %r289, %r290, %r291;
	// end inline asm
	// begin inline asm
	shfl.sync.down.b32 %r277, %r278, %r289, %r290, %r291;
	// end inline asm
	mov.b64 	%rd308, {%r272, %r277};
	mov.b64 	%fd33, %rd308;
	mov.b64 	{%r283, %r288}, %rd337;
	// begin inline asm
	shfl.sync.down.b32 %r282, %r283, %r289, %r290, %r291;
	// end inline asm
	// begin inline asm
	shfl.sync.down.b32 %r287, %r288, %r289, %r290, %r291;
	// end inline asm
	mov.b64 	%rd27, {%r282, %r287};
	setp.gt.s32 	%p178, %r271, 30;
	mov.u64 	%rd339, %rd337;
	mov.f64 	%fd303, %fd301;
	@%p178 bra 	$L__BB5_30;
	abs.f64 	%fd34, %fd301;
	abs.f64 	%fd35, %fd33;
	setp.lt.f64 	%p179, %fd34, %fd35;
	mov.u64 	%rd339, %rd27;
	mov.f64 	%fd303, %fd33;
	@%p179 bra 	$L__BB5_30;
	setp.lt.f64 	%p180, %fd35, %fd34;
	mov.u64 	%rd339, %rd337;
	mov.f64 	%fd303, %fd301;
	@%p180 bra 	$L__BB5_30;
	setp.lt.s64 	%p181, %rd337, %rd27;
	min.s64 	%rd339, %rd337, %rd27;
	selp.f64 	%fd303, %fd301, %fd33, %p181;
$L__BB5_30:
	mov.b64 	%rd309, %fd303;
	mov.b64 	{%r293, %r298}, %rd309;
	mov.b32 	%r309, 2;
	mov.b32 	%r310, 31;
	mov.b32 	%r311, -1;
	// begin inline asm
	shfl.sync.down.b32 %r292, %r293, %r309, %r310, %r311;
	// end inline asm
	// begin inline asm
	shfl.sync.down.b32 %r297, %r298, %r309, %r310, %r311;
	// end inline asm
	mov.b64 	%rd310, {%r292, %r297};
	mov.b64 	%fd38, %rd310;
	mov.b64 	{%r303, %r308}, %rd339;
	// begin inline asm
	shfl.sync.down.b32 %r302, %r303, %r309, %r310, %r311;
	// end inline asm
	// begin inline asm
	shfl.sync.down.b32 %r307, %r308, %r309, %r310, %r311;
	// end inline asm
	mov.b64 	%rd30, {%r302, %r307};
	setp.gt.s32 	%p182, %r271, 29;
	mov.u64 	%rd340, %rd339;
	mov.f64 	%fd304, %fd303;
	@%p182 bra 	$L__BB5_34;
	abs.f64 	%fd39, %fd303;
	abs.f64 	%fd40, %fd38;
	setp.lt.f64 	%p183, %fd39, %fd40;
	mov.u64 	%rd340, %rd30;
	mov.f64 	%fd304, %fd38;
	@%p183 bra 	$L__BB5_34;
	setp.lt.f64 	%p184, %fd40, %fd39;
	mov.u64 	%rd340, %rd339;
	mov.f64 	%fd304, %fd303;
	@%p184 bra 	$L__BB5_34;
	setp.lt.s64 	%p185, %rd339, %rd30;
	min.s64 	%rd340, %rd339, %rd30;
	selp.f64 	%fd304, %fd303, %fd38, %p185;
$L__BB5_34:
	mov.b64 	%rd311, %fd304;
	mov.b64 	{%r313, %r318}, %rd311;
	mov.b32 	%r329, 4;
	mov.b32 	%r330, 31;
	mov.b32 	%r331, -1;
	// begin inline asm
	shfl.sync.down.b32 %r312, %r313, %r329, %r330, %r331;
	// end inline asm
	// begin inline asm
	shfl.sync.down.b32 %r317, %r318, %r329, %r330, %r331;
	// end inline asm
	mov.b64 	%rd312, {%r312, %r317};
	mov.b64 	%fd43, %rd312;
	mov.b64 	{%r323, %r328}, %rd340;
	// begin inline asm
	shfl.sync.down.b32 %r322, %r323, %r329, %r330, %r331;
	// end inline asm
	// begin inline asm
	shfl.sync.down.b32 %r327, %r328, %r329, %r330, %r331;
	// end inline asm
	mov.b64 	%rd33, {%r322, %r327};
	setp.gt.s32 	%p186, %r271, 27;
	mov.u64 	%rd341, %rd340;
	mov.f64 	%fd305, %fd304;
	@%p186 bra 	$L__BB5_38;
	abs.f64 	%fd44, %fd304;
	abs.f64 	%fd45, %fd43;
	setp.lt.f64 	%p187, %fd44, %fd45;
	mov.u64 	%rd341, %rd33;
	mov.f64 	%fd305, %fd43;
	@%p187 bra 	$L__BB5_38;
	setp.lt.f64 	%p188, %fd45, %fd44;
	mov.u64 	%rd341, %rd340;
	mov.f64 	%fd305, %fd304;
	@%p188 bra 	$L__BB5_38;
	setp.lt.s64 	%p189, %rd340, %rd33;
	min.s64 	%rd341, %rd340, %rd33;
	selp.f64 	%fd305, %fd304, %fd43, %p189;
$L__BB5_38:
	mov.b64 	%rd313, %fd305;
	mov.b64 	{%r333, %r338}, %rd313;
	mov.b32 	%r349, 8;
	mov.b32 	%r350, 31;
	mov.b32 	%r351, -1;
	// begin inline asm
	shfl.sync.down.b32 %r332, %r333, %r349, %r350, %r351;
	// end inline asm
	// begin inline asm
	shfl.sync.down.b32 %r337, %r338, %r349, %r350, %r351;
	// end inline asm
	mov.b64 	%rd314, {%r332, %r337};
	mov.b64 	%fd48, %rd314;
	mov.b64 	{%r343, %r348}, %rd341;
	// begin inline asm
	shfl.sync.down.b32 %r342, %r343, %r349, %r350, %r351;
	// end inline asm
	// begin inline asm
	shfl.sync.down.b32 %r347, %r348, %r349, %r350, %r351;
	// end inline asm
	mov.b64 	%rd36, {%r342, %r347};
	setp.gt.s32 	%p190, %r271, 23;
	mov.u64 	%rd342, %rd341;
	mov.f64 	%fd306, %fd305;
	@%p190 bra 	$L__BB5_42;
	abs.f64 	%fd49, %fd305;
	abs.f64 	%fd50, %fd48;
	setp.lt.f64 	%p191, %fd49, %fd50;
	mov.u64 	%rd342, %rd36;
	mov.f64 	%fd306, %fd48;
	@%p191 bra 	$L__BB5_42;
	setp.lt.f64 	%p192, %fd50, %fd49;
	mov.u64 	%rd342, %rd341;
	mov.f64 	%fd306, %fd305;
	@%p192 bra 	$L__BB5_42;
	setp.lt.s64 	%p193, %rd341, %rd36;
	min.s64 	%rd342, %rd341, %rd36;
	selp.f64 	%fd306, %fd305, %fd48, %p193;
$L__BB5_42:
	mov.b64 	%rd315, %fd306;
	mov.b64 	{%r353, %r358}, %rd315;
	mov.b32 	%r369, 16;
	mov.b32 	%r370, 31;
	mov.b32 	%r371, -1;
	// begin inline asm
	shfl.sync.down.b32 %r352, %r353, %r369, %r370, %r371;
	// end inline asm
	// begin inline asm
	shfl.sync.down.b32 %r357, %r358, %r369, %r370, %r371;
	// end inline asm
	mov.b64 	%rd316, {%r352, %r357};
	mov.b64 	%fd53, %rd316;
	mov.b64 	{%r363, %r368}, %rd342;
	// begin inline asm
	shfl.sync.down.b32 %r362, %r363, %r369, %r370, %r371;
	// end inline asm
	// begin inline asm
	shfl.sync.down.b32 %r367, %r368, %r369, %r370, %r371;
	// end inline asm
	mov.b64 	%rd39, {%r362, %r367};
	setp.gt.s32 	%p194, %r271, 15;
	mov.u64 	%rd394, %rd342;
	mov.f64 	%fd357, %fd306;
	@%p194 bra 	$L__BB5_46;
	abs.f64 	%fd54, %fd306;
	abs.f64 	%fd55, %fd53;
	setp.lt.f64 	%p195, %fd54, %fd55;
	mov.u64 	%rd394, %rd39;
	mov.f64 	%fd357, %fd53;
	@%p195 bra 	$L__BB5_46;
	setp.lt.f64 	%p196, %fd55, %fd54;
	mov.u64 	%rd394, %rd342;
	mov.f64 	%fd357, %fd306;
	@%p196 bra 	$L__BB5_46;
	setp.lt.s64 	%p197, %rd342, %rd39;
	min.s64 	%rd394, %rd342, %rd39;
	selp.f64 	%fd357, %fd306, %fd53, %p197;
$L__BB5_46:
	setp.ne.s32 	%p198, %r271, 0;
	@%p198 bra 	$L__BB5_48;
	shr.u32 	%r372, %r1, 1;
	and.b32  	%r373, %r372, 496;
	mov.u32 	%r374, _ZN6thrust24THRUST_300001_SM_1000_NS8cuda_cub4core6detail5shmemE;
	add.s32 	%r375, %r374, %r373;
	st.shared.f64 	[%r375+8], %fd357;
	st.shared.u64 	[%r375+16], %rd394;
$L__BB5_48:
	bar.sync 	0;
	setp.ne.s32 	%p199, %r1, 0;
	@%p199 bra 	$L__BB5_209;
	ld.shared.f64 	%fd58, [_ZN6thrust24THRUST_300001_SM_1000_NS8cuda_cub4core6detail5shmemE+24];
	ld.shared.u64 	%rd42, [_ZN6thrust24THRUST_300001_SM_1000_NS8cuda_cub4core6detail5shmemE+32];
	abs.f64 	%fd59, %fd357;
	abs.f64 	%fd60, %fd58;
	setp.lt.f64 	%p200, %fd59, %fd60;
	mov.u64 	%rd344, %rd42;
	mov.f64 	%fd308, %fd58;
	@%p200 bra 	$L__BB5_52;
	setp.lt.f64 	%p201, %fd60, %fd59;
	mov.u64 	%rd344, %rd394;
	mov.f64 	%fd308, %fd357;
	@%p201 bra 	$L__BB5_52;
	setp.lt.s64 	%p202, %rd394, %rd42;
	min.s64 	%rd344, %rd394, %rd42;
	selp.f64 	%fd308, %fd357, %fd58, %p202;
$L__BB5_52:
	ld.shared.f64 	%fd63, [_ZN6thrust24THRUST_300001_SM_1000_NS8cuda_cub4core6detail5shmemE+40];
	ld.shared.u64 	%rd45, [_ZN6thrust24THRUST_300001_SM_1000_NS8cuda_cub4core6detail5shmemE+48];
	abs.f64 	%fd64, %fd308;
	abs.f64 	%fd65, %fd63;
	setp.lt.f64 	%p203, %fd64, %fd65;
	mov.u64 	%rd345, %rd45;
	mov.f64 	%fd309, %fd63;
	@%p203 bra 	$L__BB5_55;
	setp.lt.f64 	%p204, %fd65, %fd64;
	mov.u64 	%rd345, %rd344;
	mov.f64 	%fd309, %fd308;
	@%p204 bra 	$L__BB5_55;
	setp.lt.s64 	%p205, %rd344, %rd45;
	min.s64 	%rd345, %rd344, %rd45;
	selp.f64 	%fd309, %fd308, %fd63, %p205;
$L__BB5_55:
	ld.shared.f64 	%fd68, [_ZN6thrust24THRUST_300001_SM_1000_NS8cuda_cub4core6detail5shmemE+56];
	ld.shared.u64 	%rd48, [_ZN6thrust24THRUST_300001_SM_1000_NS8cuda_cub4core6detail5shmemE+64];
	abs.f64 	%fd69, %fd309;
	abs.f64 	%fd70, %fd68;
	setp.lt.f64 	%p206, %fd69, %fd70;
	mov.u64 	%rd346, %rd48;
	mov.f64 	%fd310, %fd68;
	@%p206 bra 	$L__BB5_58;
	setp.lt.f64 	%p207, %fd70, %fd69;
	mov.u64 	%rd346, %rd345;
	mov.f64 	%fd310, %fd309;
	@%p207 bra 	$L__BB5_58;
	setp.lt.s64 	%p208, %rd345, %rd48;
	min.s64 	%rd346, %rd345, %rd48;
	selp.f64 	%fd310, %fd309, %fd68, %p208;
$L__BB5_58:
	ld.shared.f64 	%fd73, [_ZN6thrust24THRUST_300001_SM_1000_NS8cuda_cub4core6detail5shmemE+72];
	ld.shared.u64 	%rd51, [_ZN6thrust24THRUST_300001_SM_1000_NS8cuda_cub4core6detail5shmemE+80];
	abs.f64 	%fd74, %fd310;
	abs.f64 	%fd75, %fd73;
	setp.lt.f64 	%p209, %fd74, %fd75;
	mov.u64 	%rd347, %rd51;
	mov.f64 	%fd311, %fd73;
	@%p209 bra 	$L__BB5_61;
	setp.lt.f64 	%p210, %fd75, %fd74;
	mov.u64 	%rd347, %rd346;
	mov.f64 	%fd311, %fd310;
	@%p210 bra 	$L__BB5_61;
	setp.lt.s64 	%p211, %rd346, %rd51;
	min.s64 	%rd347, %rd346, %rd51;
	selp.f64 	%fd311, %fd310, %fd73, %p211;
$L__BB5_61:
	ld.shared.f64 	%fd78, [_ZN6thrust24THRUST_300001_SM_1000_NS8cuda_cub4core6detail5shmemE+88];
	ld.shared.u64 	%rd54, [_ZN6thrust24THRUST_300001_SM_1000_NS8cuda_cub4core6detail5shmemE+96];
	abs.f64 	%fd79, %fd311;
	abs.f64 	%fd80, %fd78;
	setp.lt.f64 	%p212, %fd79, %fd80;
	mov.u64 	%rd348, %rd54;
	mov.f64 	%fd312, %fd78;
	@%p212 bra 	$L__BB5_64;
	setp.lt.f64 	%p213, %fd80, %fd79;
	mov.u64 	%rd348, %rd347;
	mov.f64 	%fd312, %fd311;
	@%p213 bra 	$L__BB5_64;
	setp.lt.s64 	%p214, %rd347, %rd54;
	min.s64 	%rd348, %rd347, %rd54;
	selp.f64 	%fd312, %fd311, %fd78, %p214;
$L__BB5_64:
	ld.shared.f64 	%fd83, [_ZN6thrust24THRUST_300001_SM_1000_NS8cuda_cub4core6detail5shmemE+104];
	ld.shared.u64 	%rd57, [_ZN6thrust24THRUST_300001_SM_1000_NS8cuda_cub4core6detail5shmemE+112];
	abs.f64 	%fd84, %fd312;
	abs.f64 	%fd85, %fd83;
	setp.lt.f64 	%p215, %fd84, %fd85;
	mov.u64 	%rd349, %rd57;
	mov.f64 	%fd313, %fd83;
	@%p215 bra 	$L__BB5_67;
	setp.lt.f64 	%p216, %fd85, %fd84;
	mov.u64 	%rd349, %rd348;
	mov.f64 	%fd313, %fd312;
	@%p216 bra 	$L__BB5_67;
	setp.lt.s64 	%p217, %rd348, %rd57;
	min.s64 	%rd349, %rd348, %rd57;
	selp.f64 	%fd313, %fd312, %fd83, %p217;
$L__BB5_67:
	ld.shared.f64 	%fd88, [_ZN6thrust24THRUST_300001_SM_1000_NS8cuda_cub4core6detail5shmemE+120];
	ld.shared.u64 	%rd60, [_ZN6thrust24THRUST_300001_SM_1000_NS8cuda_cub4core6detail5shmemE+128];
	abs.f64 	%fd89, %fd313;
	abs.f64 	%fd90, %fd88;
	setp.lt.f64 	%p218, %fd89, %fd90;
	mov.u64 	%rd394, %rd60;
	mov.f64 	%fd357, %fd88;
	@%p218 bra 	$L__BB5_209;
	setp.lt.f64 	%p219, %fd90, %fd89;
	mov.u64 	%rd394, %rd349;
	mov.f64 	%fd357, %fd313;
	@%p219 bra 	$L__BB5_209;
	setp.lt.s64 	%p220, %rd349, %rd60;
	min.s64 	%rd394, %rd349, %rd60;
	selp.f64 	%fd357, %fd313, %fd88, %p220;
	bra.uni 	$L__BB5_209;
$L__BB5_70:
	// begin inline asm
	mov.u32 %r158, %laneid;
	// end inline asm
	and.b32  	%r179, %r1, 992;
	add.s32 	%r180, %r179, 32;
	setp.gt.s32 	%p127, %r180, %r37;
	not.b32 	%r181, %r179;
	add.s32 	%r182, %r37, %r181;
	selp.b32 	%r177, %r182, 31, %p127;
	mov.b64 	%rd297, %fd301;
	mov.b64 	{%r160, %r165}, %rd297;
	mov.b32 	%r176, 1;
	mov.b32 	%r178, -1;
	// begin inline asm
	shfl.sync.down.b32 %r159, %r160, %r176, %r177, %r178;
	// end inline asm
	// begin inline asm
	shfl.sync.down.b32 %r164, %r165, %r176, %r177, %r178;
	// end inline asm
	mov.b64 	%rd298, {%r159, %r164};
	mov.b64 	%fd92, %rd298;
	mov.b64 	{%r170, %r175}, %rd337;
	// begin inline asm
	shfl.sync.down.b32 %r169, %r170, %r176, %r177, %r178;
	// end inline asm
	// begin inline asm
	shfl.sync.down.b32 %r174, %r175, %r176, %r177, %r178;
	// end inline asm
	mov.b64 	%rd62, {%r169, %r174};
	setp.ge.s32 	%p128, %r158, %r177;
	mov.u64 	%rd350, %rd337;
	mov.f64 	%fd314, %fd301;
	@%p128 bra 	$L__BB5_74;
	abs.f64 	%fd93, %fd301;
	abs.f64 	%fd94, %fd92;
	setp.lt.f64 	%p129, %fd93, %fd94;
	mov.u64 	%rd350, %rd62;
	mov.f64 	%fd314, %fd92;
	@%p129 bra 	$L__BB5_74;
	setp.lt.f64 	%p130, %fd94, %fd93;
	mov.u64 	%rd350, %rd337;
	mov.f64 	%fd314, %fd301;
	@%p130 bra 	$L__BB5_74;
	setp.lt.s64 	%p131, %rd337, %rd62;
	min.s64 	%rd350, %rd337, %rd62;
	selp.f64 	%fd314, %fd301, %fd92, %p131;
$L__BB5_74:
	mov.b64 	%rd299, %fd314;
	mov.b64 	{%r184, %r189}, %rd299;
	mov.b32 	%r200, 2;
	mov.b32 	%r202, -1;
	// begin inline asm
	shfl.sync.down.b32 %r183, %r184, %r200, %r177, %r202;
	// end inline asm
	// begin inline asm
	shfl.sync.down.b32 %r188, %r189, %r200, %r177, %r202;
	// end inline asm
	mov.b64 	%rd300, {%r183, %r188};
	mov.b64 	%fd97, %rd300;
	mov.b64 	{%r194, %r199}, %rd350;
	// begin inline asm
	shfl.sync.down.b32 %r193, %r194, %r200, %r177, %r202;
	// end inline asm
	// begin inline asm
	shfl.sync.down.b32 %r198, %r199, %r200, %r177, %r202;
	// end inline asm
	mov.b64 	%rd65, {%r193, %r198};
	add.s32 	%r203, %r158, 2;
	setp.gt.s32 	%p132, %r203, %r177;
	mov.u64 	%rd351, %rd350;
	mov.f64 	%fd315, %fd314;
	@%p132 bra 	$L__BB5_78;
	abs.f64 	%fd98, %fd314;
	abs.f64 	%fd99, %fd97;
	setp.lt.f64 	%p133, %fd98, %fd99;
	mov.u64 	%rd351, %rd65;
	mov.f64 	%fd315, %fd97;
	@%p133 bra 	$L__BB5_78;
	setp.lt.f64 	%p134, %fd99, %fd98;
	mov.u64 	%rd351, %rd350;
	mov.f64 	%fd315, %fd314;
	@%p134 bra 	$L__BB5_78;
	setp.lt.s64 	%p135, %rd350, %rd65;
	min.s64 	%rd351, %rd350, %rd65;
	selp.f64 	%fd315, %fd314, %fd97, %p135;
$L__BB5_78:
	mov.b64 	%rd301, %fd315;
	mov.b64 	{%r205, %r210}, %rd301;
	mov.b32 	%r221, 4;
	mov.b32 	%r223, -1;
	// begin inline asm
	shfl.sync.down.b32 %r204, %r205, %r221, %r177, %r223;
	// end inline asm
	// begin inline asm
	shfl.sync.down.b32 %r209, %r210, %r221, %r177, %r223;
	// end inline asm
	mov.b64 	%rd302, {%r204, %r209};
	mov.b64 	%fd102, %rd302;
	mov.b64 	{%r215, %r220}, %rd351;
	// begin inline asm
	shfl.sync.down.b32 %r214, %r215, %r221, %r177, %r223;
	// end inline asm
	// begin inline asm
	shfl.sync.down.b32 %r219, %r220, %r221, %r177, %r223;
	// end inline asm
	mov.b64 	%rd68, {%r214, %r219};
	add.s32 	%r224, %r158, 4;
	setp.gt.s32 	%p136, %r224, %r177;
	mov.u64 	%rd352, %rd351;
	mov.f64 	%fd316, %fd315;
	@%p136 bra 	$L__BB5_82;
	abs.f64 	%fd103, %fd315;
	abs.f64 	%fd104, %fd102;
	setp.lt.f64 	%p137, %fd103, %fd104;
	mov.u64 	%rd352, %rd68;
	mov.f64 	%fd316, %fd102;
	@%p137 bra 	$L__BB5_82;
	setp.lt.f64 	%p138, %fd104, %fd103;
	mov.u64 	%rd352, %rd351;
	mov.f64 	%fd316, %fd315;
	@%p138 bra 	$L__BB5_82;
	setp.lt.s64 	%p139, %rd351, %rd68;
	min.s64 	%rd352, %rd351, %rd68;
	selp.f64 	%fd316, %fd315, %fd102, %p139;
$L__BB5_82:
	mov.b64 	%rd303, %fd316;
	mov.b64 	{%r226, %r231}, %rd303;
	mov.b32 	%r242, 8;
	mov.b32 	%r244, -1;
	// begin inline asm
	shfl.sync.down.b32 %r225, %r226, %r242, %r177, %r244;
	// end inline asm
	// begin inline asm
	shfl.sync.down.b32 %r230, %r231, %r242, %r177, %r244;
	// end inline asm
	mov.b64 	%rd304, {%r225, %r230};
	mov.b64 	%fd107, %rd304;
	mov.b64 	{%r236, %r241}, %rd352;
	// begin inline asm
	shfl.sync.down.b32 %r235, %r236, %r242, %r177, %r244;
	// end inline asm
	// begin inline asm
	shfl.sync.down.b32 %r240, %r241, %r242, %r177, %r244;
	// end inline asm
	mov.b64 	%rd71, {%r235, %r240};
	add.s32 	%r245, %r158, 8;
	setp.gt.s32 	%p140, %r245, %r177;
	mov.u64 	%rd353, %rd352;
	mov.f64 	%fd317, %fd316;
	@%p140 bra 	$L__BB5_86;
	abs.f64 	%fd108, %fd316;
	abs.f64 	%fd109, %fd107;
	setp.lt.f64 	%p141, %fd108, %fd109;
	mov.u64 	%rd353, %rd71;
	mov.f64 	%fd317, %fd107;
	@%p141 bra 	$L__BB5_86;
	setp.lt.f64 	%p142, %fd109, %fd108;
	mov.u64 	%rd353, %rd352;
	mov.f64 	%fd317, %fd316;
	@%p142 bra 	$L__BB5_86;
	setp.lt.s64 	%p143, %rd352, %rd71;
	min.s64 	%rd353, %rd352, %rd71;
	selp.f64 	%fd317, %fd316, %fd107, %p143;
$L__BB5_86:
	mov.b64 	%rd305, %fd317;
	mov.b64 	{%r247, %r252}, %rd305;
	mov.b32 	%r263, 16;
	mov.b32 	%r265, -1;
	// begin inline asm
	shfl.sync.down.b32 %r246, %r247, %r263, %r177, %r265;
	// end inline asm
	// begin inline asm
	shfl.sync.down.b32 %r251, %r252, %r263, %r177, %r265;
	// end inline asm
	mov.b64 	%rd306, {%r246, %r251};
	mov.b64 	%fd112, %rd306;
	mov.b64 	{%r257, %r262}, %rd353;
	// begin inline asm
	shfl.sync.down.b32 %r256, %r257, %r263, %r177, %r265;
	// end inline asm
	// begin inline asm
	shfl.sync.down.b32 %r261, %r262, %r263, %r177, %r265;
	// end inline asm
	mov.b64 	%rd74, {%r256, %r261};
	add.s32 	%r266, %r158, 16;
	setp.gt.s32 	%p144, %r266, %r177;
	mov.u64 	%rd394, %rd353;
	mov.f64 	%fd357, %fd317;
	@%p144 bra 	$L__BB5_90;
	abs.f64 	%fd113, %fd317;
	abs.f64 	%fd114, %fd112;
	setp.lt.f64 	%p145, %fd113, %fd114;
	mov.u64 	%rd394, %rd74;
	mov.f64 	%fd357, %fd112;
	@%p145 bra 	$L__BB5_90;
	setp.lt.f64 	%p146, %fd114, %fd113;
	mov.u64 	%rd394, %rd353;
	mov.f64 	%fd357, %fd317;
	@%p146 bra 	$L__BB5_90;
	setp.lt.s64 	%p147, %rd353, %rd74;
	min.s64 	%rd394, %rd353, %rd74;
	selp.f64 	%fd357, %fd317, %fd112, %p147;
$L__BB5_90:
	setp.ne.s32 	%p148, %r158, 0;
	@%p148 bra 	$L__BB5_92;
	shr.u32 	%r267, %r1, 1;
	and.b32  	%r268, %r267, 496;
	mov.u32 	%r269, _ZN6thrust24THRUST_300001_SM_1000_NS8cuda_cub4core6detail5shmemE;
	add.s32 	%r270, %r269, %r268;
	st.shared.f64 	[%r270+8], %fd357;
	st.shared.u64 	[%r270+16], %rd394;
$L__BB5_92:
	bar.sync 	0;
	setp.ne.s32 	%p149, %r1, 0;
	@%p149 bra 	$L__BB5_209;
	setp.lt.s32 	%p150, %r37, 33;
	mov.f64 	%fd319, %fd357;
	mov.u64 	%rd355, %rd394;
	@%p150 bra 	$L__BB5_97;
	ld.shared.f64 	%fd117, [_ZN6thrust24THRUST_300001_SM_1000_NS8cuda_cub4core6detail5shmemE+24];
	ld.shared.u64 	%rd77, [_ZN6thrust24THRUST_300001_SM_1000_NS8cuda_cub4core6detail5shmemE+32];
	abs.f64 	%fd118, %fd357;
	abs.f64 	%fd119, %fd117;
	setp.lt.f64 	%p151, %fd118, %fd119;
	mov.f64 	%fd319, %fd117;
	mov.u64 	%rd355, %rd77;
	@%p151 bra 	$L__BB5_97;
	setp.lt.f64 	%p152, %fd119, %fd118;
	mov.f64 	%fd319, %fd357;
	mov.u64 	%rd355, %rd394;
	@%p152 bra 	$L__BB5_97;
	setp.lt.s64 	%p153, %rd394, %rd77;
	min.s64 	%rd355, %rd394, %rd77;
	selp.f64 	%fd319, %fd357, %fd117, %p153;
$L__BB5_97:
	setp.lt.s32 	%p154, %r37, 65;
	mov.f64 	%fd320, %fd319;
	mov.u64 	%rd356, %rd355;
	@%p154 bra 	$L__BB5_101;
	ld.shared.f64 	%fd122, [_ZN6thrust24THRUST_300001_SM_1000_NS8cuda_cub4core6detail5shmemE+40];
	ld.shared.u64 	%rd80, [_ZN6thrust24THRUST_300001_SM_1000_NS8cuda_cub4core6detail5shmemE+48];
	abs.f64 	%fd123, %fd319;
	abs.f64 	%fd124, %fd122;
	setp.lt.f64 	%p155, %fd123, %fd124;
	mov.f64 	%fd320, %fd122;
	mov.u64 	%rd356, %rd80;
	@%p155 bra 	$L__BB5_101;
	setp.lt.f64 	%p156, %fd124, %fd123;
	mov.f64 	%fd320, %fd319;
	mov.u64 	%rd356, %rd355;
	@%p156 bra 	$L__BB5_101;
	setp.lt.s64 	%p157, %rd355, %rd80;
	min.s64 	%rd356, %rd355, %rd80;
	selp.f64 	%fd320, %fd319, %fd122, %p157;
$L__BB5_101:
	setp.lt.s32 	%p158, %r37, 97;
	mov.f64 	%fd321, %fd320;
	mov.u64 	%rd357, %rd356;
	@%p158 bra 	$L__BB5_105;
	ld.shared.f64 	%fd127, [_ZN6thrust24THRUST_300001_SM_1000_NS8cuda_cub4core6detail5shmemE+56];
	ld.shared.u64 	%rd83, [_ZN6thrust24THRUST_300001_SM_1000_NS8cuda_cub4core6detail5shmemE+64];
	abs.f64 	%fd128, %fd320;
	abs.f64 	%fd129, %fd127;
	setp.lt.f64 	%p159, %fd128, %fd129;
	mov.f64 	%fd321, %fd127;
	mov.u64 	%rd357, %rd83;
	@%p159 bra 	$L__BB5_105;
	setp.lt.f64 	%p160, %fd129, %fd128;
	mov.f64 	%fd321, %fd320;
	mov.u64 	%rd357, %rd356;
	@%p160 bra 	$L__BB5_105;
	setp.lt.s64 	%p161, %rd356, %rd83;
	min.s64 	%rd357, %rd356, %rd83;
	selp.f64 	%fd321, %fd320, %fd127, %p161;
$L__BB5_105:
	setp.lt.s32 	%p162, %r37, 129;
	mov.f64 	%fd322, %fd321;
	mov.u64 	%rd358, %rd357;
	@%p162 bra 	$L__BB5_109;
	ld.shared.f64 	%fd132, [_ZN6thrust24THRUST_300001_SM_1000_NS8cuda_cub4core6detail5shmemE+72];
	ld.shared.u64 	%rd86, [_ZN6thrust24THRUST_300001_SM_1000_NS8cuda_cub4core6detail5shmemE+80];
	abs.f64 	%fd133, %fd321;
	abs.f64 	%fd134, %fd132;
	setp.lt.f64 	%p163, %fd133, %fd134;
	mov.f64 	%fd322, %fd132;
	mov.u64 	%rd358, %rd86;
	@%p163 bra 	$L__BB5_109;
	setp.lt.f64 	%p164, %fd134, %fd133;
	mov.f64 	%fd322, %fd321;
	mov.u64 	%rd358, %rd357;
	@%p164 bra 	$L__BB5_109;
	setp.lt.s64 	%p165, %rd357, %rd86;
	min.s64 	%rd358, %rd357, %rd86;
	selp.f64 	%fd322, %fd321, %fd132, %p165;
$L__BB5_109:
	setp.lt.s32 	%p166, %r37, 161;
	mov.f64 	%fd323, %fd322;
	mov.u64 	%rd359, %rd358;
	@%p166 bra 	$L__BB5_113;
	ld.shared.f64 	%fd137, [_ZN6thrust24THRUST_300001_SM_1000_NS8cuda_cub4core6detail5shmemE+88];
	ld.shared.u64 	%rd89, [_ZN6thrust24THRUST_300001_SM_1000_NS8cuda_cub4core6detail5shmemE+96];
	abs.f64 	%fd138, %fd322;
	abs.f64 	%fd139, %fd137;
	setp.lt.f64 	%p167, %fd138, %fd139;
	mov.f64 	%fd323, %fd137;
	mov.u64 	%rd359, %rd89;
	@%p167 bra 	$L__BB5_113;
	setp.lt.f64 	%p168, %fd139, %fd138;
	mov.f64 	%fd323, %fd322;
	mov.u64 	%rd359, %rd358;
	@%p168 bra 	$L__BB5_113;
	setp.lt.s64 	%p169, %rd358, %rd89;
	min.s64 	%rd359, %rd358, %rd89;
	selp.f64 	%fd323, %fd322, %fd137, %p169;
$L__BB5_113:
	setp.lt.s32 	%p170, %r37, 193;
	mov.f64 	%fd324, %fd323;
	mov.u64 	%rd360, %rd359;
	@%p170 bra 	$L__BB5_117;
	ld.shared.f64 	%fd142, [_ZN6thrust24THRUST_300001_SM_1000_NS8cuda_cub4core6detail5shmemE+104];
	ld.shared.u64 	%rd92, [_ZN6thrust24THRUST_300001_SM_1000_NS8cuda_cub4core6detail5shmemE+112];
	abs.f64 	%fd143, %fd323;
	abs.f64 	%fd144, %fd142;
	setp.lt.f64 	%p171, %fd143, %fd144;
	mov.f64 	%fd324, %fd142;
	mov.u64 	%rd360, %rd92;
	@%p171 bra 	$L__BB5_117;
	setp.lt.f64 	%p172, %fd144, %fd143;
	mov.f64 	%fd324, %fd323;
	mov.u64 	%rd360, %rd359;
	@%p172 bra 	$L__BB5_117;
	setp.lt.s64 	%p173, %rd359, %rd92;
	min.s64 	%rd360, %rd359, %rd92;
	selp.f64 	%fd324, %fd323, %fd142, %p173;
$L__BB5_117:
	setp.lt.s32 	%p174, %r37, 225;
	mov.u64 	%rd394, %rd360;
	mov.f64 	%fd357, %fd324;
	@%p174 bra 	$L__BB5_209;
	ld.shared.f64 	%fd147, [_ZN6thrust24THRUST_300001_SM_1000_NS8cuda_cub4core6detail5shmemE+120];
	ld.shared.u64 	%rd95, [_ZN6thrust24THRUST_300001_SM_1000_NS8cuda_cub4core6detail5shmemE+128];
	abs.f64 	%fd148, %fd324;
	abs.f64 	%fd149, %fd147;
	setp.lt.f64 	%p175, %fd148, %fd149;
	mov.u64 	%rd394, %rd95;
	mov.f64 	%fd357, %fd147;
	@%p175 bra 	$L__BB5_209;
	setp.lt.f64 	%p176, %fd149, %fd148;
	mov.u64 	%rd394, %rd360;
	mov.f64 	%fd357, %fd324;
	@%p176 bra 	$L__BB5_209;
	setp.lt.s64 	%p177, %rd360, %rd95;
	min.s64 	%rd394, %rd360, %rd95;
	selp.f64 	%fd357, %fd324, %fd147, %p177;
	bra.uni 	$L__BB5_209;
$L__BB5_121:
	ld.param.u64 	%rd318, [_ZN6thrust24THRUST_300001_SM_1000_NS8cuda_cub4core6detail13_kernel_agentINS1_8__reduce11ReduceAgentIPN4cuda3std3__45tupleIJdlEEESC_SB_iNS1_9__extrema9arg_max_fIdl13cmpAbsDoublesEEEEJSC_SC_iSG_EEEvDpT0__param_0];
	mov.u32 	%r16, %tid.x;
	mul.wide.u32 	%rd208, %r16, 16;
	add.s64 	%rd189, %rd318, %rd208;
	// begin inline asm
	ld.global.nc.u64 %rd188, [%rd189];
	// end inline asm
	add.s64 	%rd191, %rd189, 8;
	// begin inline asm
	ld.global.nc.u64 %rd190, [%rd191];
	// end inline asm
	mov.b64 	%fd151, %rd188;
	add.s64 	%rd193, %rd189, 4096;
	// begin inline asm
	ld.global.nc.u64 %rd192, [%rd193];
	// end inline asm
	add.s64 	%rd195, %rd189, 4104;
	// begin inline asm
	ld.global.nc.u64 %rd361, [%rd195];
	// end inline asm
	mov.b64 	%fd325, %rd192;
	add.s64 	%rd197, %rd189, 8192;
	// begin inline asm
	ld.global.nc.u64 %rd196, [%rd197];
	// end inline asm
	add.s64 	%rd199, %rd189, 8200;
	// begin inline asm
	ld.global.nc.u64 %rd362, [%rd199];
	// end inline asm
	mov.b64 	%fd326, %rd196;
	add.s64 	%rd201, %rd189, 12288;
	// begin inline asm
	ld.global.nc.u64 %rd200, [%rd201];
	// end inline asm
	add.s64 	%rd203, %rd189, 12296;
	// begin inline asm
	ld.global.nc.u64 %rd363, [%rd203];
	// end inline asm
	mov.b64 	%fd327, %rd200;
	add.s64 	%rd205, %rd189, 16384;
	// begin inline asm
	ld.global.nc.u64 %rd204, [%rd205];
	// end inline asm
	add.s64 	%rd207, %rd189, 16392;
	// begin inline asm
	ld.global.nc.u64 %rd381, [%rd207];
	// end inline asm
	mov.b64 	%fd344, %rd204;
	abs.f64 	%fd156, %fd151;
	abs.f64 	%fd157, %fd325;
	setp.lt.f64 	%p3, %fd156, %fd157;
	@%p3 bra 	$L__BB5_123;
	setp.lt.f64 	%p4, %fd157, %fd156;
	setp.lt.s64 	%p5, %rd190, %rd361;
	or.pred  	%p6, %p4, %p5;
	selp.b64 	%rd361, %rd190, %rd361, %p6;
	selp.f64 	%fd325, %fd151, %fd325, %p6;
$L__BB5_123:
	abs.f64 	%fd160, %fd325;
	abs.f64 	%fd161, %fd326;
	setp.lt.f64 	%p7, %fd160, %fd161;
	@%p7 bra 	$L__BB5_125;
	setp.lt.f64 	%p8, %fd161, %fd160;
	setp.lt.s64 	%p9, %rd361, %rd362;
	or.pred  	%p10, %p8, %p9;
	selp.b64 	%rd362, %rd361, %rd362, %p10;
	selp.f64 	%fd326, %fd325, %fd326, %p10;
$L__BB5_125:
	abs.f64 	%fd164, %fd326;
	abs.f64 	%fd165, %fd327;
	setp.lt.f64 	%p11, %fd164, %fd165;
	@%p11 bra 	$L__BB5_127;
	setp.lt.f64 	%p12, %fd165, %fd164;
	setp.lt.s64 	%p13, %rd362, %rd363;
	or.pred  	%p14, %p12, %p13;
	selp.b64 	%rd363, %rd362, %rd363, %p14;
	selp.f64 	%fd327, %fd326, %fd327, %p14;
$L__BB5_127:
	abs.f64 	%fd168, %fd327;
	abs.f64 	%fd169, %fd344;
	setp.lt.f64 	%p15, %fd168, %fd169;
	@%p15 bra 	$L__BB5_129;
	setp.lt.f64 	%p16, %fd169, %fd168;
	setp.lt.s64 	%p17, %rd363, %rd381;
	or.pred  	%p18, %p16, %p17;
	selp.b64 	%rd381, %rd363, %rd381, %p18;
	selp.f64 	%fd344, %fd327, %fd344, %p18;
$L__BB5_129:
	setp.lt.u32 	%p19, %r37, 2560;
	mov.b32 	%r383, 1280;
	@%p19 bra 	$L__BB5_142;
	mov.b32 	%r382, 1280;
	mov.f64 	%fd329, %fd344;
	mov.u64 	%rd365, %rd381;
$L__BB5_131:
	ld.param.u64 	%rd319, [_ZN6thrust24THRUST_300001_SM_1000_NS8cuda_cub4core6detail13_kernel_agentINS1_8__reduce11ReduceAgentIPN4cuda3std3__45tupleIJdlEEESC_SB_iNS1_9__extrema9arg_max_fIdl13cmpAbsDoublesEEEEJSC_SC_iSG_EEEvDpT0__param_0];
	add.s32 	%r40, %r382, %r16;
	mul.wide.u32 	%rd229, %r40, 16;
	add.s64 	%rd210, %rd319, %rd229;
	// begin inline asm
	ld.global.nc.u64 %rd209, [%rd210];
	// end inline asm
	add.s64 	%rd212, %rd210, 8;
	// begin inline asm
	ld.global.nc.u64 %rd366, [%rd212];
	// end inline asm
	mov.b64 	%fd330, %rd209;
	add.s64 	%rd214, %rd210, 4096;
	// begin inline asm
	ld.global.nc.u64 %rd213, [%rd214];
	// end inline asm
	add.s64 	%rd216, %rd210, 4104;
	// begin inline asm
	ld.global.nc.u64 %rd367, [%rd216];
	// end inline asm
	mov.b64 	%fd331, %rd213;
	add.s64 	%rd218, %rd210, 8192;
	// begin inline asm
	ld.global.nc.u64 %rd217, [%rd218];
	// end inline asm
	add.s64 	%rd220, %rd210, 8200;
	// begin inline asm
	ld.global.nc.u64 %rd368, [%rd220];
	// end inline asm
	mov.b64 	%fd332, %rd217;
	add.s64 	%rd222, %rd210, 12288;
	// begin inline asm
	ld.global.nc.u64 %rd221, [%rd222];
	// end inline asm
	add.s64 	%rd224, %rd210, 12296;
	// begin inline asm
	ld.global.nc.u64 %rd369, [%rd224];
	// end inline asm
	mov.b64 	%fd333, %rd221;
	add.s64 	%rd226, %rd210, 16384;
	// begin inline asm
	ld.global.nc.u64 %rd225, [%rd226];
	// end inline asm
	add.s64 	%rd228, %rd210, 16392;
	// begin inline asm
	ld.global.nc.u64 %rd381, [%rd228];
	// end inline asm
	mov.b64 	%fd344, %rd225;
	abs.f64 	%fd178, %fd329;
	abs.f64 	%fd179, %fd330;
	setp.lt.f64 	%p20, %fd178, %fd179;
	@%p20 bra 	$L__BB5_133;
	setp.lt.f64 	%p21, %fd179, %fd178;
	setp.lt.s64 	%p22, %rd365, %rd366;
	or.pred  	%p23, %p21, %p22;
	selp.b64 	%rd366, %rd365, %rd366, %p23;
	selp.f64 	%fd330, %fd329, %fd330, %p23;
$L__BB5_133:
	abs.f64 	%fd182, %fd330;
	abs.f64 	%fd183, %fd331;
	setp.lt.f64 	%p24, %fd182, %fd183;
	@%p24 bra 	$L__BB5_135;
	setp.lt.f64 	%p25, %fd183, %fd182;
	setp.lt.s64 	%p26, %rd366, %rd367;
	or.pred  	%p27, %p25, %p26;
	selp.b64 	%rd367, %rd366, %rd367, %p27;
	selp.f64 	%fd331, %fd330, %fd331, %p27;
$L__BB5_135:
	abs.f64 	%fd186, %fd331;
	abs.f64 	%fd187, %fd332;
	setp.lt.f64 	%p28, %fd186, %fd187;
	@%p28 bra 	$L__BB5_137;
	setp.lt.f64 	%p29, %fd187, %fd186;
	setp.lt.s64 	%p30, %rd367, %rd368;
	or.pred  	%p31, %p29, %p30;
	selp.b64 	%rd368, %rd367, %rd368, %p31;
	selp.f64 	%fd332, %fd331, %fd332, %p31;
$L__BB5_137:
	abs.f64 	%fd190, %fd332;
	abs.f64 	%fd191, %fd333;
	setp.lt.f64 	%p32, %fd190, %fd191;
	@%p32 bra 	$L__BB5_139;
	setp.lt.f64 	%p33, %fd191, %fd190;
	setp.lt.s64 	%p34, %rd368, %rd369;
	or.pred  	%p35, %p33, %p34;
	selp.b64 	%rd369, %rd368, %rd369, %p35;
	selp.f64 	%fd333, %fd332, %fd333, %p35;
$L__BB5_139:
	abs.f64 	%fd194, %fd333;
	abs.f64 	%fd195, %fd344;
	setp.lt.f64 	%p36, %fd194, %fd195;
	@%p36 bra 	$L__BB5_141;
	setp.lt.f64 	%p37, %fd195, %fd194;
	setp.lt.s64 	%p38, %rd369, %rd381;
	or.pred  	%p39, %p37, %p38;
	selp.b64 	%rd381, %rd369, %rd381, %p39;
	selp.f64 	%fd344, %fd333, %fd344, %p39;
$L__BB5_141:
	add.s32 	%r383, %r382, 1280;
	add.s32 	%r41, %r382, 2560;
	setp.le.s32 	%p40, %r41, %r37;
	mov.u32 	%r382, %r383;
	mov.f64 	%fd329, %fd344;
	mov.u64 	%rd365, %rd381;
	@%p40 bra 	$L__BB5_131;
$L__BB5_142:
	setp.le.s32 	%p41, %r37, %r383;
	@%p41 bra 	$L__BB5_165;
	sub.s32 	%r20, %r37, %r383;
	setp.ge.s32 	%p42, %r16, %r20;
	@%p42 bra 	$L__BB5_165;
	not.b32 	%r42, %r16;
	add.s32 	%r43, %r37, %r42;
	sub.s32 	%r21, %r43, %r383;
	and.b32  	%r44, %r21, 768;
	setp.eq.s32 	%p43, %r44, 768;
	mov.u32 	%r387, %r16;
	@%p43 bra 	$L__BB5_150;
	add.s32 	%r385, %r16, %r383;
	shr.u32 	%r45, %r21, 8;
	add.s32 	%r46, %r45, 1;
	and.b32  	%r47, %r46, 3;
	neg.s32 	%r384, %r47;
	mov.u32 	%r387, %r16;
$L__BB5_146:
	.pragma "nounroll";
	mov.u64 	%rd127, %rd381;
	mov.f64 	%fd199, %fd344;
	ld.param.u64 	%rd320, [_ZN6thrust24THRUST_300001_SM_1000_NS8cuda_cub4core6detail13_kernel_agentINS1_8__reduce11ReduceAgentIPN4cuda3std3__45tupleIJdlEEESC_SB_iNS1_9__extrema9arg_max_fIdl13cmpAbsDoublesEEEEJSC_SC_iSG_EEEvDpT0__param_0];
	mul.wide.u32 	%rd235, %r385, 16;
	add.s64 	%rd232, %rd320, %rd235;
	// begin inline asm
	ld.global.nc.u64 %rd231, [%rd232];
	// end inline asm
	add.s64 	%rd234, %rd232, 8;
	// begin inline asm
	ld.global.nc.u64 %rd233, [%rd234];
	// end inline asm
	mov.b64 	%fd200, %rd231;
	abs.f64 	%fd201, %fd199;
	abs.f64 	%fd202, %fd200;
	setp.lt.f64 	%p44, %fd201, %fd202;
	mov.f64 	%fd344, %fd200;
	mov.u64 	%rd381, %rd233;
	@%p44 bra 	$L__BB5_149;
	setp.lt.f64 	%p45, %fd202, %fd201;
	mov.f64 	%fd344, %fd199;
	mov.u64 	%rd381, %rd127;
	@%p45 bra 	$L__BB5_149;
	setp.lt.s64 	%p46, %rd127, %rd233;
	selp.f64 	%fd344, %fd199, %fd200, %p46;
	min.s64 	%rd381, %rd127, %rd233;
$L__BB5_149:
	add.s32 	%r387, %r387, 256;
	add.s32 	%r385, %r385, 256;
	add.s32 	%r384, %r384, 1;
	setp.ne.s32 	%p47, %r384, 0;
	@%p47 bra 	$L__BB5_146;
$L__BB5_150:
	setp.lt.u32 	%p48, %r21, 768;
	@%p48 bra 	$L__BB5_165;
	ld.param.u64 	%rd321, [_ZN6thrust24THRUST_300001_SM_1000_NS8cuda_cub4core6detail13_kernel_agentINS1_8__reduce11ReduceAgentIPN4cuda3std3__45tupleIJdlEEESC_SB_iNS1_9__extrema9arg_max_fIdl13cmpAbsDoublesEEEEJSC_SC_iSG_EEEvDpT0__param_0];
	cvt.u64.u32 	%rd236, %r387;
	cvt.u64.u32 	%rd237, %r383;
	add.s64 	%rd238, %rd236, %rd237;
	shl.b64 	%rd239, %rd238, 4;
	add.s64 	%rd240, %rd239, %rd321;
	add.s64 	%rd376, %rd240, 12296;
	add.s32 	%r388, %r387, %r383;
$L__BB5_152:
	ld.param.u64 	%rd322, [_ZN6thrust24THRUST_300001_SM_1000_NS8cuda_cub4core6detail13_kernel_agentINS1_8__reduce11ReduceAgentIPN4cuda3std3__45tupleIJdlEEESC_SB_iNS1_9__extrema9arg_max_fIdl13cmpAbsDoublesEEEEJSC_SC_iSG_EEEvDpT0__param_0];
	mul.wide.u32 	%rd245, %r388, 16;
	add.s64 	%rd242, %rd322, %rd245;
	// begin inline asm
	ld.global.nc.u64 %rd241, [%rd242];
	// end inline asm
	add.s64 	%rd244, %rd242, 8;
	// begin inline asm
	ld.global.nc.u64 %rd243, [%rd244];
	// end inline asm
	mov.b64 	%fd208, %rd241;
	abs.f64 	%fd209, %fd344;
	abs.f64 	%fd210, %fd208;
	setp.lt.f64 	%p49, %fd209, %fd210;
	mov.f64 	%fd341, %fd208;
	mov.u64 	%rd378, %rd243;
	@%p49 bra 	$L__BB5_155;
	setp.lt.f64 	%p50, %fd210, %fd209;
	mov.f64 	%fd341, %fd344;
	mov.u64 	%rd378, %rd381;
	@%p50 bra 	$L__BB5_155;
	setp.lt.s64 	%p51, %rd381, %rd243;
	selp.f64 	%fd341, %fd344, %fd208, %p51;
	min.s64 	%rd378, %rd381, %rd243;
$L__BB5_155:
	add.s64 	%rd247, %rd376, -8200;
	// begin inline asm
	ld.global.nc.u64 %rd246, [%rd247];
	// end inline asm
	add.s64 	%rd249, %rd376, -8192;
	// begin inline asm
	ld.global.nc.u64 %rd248, [%rd249];
	// end inline asm
	mov.b64 	%fd213, %rd246;
	abs.f64 	%fd214, %fd341;
	abs.f64 	%fd215, %fd213;
	setp.lt.f64 	%p52, %fd214, %fd215;
	mov.f64 	%fd342, %fd213;
	mov.u64 	%rd379, %rd248;
	@%p52 bra 	$L__BB5_158;
	setp.lt.f64 	%p53, %fd215, %fd214;
	mov.f64 	%fd342, %fd341;
	mov.u64 	%rd379, %rd378;
	@%p53 bra 	$L__BB5_158;
	setp.lt.s64 	%p54, %rd378, %rd248;
	selp.f64 	%fd342, %fd341, %fd213, %p54;
	min.s64 	%rd379, %rd378, %rd248;
$L__BB5_158:
	add.s64 	%rd251, %rd376, -4104;
	// begin inline asm
	ld.global.nc.u64 %rd250, [%rd251];
	// end inline asm
	add.s64 	%rd253, %rd376, -4096;
	// begin inline asm
	ld.global.nc.u64 %rd252, [%rd253];
	// end inline asm
	mov.b64 	%fd218, %rd250;
	abs.f64 	%fd219, %fd342;
	abs.f64 	%fd220, %fd218;
	setp.lt.f64 	%p55, %fd219, %fd220;
	mov.f64 	%fd343, %fd218;
	mov.u64 	%rd380, %rd252;
	@%p55 bra 	$L__BB5_161;
	setp.lt.f64 	%p56, %fd220, %fd219;
	mov.f64 	%fd343, %fd342;
	mov.u64 	%rd380, %rd379;
	@%p56 bra 	$L__BB5_161;
	setp.lt.s64 	%p57, %rd379, %rd252;
	selp.f64 	%fd343, %fd342, %fd218, %p57;
	min.s64 	%rd380, %rd379, %rd252;
$L__BB5_161:
	add.s64 	%rd255, %rd376, -8;
	// begin inline asm
	ld.global.nc.u64 %rd254, [%rd255];
	// end inline asm
	// begin inline asm
	ld.global.nc.u64 %rd256, [%rd376];
	// end inline asm
	mov.b64 	%fd223, %rd254;
	abs.f64 	%fd224, %fd343;
	abs.f64 	%fd225, %fd223;
	setp.lt.f64 	%p58, %fd224, %fd225;
	mov.f64 	%fd344, %fd223;
	mov.u64 	%rd381, %rd256;
	@%p58 bra 	$L__BB5_164;
	setp.lt.f64 	%p59, %fd225, %fd224;
	mov.f64 	%fd344, %fd343;
	mov.u64 	%rd381, %rd380;
	@%p59 bra 	$L__BB5_164;
	setp.lt.s64 	%p60, %rd380, %rd256;
	selp.f64 	%fd344, %fd343, %fd223, %p60;
	min.s64 	%rd381, %rd380, %rd256;
$L__BB5_164:
	add.s32 	%r387, %r387, 1024;
	add.s64 	%rd376, %rd376, 16384;
	add.s32 	%r388, %r388, 1024;
	setp.lt.s32 	%p61, %r387, %r20;
	@%p61 bra 	$L__BB5_152;
$L__BB5_165:
	// begin inline asm
	mov.u32 %r48, %laneid;
	// end inline asm
	mov.b64 	%rd258, %fd344;
	mov.b64 	{%r50, %r55}, %rd258;
	mov.b32 	%r66, 1;
	mov.b32 	%r67, 31;
	mov.b32 	%r68, -1;
	// begin inline asm
	shfl.sync.down.b32 %r49, %r50, %r66, %r67, %r68;
	// end inline asm
	// begin inline asm
	shfl.sync.down.b32 %r54, %r55, %r66, %r67, %r68;
	// end inline asm
	mov.b64 	%rd259, {%r49, %r54};
	mov.b64 	%fd229, %rd259;
	mov.b64 	{%r60, %r65}, %rd381;
	// begin inline asm
	shfl.sync.down.b32 %r59, %r60, %r66, %r67, %r68;
	// end inline asm
	// begin inline asm
	shfl.sync.down.b32 %r64, %r65, %r66, %r67, %r68;
	// end inline asm
	mov.b64 	%rd150, {%r59, %r64};
	setp.gt.s32 	%p62, %r48, 30;
	mov.f64 	%fd346, %fd344;
	mov.u64 	%rd383, %rd381;
	@%p62 bra 	$L__BB5_169;
	abs.f64 	%fd230, %fd344;
	abs.f64 	%fd231, %fd229;
	setp.lt.f64 	%p63, %fd230, %fd231;
	mov.f64 	%fd346, %fd229;
	mov.u64 	%rd383, %rd150;
	@%p63 bra 	$L__BB5_169;
	setp.lt.f64 	%p64, %fd231, %fd230;
	mov.f64 	%fd346, %fd344;
	mov.u64 	%rd383, %rd381;
	@%p64 bra 	$L__BB5_169;
	setp.lt.s64 	%p65, %rd381, %rd150;
	selp.f64 	%fd346, %fd344, %fd229, %p65;
	min.s64 	%rd383, %rd381, %rd150;
$L__BB5_169:
	mov.b64 	%rd260, %fd346;
	mov.b64 	{%r70, %r75}, %rd260;
	mov.b32 	%r86, 2;
	mov.b32 	%r87, 31;
	mov.b32 	%r88, -1;
	// begin inline asm
	shfl.sync.down.b32 %r69, %r70, %r86, %r87, %r88;
	// end inline asm
	// begin inline asm
	shfl.sync.down.b32 %r74, %r75, %r86, %r87, %r88;
	// end inline asm
	mov.b64 	%rd261, {%r69, %r74};
	mov.b64 	%fd234, %rd261;
	mov.b64 	{%r80, %r85}, %rd383;
	// begin inline asm
	shfl.sync.down.b32 %r79, %r80, %r86, %r87, %r88;
	// end inline asm
	// begin inline asm
	shfl.sync.down.b32 %r84, %r85, %r86, %r87, %r88;
	// end inline asm
	mov.b64 	%rd153, {%r79, %r84};
	setp.gt.s32 	%p66, %r48, 29;
	mov.f64 	%fd347, %fd346;
	mov.u64 	%rd384, %rd383;
	@%p66 bra 	$L__BB5_173;
	abs.f64 	%fd235, %fd346;
	abs.f64 	%fd236, %fd234;
	setp.lt.f64 	%p67, %fd235, %fd236;
	mov.f64 	%fd347, %fd234;
	mov.u64 	%rd384, %rd153;
	@%p67 bra 	$L__BB5_173;
	setp.lt.f64 	%p68, %fd236, %fd235;
	mov.f64 	%fd347, %fd346;
	mov.u64 	%rd384, %rd383;
	@%p68 bra 	$L__BB5_173;
	setp.lt.s64 	%p69, %rd383, %rd153;
	selp.f64 	%fd347, %fd346, %fd234, %p69;
	min.s64 	%rd384, %rd383, %rd153;
$L__BB5_173:
	mov.b64 	%rd262, %fd347;
	mov.b64 	{%r90, %r95}, %rd262;
	mov.b32 	%r106, 4;
	mov.b32 	%r107, 31;
	mov.b32 	%r108, -1;
	// begin inline asm
	shfl.sync.down.b32 %r89, %r90, %r106, %r107, %r108;
	// end inline asm
	// begin inline asm
	shfl.sync.down.b32 %r94, %r95, %r106, %r107, %r108;
	// end inline asm
	mov.b64 	%rd263, {%r89, %r94};
	mov.b64 	%fd239, %rd263;
	mov.b64 	{%r100, %r105}, %rd384;
	// begin inline asm
	shfl.sync.down.b32 %r99, %r100, %r106, %r107, %r108;
	// end inline asm
	// begin inline asm
	shfl.sync.down.b32 %r104, %r105, %r106, %r107, %r108;
	// end inline asm
	mov.b64 	%rd156, {%r99, %r104};
	setp.gt.s32 	%p70, %r48, 27;
	mov.f64 	%fd348, %fd347;
	mov.u64 	%rd385, %rd384;
	@%p70 bra 	$L__BB5_177;
	abs.f64 	%fd240, %fd347;
	abs.f64 	%fd241, %fd239;
	setp.lt.f64 	%p71, %fd240, %fd241;
	mov.f64 	%fd348, %fd239;
	mov.u64 	%rd385, %rd156;
	@%p71 bra 	$L__BB5_177;
	setp.lt.f64 	%p72, %fd241, %fd240;
	mov.f64 	%fd348, %fd347;
	mov.u64 	%rd385, %rd384;
	@%p72 bra 	$L__BB5_177;
	setp.lt.s64 	%p73, %rd384, %rd156;
	selp.f64 	%fd348, %fd347, %fd239, %p73;
	min.s64 	%rd385, %rd384, %rd156;
$L__BB5_177:
	mov.b64 	%rd264, %fd348;
	mov.b64 	{%r110, %r115}, %rd264;
	mov.b32 	%r126, 8;
	mov.b32 	%r127, 31;
	mov.b32 	%r128, -1;
	// begin inline asm
	shfl.sync.down.b32 %r109, %r110, %r126, %r127, %r128;
	// end inline asm
	// begin inline asm
	shfl.sync.down.b32 %r114, %r115, %r126, %r127, %r128;
	// end inline asm
	mov.b64 	%rd265, {%r109, %r114};
	mov.b64 	%fd244, %rd265;
	mov.b64 	{%r120, %r125}, %rd385;
	// begin inline asm
	shfl.sync.down.b32 %r119, %r120, %r126, %r127, %r128;
	// end inline asm
	// begin inline asm
	shfl.sync.down.b32 %r124, %r125, %r126, %r127, %r128;
	// end inline asm
	mov.b64 	%rd159, {%r119, %r124};
	setp.gt.s32 	%p74, %r48, 23;
	mov.f64 	%fd349, %fd348;
	mov.u64 	%rd386, %rd385;
	@%p74 bra 	$L__BB5_181;
	abs.f64 	%fd245, %fd348;
	abs.f64 	%fd246, %fd244;
	setp.lt.f64 	%p75, %fd245, %fd246;
	mov.f64 	%fd349, %fd244;
	mov.u64 	%rd386, %rd159;
	@%p75 bra 	$L__BB5_181;
	setp.lt.f64 	%p76, %fd246, %fd245;
	mov.f64 	%fd349, %fd348;
	mov.u64 	%rd386, %rd385;
	@%p76 bra 	$L__BB5_181;
	setp.lt.s64 	%p77, %rd385, %rd159;
	selp.f64 	%fd349, %fd348, %fd244, %p77;
	min.s64 	%rd386, %rd385, %rd159;
$L__BB5_181:
	mov.b64 	%rd266, %fd349;
	mov.b64 	{%r130, %r135}, %rd266;
	mov.b32 	%r146, 16;
	mov.b32 	%r147, 31;
	mov.b32 	%r148, -1;
	// begin inline asm
	shfl.sync.down.b32 %r129, %r130, %r146, %r147, %r148;
	// end inline asm
	// begin inline asm
	shfl.sync.down.b32 %r134, %r135, %r146, %r147, %r148;
	// end inline asm
	mov.b64 	%rd267, {%r129, %r134};
	mov.b64 	%fd249, %rd267;
	mov.b64 	{%r140, %r145}, %rd386;
	// begin inline asm
	shfl.sync.down.b32 %r139, %r140, %r146, %r147, %r148;
	// end inline asm
	// begin inline asm
	shfl.sync.down.b32 %r144, %r145, %r146, %r147, %r148;
	// end inline asm
	mov.b64 	%rd162, {%r139, %r144};
	setp.gt.s32 	%p78, %r48, 15;
	mov.f64 	%fd357, %fd349;
	mov.u64 	%rd394, %rd386;
	@%p78 bra 	$L__BB5_185;
	abs.f64 	%fd250, %fd349;
	abs.f64 	%fd251, %fd249;
	setp.lt.f64 	%p79, %fd250, %fd251;
	mov.f64 	%fd357, %fd249;
	mov.u64 	%rd394, %rd162;
	@%p79 bra 	$L__BB5_185;
	setp.lt.f64 	%p80, %fd251, %fd250;
	mov.f64 	%fd357, %fd349;
	mov.u64 	%rd394, %rd386;
	@%p80 bra 	$L__BB5_185;
	setp.lt.s64 	%p81, %rd386, %rd162;
	selp.f64 	%fd357, %fd349, %fd249, %p81;
	min.s64 	%rd394, %rd386, %rd162;
$L__BB5_185:
	setp.ne.s32 	%p82, %r48, 0;
	@%p82 bra 	$L__BB5_187;
	shr.u32 	%r149, %r16, 1;
	and.b32  	%r150, %r149, 496;
	mov.u32 	%r151, _ZN6thrust24THRUST_300001_SM_1000_NS8cuda_cub4core6detail5shmemE;
	add.s32 	%r152, %r151, %r150;
	st.shared.f64 	[%r152+8], %fd357;
	st.shared.u64 	[%r152+16], %rd394;
$L__BB5_187:
	bar.sync 	0;
	setp.ne.s32 	%p83, %r16, 0;
	@%p83 bra 	$L__BB5_209;
	ld.shared.f64 	%fd254, [_ZN6thrust24THRUST_300001_SM_1000_NS8cuda_cub4core6detail5shmemE+24];
	ld.shared.u64 	%rd165, [_ZN6thrust24THRUST_300001_SM_1000_NS8cuda_cub4core6detail5shmemE+32];
	abs.f64 	%fd255, %fd357;
	abs.f64 	%fd256, %fd254;
	setp.lt.f64 	%p84, %fd255, %fd256;
	mov.f64 	%fd351, %fd254;
	mov.u64 	%rd388, %rd165;
	@%p84 bra 	$L__BB5_191;
	setp.lt.f64 	%p85, %fd256, %fd255;
	mov.f64 	%fd351, %fd357;
	mov.u64 	%rd388, %rd394;
	@%p85 bra 	$L__BB5_191;
	setp.lt.s64 	%p86, %rd394, %rd165;
	selp.f64 	%fd351, %fd357, %fd254, %p86;
	min.s64 	%rd388, %rd394, %rd165;
$L__BB5_191:
	ld.shared.f64 	%fd259, [_ZN6thrust24THRUST_300001_SM_1000_NS8cuda_cub4core6detail5shmemE+40];
	ld.shared.u64 	%rd168, [_ZN6thrust24THRUST_300001_SM_1000_NS8cuda_cub4core6detail5shmemE+48];
	abs.f64 	%fd260, %fd351;
	abs.f64 	%fd261, %fd259;
	setp.lt.f64 	%p87, %fd260, %fd261;
	mov.f64 	%fd352, %fd259;
	mov.u64 	%rd389, %rd168;
	@%p87 bra 	$L__BB5_194;
	setp.lt.f64 	%p88, %fd261, %fd260;
	mov.f64 	%fd352, %fd351;
	mov.u64 	%rd389, %rd388;
	@%p88 bra 	$L__BB5_194;
	setp.lt.s64 	%p89, %rd388, %rd168;
	selp.f64 	%fd352, %fd351, %fd259, %p89;
	min.s64 	%rd389, %rd388, %rd168;
$L__BB5_194:
	ld.shared.f64 	%fd264, [_ZN6thrust24THRUST_300001_SM_1000_NS8cuda_cub4core6detail5shmemE+56];
	ld.shared.u64 	%rd171, [_ZN6thrust24THRUST_300001_SM_1000_NS8cuda_cub4core6detail5shmemE+64];
	abs.f64 	%fd265, %fd352;
	abs.f64 	%fd266, %fd264;
	setp.lt.f64 	%p90, %fd265, %fd266;
	mov.f64 	%fd353, %fd264;
	mov.u64 	%rd390, %rd171;
	@%p90 bra 	$L__BB5_197;
	setp.lt.f64 	%p91, %fd266, %fd265;
	mov.f64 	%fd353, %fd352;
	mov.u64 	%rd390, %rd389;
	@%p91 bra 	$L__BB5_197;
	setp.lt.s64 	%p92, %rd389, %rd171;
	selp.f64 	%fd353, %fd352, %fd264, %p92;
	min.s64 	%rd390, %rd389, %rd171;
$L__BB5_197:
	ld.shared.f64 	%fd269, [_ZN6thrust24THRUST_300001_SM_1000_NS8cuda_cub4core6detail5shmemE+72];
	ld.shared.u64 	%rd174, [_ZN6thrust24THRUST_300001_SM_1000_NS8cuda_cub4core6detail5shmemE+80];
	abs.f64 	%fd270, %fd353;
	abs.f64 	%fd271, %fd269;
	setp.lt.f64 	%p93, %fd270, %fd271;
	mov.f64 	%fd354, %fd269;
	mov.u64 	%rd391, %rd174;
	@%p93 bra 	$L__BB5_200;
	setp.lt.f64 	%p94, %fd271, %fd270;
	mov.f64 	%fd354, %fd353;
	mov.u64 	%rd391, %rd390;
	@%p94 bra 	$L__BB5_200;
	setp.lt.s64 	%p95, %rd390, %rd174;
	selp.f64 	%fd354, %fd353, %fd269, %p95;
	min.s64 	%rd391, %rd390, %rd174;
$L__BB5_200:
	ld.shared.f64 	%fd274, [_ZN6thrust24THRUST_300001_SM_1000_NS8cuda_cub4core6detail5shmemE+88];
	ld.shared.u64 	%rd177, [_ZN6thrust24THRUST_300001_SM_1000_NS8cuda_cub4core6detail5shmemE+96];
	abs.f64 	%fd275, %fd354;
	abs.f64 	%fd276, %fd274;
	setp.lt.f64 	%p96, %fd275, %fd276;
	mov.f64 	%fd355, %fd274;
	mov.u64 	%rd392, %rd177;
	@%p96 bra 	$L__BB5_203;
	setp.lt.f64 	%p97, %fd276, %fd275;
	mov.f64 	%fd355, %fd354;
	mov.u64 	%rd392, %rd391;
	@%p97 bra 	$L__BB5_203;
	setp.lt.s64 	%p98, %rd391, %rd177;
	selp.f64 	%fd355, %fd354, %fd274, %p98;
	min.s64 	%rd392, %rd391, %rd177;
$L__BB5_203:
	ld.shared.f64 	%fd279, [_ZN6thrust24THRUST_300001_SM_1000_NS8cuda_cub4core6detail5shmemE+104];
	ld.shared.u64 	%rd180, [_ZN6thrust24THRUST_300001_SM_1000_NS8cuda_cub4core6detail5shmemE+112];
	abs.f64 	%fd280, %fd355;
	abs.f64 	%fd281, %fd279;
	setp.lt.f64 	%p99, %fd280, %fd281;
	mov.f64 	%fd356, %fd279;
	mov.u64 	%rd393, %rd180;
	@%p99 bra 	$L__BB5_206;
	setp.lt.f64 	%p100, %fd281, %fd280;
	mov.f64 	%fd356, %fd355;
	mov.u64 	%rd393, %rd392;
	@%p100 bra 	$L__BB5_206;
	setp.lt.s64 	%p101, %rd392, %rd180;
	selp.f64 	%fd356, %fd355, %fd279, %p101;
	min.s64 	%rd393, %rd392, %rd180;
$L__BB5_206:
	ld.shared.f64 	%fd284, [_ZN6thrust24THRUST_300001_SM_1000_NS8cuda_cub4core6detail5shmemE+120];
	ld.shared.u64 	%rd183, [_ZN6thrust24THRUST_300001_SM_1000_NS8cuda_cub4core6detail5shmemE+128];
	abs.f64 	%fd285, %fd356;
	abs.f64 	%fd286, %fd284;
	setp.lt.f64 	%p102, %fd285, %fd286;
	mov.u64 	%rd394, %rd183;
	mov.f64 	%fd357, %fd284;
	@%p102 bra 	$L__BB5_209;
	setp.lt.f64 	%p103, %fd286, %fd285;
	mov.u64 	%rd394, %rd393;
	mov.f64 	%fd357, %fd356;
	@%p103 bra 	$L__BB5_209;
	setp.lt.s64 	%p104, %rd393, %rd183;
	selp.f64 	%fd357, %fd356, %fd284, %p104;
	min.s64 	%rd394, %rd393, %rd183;
$L__BB5_209:
	mov.u32 	%r376, %tid.x;
	setp.ne.s32 	%p221, %r376, 0;
	@%p221 bra 	$L__BB5_211;
	ld.param.u64 	%rd326, [_ZN6thrust24THRUST_300001_SM_1000_NS8cuda_cub4core6detail13_kernel_agentINS1_8__reduce11ReduceAgentIPN4cuda3std3__45tupleIJdlEEESC_SB_iNS1_9__extrema9arg_max_fIdl13cmpAbsDoublesEEEEJSC_SC_iSG_EEEvDpT0__param_1];
	cvta.to.global.u64 	%rd317, %rd326;
	st.global.f64 	[%rd317], %fd357;
	st.global.u64 	[%rd317+8], %rd394;
$L__BB5_211:
	ret;

}
	// .globl	_ZN6thrust24THRUST_300001_SM_1000_NS8cuda_cub4core6detail13_kernel_agentINS1_8__reduce11ReduceAgentINS0_12zip_iteratorIN4cuda3std3__45tupleIJNS0_10device_ptrIdEENS0_17counting_iteratorIlNS0_11use_defaultESF_SF_EEEEEEEPNSB_IJdlEEESJ_lNS1_9__extrema9arg_max_fIdl13cmpAbsDoublesEEEEJSI_SK_lSO_EEEvDpT0_
.visible .entry _ZN6thrust24THRUST_300001_SM_1000_NS8cuda_cub4core6detail13_kernel_agentINS1_8__reduce11ReduceAgentINS0_12zip_iteratorIN4cuda3std3__45tupleIJNS0_10device_ptrIdEENS0_17counting_iteratorIlNS0_11use_defaultESF_SF_EEEEEEEPNSB_IJdlEEESJ_lNS1_9__extrema9arg_max_fIdl13cmpAbsDoublesEEEEJSI_SK_lSO_EEEvDpT0_(
	.param .align 8 .b8 _ZN6thrust24THRUST_300001_SM_1000_NS8cuda_cub4core6detail13_kernel_agentINS1_8__reduce11ReduceAgentINS0_12zip_iteratorIN4cuda3std3__45tupleIJNS0_10device_ptrIdEENS0_17counting_iteratorIlNS0_11use_defaultESF_SF_EEEEEEEPNSB_IJdlEEESJ_lNS1_9__extrema9arg_max_fIdl13cmpAbsDoublesEEEEJSI_SK_lSO_EEEvDpT0__param_0[16],
	.param .u64 .ptr .align 1 _ZN6thrust24THRUST_300001_SM_1000_NS8cuda_cub4core6detail13_kernel_agentINS1_8__reduce11ReduceAgentINS0_12zip_iteratorIN4cuda3std3__45tupleIJNS0_10device_ptrIdEENS0_17counting_iteratorIlNS0_11use_defaultESF_SF_EEEEEEEPNSB_IJdlEEESJ_lNS1_9__extrema9arg_max_fIdl13cmpAbsDoublesEEEEJSI_SK_lSO_EEEvDpT0__param_1,
	.param .u64 _ZN6thrust24THRUST_300001_SM_1000_NS8cuda_cub4core6detail13_kernel_agentINS1_8__reduce11ReduceAgentINS0_12zip_iteratorIN4cuda3std3__45tupleIJNS0_10device_ptrIdEENS0_17counting_iteratorIlNS0_11use_defaultESF_SF_EEEEEEEPNSB_IJdlEEESJ_lNS1_9__extrema9arg_max_fIdl13cmpAbsDoublesEEEEJSI_SK_lSO_EEEvDpT0__param_2,
	.param .align 1 .b8 _ZN6thrust24THRUST_300001_SM_1000_NS8cuda_cub4core6detail13_kernel_agentINS1_8__reduce11ReduceAgentINS0_12zip_iteratorIN4cuda3std3__45tupleIJNS0_10device_ptrIdEENS0_17counting_iteratorIlNS0_11use_defaultESF_SF_EEEEEEEPNSB_IJdlEEESJ_lNS1_9__extrema9arg_max_fIdl13cmpAbsDoublesEEEEJSI_SK_lSO_EEEvDpT0__param_3[1]
)
.maxntid 256
{
	.reg .pred 	%p<213>;
	.reg .b32 	%r<391>;
	.reg .b64 	%rd<341>;
	.reg .b64 	%fd<352>;

	ld.param.u64 	%rd192, [_ZN6thrust24THRUST_300001_SM_1000_NS8cuda_cub4core6detail13_kernel_agentINS1_8__reduce11ReduceAgentINS0_12zip_iteratorIN4cuda3std3__45tupleIJNS0_10device_ptrIdEENS0_17counting_iteratorIlNS0_11use_defaultESF_SF_EEEEEEEPNSB_IJdlEEESJ_lNS1_9__extrema9arg_max_fIdl13cmpAbsDoublesEEEEJSI_SK_lSO_EEEvDpT0__param_0+8];
	ld.param.u64 	%rd191, [_ZN6thrust24THRUST_300001_SM_1000_NS8cuda_cub4core6detail13_kernel_agentINS1_8__reduce11ReduceAgentINS0_12zip_iteratorIN4cuda3std3__45tupleIJNS0_10device_ptrIdEENS0_17counting_iteratorIlNS0_11use_defaultESF_SF_EEEEEEEPNSB_IJdlEEESJ_lNS1_9__extrema9arg_max_fIdl13cmpAbsDoublesEEEEJSI_SK_lSO_EEEvDpT0__param_0];
	ld.param.u64 	%rd194, [_ZN6thrust24THRUST_300001_SM_1000_NS8cuda_cub4core6detail13_kernel_agentINS1_8__reduce11ReduceAgentINS0_12zip_iteratorIN4cuda3std3__45tupleIJNS0_10device_ptrIdEENS0_17counting_iteratorIlNS0_11use_defaultESF_SF_EEEEEEEPNSB_IJdlEEESJ_lNS1_9__extrema9arg_max_fIdl13cmpAbsDoublesEEEEJSI_SK_lSO_EEEvDpT0__param_2];
	setp.eq.s64 	%p1, %rd194, 0;
	@%p1 bra 	$L__BB6_206;
	cvta.to.global.u64 	%rd1, %rd191;
	setp.gt.s64 	%p2, %rd194, 1279;
	@%p2 bra 	$L__BB6_122;
	cvt.u32.u64 	%r1, %rd194;
	mov.u32 	%r2, %tid.x;
	setp.ge.s32 	%p96, %r2, %r1;
	mov.f64 	%fd298, 0d0000000000000000;
	mov.b64 	%rd283, 0;
	mov.u32 	%r385, %r2;
	@%p96 bra 	$L__BB6_4;
	cvt.u64.u32 	%rd239, %r2;
	mul.wide.u32 	%rd240, %r2, 8;
	add.s64 	%rd241, %rd1, %rd240;
	add.s64 	%rd283, %rd192, %rd239;
	ld.global.f64 	%fd298, [%rd241];
	add.s32 	%r385, %r2, 256;
$L__BB6_4:
	setp.ge.s32 	%p97, %r385, %r1;
	@%p97 bra 	$L__BB6_26;
	not.b32 	%r154, %r385;
	add.s32 	%r5, %r154, %r1;
	and.b32  	%r155, %r5, 768;
	setp.eq.s32 	%p98, %r155, 768;
	@%p98 bra 	$L__BB6_11;
	cvt.u64.u32 	%rd243, %r385;
	add.s64 	%rd274, %rd192, %rd243;
	mul.wide.u32 	%rd244, %r385, 8;
	add.s64 	%rd273, %rd1, %rd244;
	shr.u32 	%r156, %r5, 8;
	add.s32 	%r157, %r156, 1;
	and.b32  	%r158, %r157, 3;
	neg.s32 	%r383, %r158;
$L__BB6_7:
	.pragma "nounroll";
	mov.u64 	%rd9, %rd283;
	mov.f64 	%fd3, %fd298;
	ld.global.f64 	%fd4, [%rd273];
	abs.f64 	%fd5, %fd3;
	abs.f64 	%fd6, %fd4;
	setp.lt.f64 	%p99, %fd5, %fd6;
	mov.u64 	%rd283, %rd274;
	mov.f64 	%fd298, %fd4;
	@%p99 bra 	$L__BB6_10;
	setp.lt.f64 	%p100, %fd6, %fd5;
	mov.u64 	%rd283, %rd9;
	mov.f64 	%fd298, %fd3;
	@%p100 bra 	$L__BB6_10;
	setp.lt.s64 	%p101, %rd9, %rd274;
	min.s64 	%rd283, %rd9, %rd274;
	selp.f64 	%fd298, %fd3, %fd4, %p101;
$L__BB6_10:
	add.s32 	%r385, %r385, 256;
	add.s64 	%rd274, %rd274, 256;
	add.s64 	%rd273, %rd273, 2048;
	add.s32 	%r383, %r383, 1;
	setp.ne.s32 	%p102, %r383, 0;
	@%p102 bra 	$L__BB6_7;
$L__BB6_11:
	setp.lt.u32 	%p103, %r5, 768;
	@%p103 bra 	$L__BB6_26;
	add.s32 	%r386, %r385, 512;
$L__BB6_13:
	mov.u32 	%r13, %r386;
	add.s32 	%r159, %r13, -512;
	cvt.s64.s32 	%rd245, %r159;
	mul.wide.s32 	%rd246, %r159, 8;
	add.s64 	%rd17, %rd1, %rd246;
	add.s64 	%rd18, %rd192, %rd245;
	ld.global.f64 	%fd12, [%rd17];
	abs.f64 	%fd13, %fd298;
	abs.f64 	%fd14, %fd12;
	setp.lt.f64 	%p104, %fd13, %fd14;
	mov.u64 	%rd280, %rd18;
	mov.f64 	%fd295, %fd12;
	@%p104 bra 	$L__BB6_16;
	setp.lt.f64 	%p105, %fd14, %fd13;
	mov.u64 	%rd280, %rd283;
	mov.f64 	%fd295, %fd298;
	@%p105 bra 	$L__BB6_16;
	setp.lt.s64 	%p106, %rd283, %rd18;
	min.s64 	%rd280, %rd283, %rd18;
	selp.f64 	%fd295, %fd298, %fd12, %p106;
$L__BB6_16:
	add.s32 	%r160, %r13, -256;
	cvt.s64.s32 	%rd247, %r160;
	add.s64 	%rd21, %rd192, %rd247;
	ld.global.f64 	%fd17, [%rd17+2048];
	abs.f64 	%fd18, %fd295;
	abs.f64 	%fd19, %fd17;
	setp.lt.f64 	%p107, %fd18, %fd19;
	mov.u64 	%rd281, %rd21;
	mov.f64 	%fd296, %fd17;
	@%p107 bra 	$L__BB6_19;
	setp.lt.f64 	%p108, %fd19, %fd18;
	mov.u64 	%rd281, %rd280;
	mov.f64 	%fd296, %fd295;
	@%p108 bra 	$L__BB6_19;
	setp.lt.s64 	%p109, %rd280, %rd21;
	min.s64 	%rd281, %rd280, %rd21;
	selp.f64 	%fd296, %fd295, %fd17, %p109;
$L__BB6_19:
	cvt.s64.s32 	%rd248, %r13;
	add.s64 	%rd24, %rd192, %rd248;
	ld.global.f64 	%fd22, [%rd17+4096];
	abs.f64 	%fd23, %fd296;
	abs.f64 	%fd24, %fd22;
	setp.lt.f64 	%p110, %fd23, %fd24;
	mov.u64 	%rd282, %rd24;
	mov.f64 	%fd297, %fd22;
	@%p110 bra 	$L__BB6_22;
	setp.lt.f64 	%p111, %fd24, %fd23;
	mov.u64 	%rd282, %rd281;
	mov.f64 	%fd297, %fd296;
	@%p111 bra 	$L__BB6_22;
	setp.lt.s64 	%p112, %rd281, %rd24;
	min.s64 	%rd282, %rd281, %rd24;
	selp.f64 	%fd297, %fd296, %fd22, %p112;
$L__BB6_22:
	add.s32 	%r161, %r13, 256;
	cvt.s64.s32 	%rd249, %r161;
	add.s64 	%rd27, %rd192, %rd249;
	ld.global.f64 	%fd27, [%rd17+6144];
	abs.f64 	%fd28, %fd297;
	abs.f64 	%fd29, %fd27;
	setp.lt.f64 	%p113, %fd28, %fd29;
	mov.u64 	%rd283, %rd27;
	mov.f64 	%fd298, %fd27;
	@%p113 bra 	$L__BB6_25;
	setp.lt.f64 	%p114, %fd29, %fd28;
	mov.u64 	%rd283, %rd282;
	mov.f64 	%fd298, %fd297;
	@%p114 bra 	$L__BB6_25;
	setp.lt.s64 	%p115, %rd282, %rd27;
	min.s64 	%rd283, %rd282, %rd27;
	selp.f64 	%fd298, %fd297, %fd27, %p115;
$L__BB6_25:
	add.s32 	%r386, %r13, 1024;
	add.s32 	%r162, %r13, 512;
	setp.lt.s32 	%p116, %r162, %r1;
	@%p116 bra 	$L__BB6_13;
$L__BB6_26:
	setp.lt.s32 	%p117, %r1, 256;
	@%p117 bra 	$L__BB6_71;
	// begin inline asm
	mov.u32 %r276, %laneid;
	// end inline asm
	mov.b64 	%rd260, %fd298;
	mov.b64 	{%r278, %r283}, %rd260;
	mov.b32 	%r294, 1;
	mov.b32 	%r295, 31;
	mov.b32 	%r296, -1;
	// begin inline asm
	shfl.sync.down.b32 %r277, %r278, %r294, %r295, %r296;
	// end inline asm
	// begin inline asm
	shfl.sync.down.b32 %r282, %r283, %r294, %r295, %r296;
	// end inline asm
	mov.b64 	%rd261, {%r277, %r282};
	mov.b64 	%fd33, %rd261;
	mov.b64 	{%r288, %r293}, %rd283;
	// begin inline asm
	shfl.sync.down.b32 %r287, %r288, %r294, %r295, %r296;
	// end inline asm
	// begin inline asm
	shfl.sync.down.b32 %r292, %r293, %r294, %r295, %r296;
	// end inline asm
	mov.b64 	%rd31, {%r287, %r292};
	setp.gt.s32 	%p169, %r276, 30;
	mov.u64 	%rd285, %rd283;
	mov.f64 	%fd300, %fd298;
	@%p169 bra 	$L__BB6_31;
	abs.f64 	%fd34, %fd298;
	abs.f64 	%fd35, %fd33;
	setp.lt.f64 	%p170, %fd34, %fd35;
	mov.u64 	%rd285, %rd31;
	mov.f64 	%fd300, %fd33;
	@%p170 bra 	$L__BB6_31;
	setp.lt.f64 	%p171, %fd35, %fd34;
	mov.u64 	%rd285, %rd283;
	mov.f64 	%fd300, %fd298;
	@%p171 bra 	$L__BB6_31;
	setp.lt.s64 	%p172, %rd283, %rd31;
	min.s64 	%rd285, %rd283, %rd31;
	selp.f64 	%fd300, %fd298, %fd33, %p172;
$L__BB6_31:
	mov.b64 	%rd262, %fd300;
	mov.b64 	{%r298, %r303}, %rd262;
	mov.b32 	%r314, 2;
	mov.b32 	%r315, 31;
	mov.b32 	%r316, -1;
	// begin inline asm
	shfl.sync.down.b32 %r297, %r298, %r314, %r315, %r316;
	// end inline asm
	// begin inline asm
	shfl.sync.down.b32 %r302, %r303, %r314, %r315, %r316;
	// end inline asm
	mov.b64 	%rd263, {%r297, %r302};
	mov.b64 	%fd38, %rd263;
	mov.b64 	{%r308, %r313}, %rd285;
	// begin inline asm
	shfl.sync.down.b32 %r307, %r308, %r314, %r315, %r316;
	// end inline asm
	// begin inline asm
	shfl.sync.down.b32 %r312, %r313, %r314, %r315, %r316;
	// end inline asm
	mov.b64 	%rd34, {%r307, %r312};
	setp.gt.s32 	%p173, %r276, 29;
	mov.u64 	%rd286, %rd285;
	mov.f64 	%fd301, %fd300;
	@%p173 bra 	$L__BB6_35;
	abs.f64 	%fd39, %fd300;
	abs.f64 	%fd40, %fd38;
	setp.lt.f64 	%p174, %fd39, %fd40;
	mov.u64 	%rd286, %rd34;
	mov.f64 	%fd301, %fd38;
	@%p174 bra 	$L__BB6_35;
	setp.lt.f64 	%p175, %fd40, %fd39;
	mov.u64 	%rd286, %rd285;
	mov.f64 	%fd301, %fd300;
	@%p175 bra 	$L__BB6_35;
	setp.lt.s64 	%p176, %rd285, %rd34;
	min.s64 	%rd286, %rd285, %rd34;
	selp.f64 	%fd301, %fd300, %fd38, %p176;
$L__BB6_35:
	mov.b64 	%rd264, %fd301;
	mov.b64 	{%r318, %r323}, %rd264;
	mov.b32 	%r334, 4;
	mov.b32 	%r335, 31;
	mov.b32 	%r336, -1;
	// begin inline asm
	shfl.sync.down.b32 %r317, %r318, %r334, %r335, %r336;
	// end inline asm
	// begin inline asm
	shfl.sync.down.b32 %r322, %r323, %r334, %r335, %r336;
	// end inline asm
	mov.b64 	%rd265, {%r317, %r322};
	mov.b64 	%fd43, %rd265;
	mov.b64 	{%r328, %r333}, %rd286;
	// begin inline asm
	shfl.sync.down.b32 %r327, %r328, %r334, %r335, %r336;
	// end inline asm
	// begin inline asm
	shfl.sync.down.b32 %r332, %r333, %r334, %r335, %r336;
	// end inline asm
	mov.b64 	%rd37, {%r327, %r332};
	setp.gt.s32 	%p177, %r276, 27;
	mov.u64 	%rd287, %rd286;
	mov.f64 	%fd302, %fd301;
	@%p177 bra 	$L__BB6_39;
	abs.f64 	%fd44, %fd301;
	abs.f64 	%fd45, %fd43;
	setp.lt.f64 	%p178, %fd44, %fd45;
	mov.u64 	%rd287, %rd37;
	mov.f64 	%fd302, %fd43;
	@%p178 bra 	$L__BB6_39;
	setp.lt.f64 	%p179, %fd45, %fd44;
	mov.u64 	%rd287, %rd286;
	mov.f64 	%fd302, %fd301;
	@%p179 bra 	$L__BB6_39;
	setp.lt.s64 	%p180, %rd286, %rd37;
	min.s64 	%rd287, %rd286, %rd37;
	selp.f64 	%fd302, %fd301, %fd43, %p180;
$L__BB6_39:
	mov.b64 	%rd266, %fd302;
	mov.b64 	{%r338, %r343}, %rd266;
	mov.b32 	%r354, 8;
	mov.b32 	%r355, 31;
	mov.b32 	%r356, -1;
	// begin inline asm
	shfl.sync.down.b32 %r337, %r338, %r354, %r355, %r356;
	// end inline asm
	// begin inline asm
	shfl.sync.down.b32 %r342, %r343, %r354, %r355, %r356;
	// end inline asm
	mov.b64 	%rd267, {%r337, %r342};
	mov.b64 	%fd48, %rd267;
	mov.b64 	{%r348, %r353}, %rd287;
	// begin inline asm
	shfl.sync.down.b32 %r347, %r348, %r354, %r355, %r356;
	// end inline asm
	// begin inline asm
	shfl.sync.down.b32 %r352, %r353, %r354, %r355, %r356;
	// end inline asm
	mov.b64 	%rd40, {%r347, %r352};
	setp.gt.s32 	%p181, %r276, 23;
	mov.u64 	%rd288, %rd287;
	mov.f64 	%fd303, %fd302;
	@%p181 bra 	$L__BB6_43;
	abs.f64 	%fd49, %fd302;
	abs.f64 	%fd50, %fd48;
	setp.lt.f64 	%p182, %fd49, %fd50;
	mov.u64 	%rd288, %rd40;
	mov.f64 	%fd303, %fd48;
	@%p182 bra 	$L__BB6_43;
	setp.lt.f64 	%p183, %fd50, %fd49;
	mov.u64 	%rd288, %rd287;
	mov.f64 	%fd303, %fd302;
	@%p183 bra 	$L__BB6_43;
	setp.lt.s64 	%p184, %rd287, %rd40;
	min.s64 	%rd288, %rd287, %rd40;
	selp.f64 	%fd303, %fd302, %fd48, %p184;
$L__BB6_43:
	mov.b64 	%rd268, %fd303;
	mov.b64 	{%r358, %r363}, %rd268;
	mov.b32 	%r374, 16;
	mov.b32 	%r375, 31;
	mov.b32 	%r376, -1;
	// begin inline asm
	shfl.sync.down.b32 %r357, %r358, %r374, %r375, %r376;
	// end inline asm
	// begin inline asm
	shfl.sync.down.b32 %r362, %r363, %r374, %r375, %r376;
	// end inline asm
	mov.b64 	%rd269, {%r357, %r362};
	mov.b64 	%fd53, %rd269;
	mov.b64 	{%r368, %r373}, %rd288;
	// begin inline asm
	shfl.sync.down.b32 %r367, %r368, %r374, %r375, %r376;
	// end inline asm
	// begin inline asm
	shfl.sync.down.b32 %r372, %r373, %r374, %r375, %r376;
	// end inline asm
	mov.b64 	%rd43, {%r367, %r372};
	setp.gt.s32 	%p185, %r276, 15;
	mov.u64 	%rd340, %rd288;
	mov.f64 	%fd351, %fd303;
	@%p185 bra 	$L__BB6_47;
	abs.f64 	%fd54, %fd303;
	abs.f64 	%fd55, %fd53;
	setp.lt.f64 	%p186, %fd54, %fd55;
	mov.u64 	%rd340, %rd43;
	mov.f64 	%fd351, %fd53;
	@%p186 bra 	$L__BB6_47;
	setp.lt.f64 	%p187, %fd55, %fd54;
	mov.u64 	%rd340, %rd288;
	mov.f64 	%fd351, %fd303;
	@%p187 bra 	$L__BB6_47;
	setp.lt.s64 	%p188, %rd288, %rd43;
	min.s64 	%rd340, %rd288, %rd43;
	selp.f64 	%fd351, %fd303, %fd53, %p188;
$L__BB6_47:
	setp.ne.s32 	%p189, %r276, 0;
	@%p189 bra 	$L__BB6_49;
	shr.u32 	%r377, %r2, 1;
	and.b32  	%r378, %r377, 496;
	mov.u32 	%r379, _ZN6thrust24THRUST_300001_SM_1000_NS8cuda_cub4core6detail5shmemE;
	add.s32 	%r380, %r379, %r378;
	st.shared.f64 	[%r380+8], %fd351;
	st.shared.u64 	[%r380+16], %rd340;
$L__BB6_49:
	bar.sync 	0;
	setp.ne.s32 	%p190, %r2, 0;
	@%p190 bra 	$L__BB6_204;
	ld.shared.f64 	%fd58, [_ZN6thrust24THRUST_300001_SM_1000_NS8cuda_cub4core6detail5shmemE+24];
	ld.shared.u64 	%rd46, [_ZN6thrust24THRUST_300001_SM_1000_NS8cuda_cub4core6detail5shmemE+32];
	abs.f64 	%fd59, %fd351;
	abs.f64 	%fd60, %fd58;
	setp.lt.f64 	%p191, %fd59, %fd60;
	mov.u64 	%rd290, %rd46;
	mov.f64 	%fd305, %fd58;
	@%p191 bra 	$L__BB6_53;
	setp.lt.f64 	%p192, %fd60, %fd59;
	mov.u64 	%rd290, %rd340;
	mov.f64 	%fd305, %fd351;
	@%p192 bra 	$L__BB6_53;
	setp.lt.s64 	%p193, %rd340, %rd46;
	min.s64 	%rd290, %rd340, %rd46;
	selp.f64 	%fd305, %fd351, %fd58, %p193;
$L__BB6_53:
	ld.shared.f64 	%fd63, [_ZN6thrust24THRUST_300001_SM_1000_NS8cuda_cub4core6detail5shmemE+40];
	ld.shared.u64 	%rd49, [_ZN6thrust24THRUST_300001_SM_1000_NS8cuda_cub4core6detail5shmemE+48];
	abs.f64 	%fd64, %fd305;
	abs.f64 	%fd65, %fd63;
	setp.lt.f64 	%p194, %fd64, %fd65;
	mov.u64 	%rd291, %rd49;
	mov.f64 	%fd306, %fd63;
	@%p194 bra 	$L__BB6_56;
	setp.lt.f64 	%p195, %fd65, %fd64;
	mov.u64 	%rd291, %rd290;
	mov.f64 	%fd306, %fd305;
	@%p195 bra 	$L__BB6_56;
	setp.lt.s64 	%p196, %rd290, %rd49;
	min.s64 	%rd291, %rd290, %rd49;
	selp.f64 	%fd306, %fd305, %fd63, %p196;
$L__BB6_56:
	ld.shared.f64 	%fd68, [_ZN6thrust24THRUST_300001_SM_1000_NS8cuda_cub4core6detail5shmemE+56];
	ld.shared.u64 	%rd52, [_ZN6thrust24THRUST_300001_SM_1000_NS8cuda_cub4core6detail5shmemE+64];
	abs.f64 	%fd69, %fd306;
	abs.f64 	%fd70, %fd68;
	setp.lt.f64 	%p197, %fd69, %fd70;
	mov.u64 	%rd292, %rd52;
	mov.f64 	%fd307, %fd68;
	@%p197 bra 	$L__BB6_59;
	setp.lt.f64 	%p198, %fd70, %fd69;
	mov.u64 	%rd292, %rd291;
	mov.f64 	%fd307, %fd306;
	@%p198 bra 	$L__BB6_59;
	setp.lt.s64 	%p199, %rd291, %rd52;
	min.s64 	%rd292, %rd291, %rd52;
	selp.f64 	%fd307, %fd306, %fd68, %p199;
$L__BB6_59:
	ld.shared.f64 	%fd73, [_ZN6thrust24THRUST_300001_SM_1000_NS8cuda_cub4core6detail5shmemE+72];
	ld.shared.u64 	%rd55, [_ZN6thrust24THRUST_300001_SM_1000_NS8cuda_cub4core6detail5shmemE+80];
	abs.f64 	%fd74, %fd307;
	abs.f64 	%fd75, %fd73;
	setp.lt.f64 	%p200, %fd74, %fd75;
	mov.u64 	%rd293, %rd55;
	mov.f64 	%fd308, %fd73;
	@%p200 bra 	$L__BB6_62;
	setp.lt.f64 	%p201, %fd75, %fd74;
	mov.u64 	%rd293, %rd292;
	mov.f64 	%fd308, %fd307;
	@%p201 bra 	$L__BB6_62;
	setp.lt.s64 	%p202, %rd292, %rd55;
	min.s64 	%rd293, %rd292, %rd55;
	selp.f64 	%fd308, %fd307, %fd73, %p202;
$L__BB6_62:
	ld.shared.f64 	%fd78, [_ZN6thrust24THRUST_300001_SM_1000_NS8cuda_cub4core6detail5shmemE+88];
	ld.shared.u64 	%rd58, [_ZN6thrust24THRUST_300001_SM_1000_NS8cuda_cub4core6detail5shmemE+96];
	abs.f64 	%fd79, %fd308;
	abs.f64 	%fd80, %fd78;
	setp.lt.f64 	%p203, %fd79, %fd80;
	mov.u64 	%rd294, %rd58;
	mov.f64 	%fd309, %fd78;
	@%p203 bra 	$L__BB6_65;
	setp.lt.f64 	%p204, %fd80, %fd79;
	mov.u64 	%rd294, %rd293;
	mov.f64 	%fd309, %fd308;
	@%p204 bra 	$L__BB6_65;
	setp.lt.s64 	%p205, %rd293, %rd58;
	min.s64 	%rd294, %rd293, %rd58;
	selp.f64 	%fd309, %fd308, %fd78, %p205;
$L__BB6_65:
	ld.shared.f64 	%fd83, [_ZN6thrust24THRUST_300001_SM_1000_NS8cuda_cub4core6detail5shmemE+104];
	ld.shared.u64 	%rd61, [_ZN6thrust24THRUST_300001_SM_1000_NS8cuda_cub4core6detail5shmemE+112];
	abs.f64 	%fd84, %fd309;
	abs.f64 	%fd85, %fd83;
	setp.lt.f64 	%p206, %fd84, %fd85;
	mov.u64 	%rd295, %rd61;
	mov.f64 	%fd310, %fd83;
	@%p206 bra 	$L__BB6_68;
	setp.lt.f64 	%p207, %fd85, %fd84;
	mov.u64 	%rd295, %rd294;
	mov.f64 	%fd310, %fd309;
	@%p207 bra 	$L__BB6_68;
	setp.lt.s64 	%p208, %rd294, %rd61;
	min.s64 	%rd295, %rd294, %rd61;
	selp.f64 	%fd310, %fd309, %fd83, %p208;
$L__BB6_68:
	ld.shared.f64 	%fd88, [_ZN6thrust24THRUST_300001_SM_1000_NS8cuda_cub4core6detail5shmemE+120];
	ld.shared.u64 	%rd64, [_ZN6thrust24THRUST_300001_SM_1000_NS8cuda_cub4core6detail5shmemE+128];
	abs.f64 	%fd89, %fd310;
	abs.f64 	%fd90, %fd88;
	setp.lt.f64 	%p209, %fd89, %fd90;
	mov.u64 	%rd340, %rd64;
	mov.f64 	%fd351, %fd88;
	@%p209 bra 	$L__BB6_204;
	setp.lt.f64 	%p210, %fd90, %fd89;
	mov.u64 	%rd340, %rd295;
	mov.f64 	%fd351, %fd310;
	@%p210 bra 	$L__BB6_204;
	setp.lt.s64 	%p211, %rd295, %rd64;
	min.s64 	%rd340, %rd295, %rd64;
	selp.f64 	%fd351, %fd310, %fd88, %p211;
	bra.uni 	$L__BB6_204;
$L__BB6_71:
	// begin inline asm
	mov.u32 %r163, %laneid;
	// end inline asm
	and.b32  	%r184, %r2, 992;
	add.s32 	%r185, %r184, 32;
	setp.gt.s32 	%p118, %r185, %r1;
	not.b32 	%r186, %r184;
	add.s32 	%r187, %r1, %r186;
	selp.b32 	%r182, %r187, 31, %p118;
	mov.b64 	%rd250, %fd298;
	mov.b64 	{%r165, %r170}, %rd250;
	mov.b32 	%r181, 1;
	mov.b32 	%r183, -1;
	// begin inline asm
	shfl.sync.down.b32 %r164, %r165, %r181, %r182, %r183;
	// end inline asm
	// begin inline asm
	shfl.sync.down.b32 %r169, %r170, %r181, %r182, %r183;
	// end inline asm
	mov.b64 	%rd251, {%r164, %r169};
	mov.b64 	%fd92, %rd251;
	mov.b64 	{%r175, %r180}, %rd283;
	// begin inline asm
	shfl.sync.down.b32 %r174, %r175, %r181, %r182, %r183;
	// end inline asm
	// begin inline asm
	shfl.sync.down.b32 %r179, %r180, %r181, %r182, %r183;
	// end inline asm
	mov.b64 	%rd66, {%r174, %r179};
	setp.ge.s32 	%p119, %r163, %r182;
	mov.u64 	%rd296, %rd283;
	mov.f64 	%fd311, %fd298;
	@%p119 bra 	$L__BB6_75;
	abs.f64 	%fd93, %fd298;
	abs.f64 	%fd94, %fd92;
	setp.lt.f64 	%p120, %fd93, %fd94;
	mov.u64 	%rd296, %rd66;
	mov.f64 	%fd311, %fd92;
	@%p120 bra 	$L__BB6_75;
	setp.lt.f64 	%p121, %fd94, %fd93;
	mov.u64 	%rd296, %rd283;
	mov.f64 	%fd311, %fd298;
	@%p121 bra 	$L__BB6_75;
	setp.lt.s64 	%p122, %rd283, %rd66;
	min.s64 	%rd296, %rd283, %rd66;
	selp.f64 	%fd311, %fd298, %fd92, %p122;
$L__BB6_75:
	mov.b64 	%rd252, %fd311;
	mov.b64 	{%r189, %r194}, %rd252;
	mov.b32 	%r205, 2;
	mov.b32 	%r207, -1;
	// begin inline asm
	shfl.sync.down.b32 %r188, %r189, %r205, %r182, %r207;
	// end inline asm
	// begin inline asm
	shfl.sync.down.b32 %r193, %r194, %r205, %r182, %r207;
	// end inline asm
	mov.b64 	%rd253, {%r188, %r193};
	mov.b64 	%fd97, %rd253;
	mov.b64 	{%r199, %r204}, %rd296;
	// begin inline asm
	shfl.sync.down.b32 %r198, %r199, %r205, %r182, %r207;
	// end inline asm
	// begin inline asm
	shfl.sync.down.b32 %r203, %r204, %r205, %r182, %r207;
	// end inline asm
	mov.b64 	%rd69, {%r198, %r203};
	add.s32 	%r208, %r163, 2;
	setp.gt.s32 	%p123, %r208, %r182;
	mov.u64 	%rd297, %rd296;
	mov.f64 	%fd312, %fd311;
	@%p123 bra 	$L__BB6_79;
	abs.f64 	%fd98, %fd311;
	abs.f64 	%fd99, %fd97;
	setp.lt.f64 	%p124, %fd98, %fd99;
	mov.u64 	%rd297, %rd69;
	mov.f64 	%fd312, %fd97;
	@%p124 bra 	$L__BB6_79;
	setp.lt.f64 	%p125, %fd99, %fd98;
	mov.u64 	%rd297, %rd296;
	mov.f64 	%fd312, %fd311;
	@%p125 bra 	$L__BB6_79;
	setp.lt.s64 	%p126, %rd296, %rd69;
	min.s64 	%rd297, %rd296, %rd69;
	selp.f64 	%fd312, %fd311, %fd97, %p126;
$L__BB6_79:
	mov.b64 	%rd254, %fd312;
	mov.b64 	{%r210, %r215}, %rd254;
	mov.b32 	%r226, 4;
	mov.b32 	%r228, -1;
	// begin inline asm
	shfl.sync.down.b32 %r209, %r210, %r226, %r182, %r228;
	// end inline asm
	// begin inline asm
	shfl.sync.down.b32 %r214, %r215, %r226, %r182, %r228;
	// end inline asm
	mov.b64 	%rd255, {%r209, %r214};
	mov.b64 	%fd102, %rd255;
	mov.b64 	{%r220, %r225}, %rd297;
	// begin inline asm
	shfl.sync.down.b32 %r219, %r220, %r226, %r182, %r228;
	// end inline asm
	// begin inline asm
	shfl.sync.down.b32 %r224, %r225, %r226, %r182, %r228;
	// end inline asm
	mov.b64 	%rd72, {%r219, %r224};
	add.s32 	%r229, %r163, 4;
	setp.gt.s32 	%p127, %r229, %r182;
	mov.u64 	%rd298, %rd297;
	mov.f64 	%fd313, %fd312;
	@%p127 bra 	$L__BB6_83;
	abs.f64 	%fd103, %fd312;
	abs.f64 	%fd104, %fd102;
	setp.lt.f64 	%p128, %fd103, %fd104;
	mov.u64 	%rd298, %rd72;
	mov.f64 	%fd313, %fd102;
	@%p128 bra 	$L__BB6_83;
	setp.lt.f64 	%p129, %fd104, %fd103;
	mov.u64 	%rd298, %rd297;
	mov.f64 	%fd313, %fd312;
	@%p129 bra 	$L__BB6_83;
	setp.lt.s64 	%p130, %rd297, %rd72;
	min.s64 	%rd298, %rd297, %rd72;
	selp.f64 	%fd313, %fd312, %fd102, %p130;
$L__BB6_83:
	mov.b64 	%rd256, %fd313;
	mov.b64 	{%r231, %r236}, %rd256;
	mov.b32 	%r247, 8;
	mov.b32 	%r249, -1;
	// begin inline asm
	shfl.sync.down.b32 %r230, %r231, %r247, %r182, %r249;
	// end inline asm
	// begin inline asm
	shfl.sync.down.b32 %r235, %r236, %r247, %r182, %r249;
	// end inline asm
	mov.b64 	%rd257, {%r230, %r235};
	mov.b64 	%fd107, %rd257;
	mov.b64 	{%r241, %r246}, %rd298;
	// begin inline asm
	shfl.sync.down.b32 %r240, %r241, %r247, %r182, %r249;
	// end inline asm
	// begin inline asm
	shfl.sync.down.b32 %r245, %r246, %r247, %r182, %r249;
	// end inline asm
	mov.b64 	%rd75, {%r240, %r245};
	add.s32 	%r250, %r163, 8;
	setp.gt.s32 	%p131, %r250, %r182;
	mov.u64 	%rd299, %rd298;
	mov.f64 	%fd314, %fd313;
	@%p131 bra 	$L__BB6_87;
	abs.f64 	%fd108, %fd313;
	abs.f64 	%fd109, %fd107;
	setp.lt.f64 	%p132, %fd108, %fd109;
	mov.u64 	%rd299, %rd75;
	mov.f64 	%fd314, %fd107;
	@%p132 bra 	$L__BB6_87;
	setp.lt.f64 	%p133, %fd109, %fd108;
	mov.u64 	%rd299, %rd298;
	mov.f64 	%fd314, %fd313;
	@%p133 bra 	$L__BB6_87;
	setp.lt.s64 	%p134, %rd298, %rd75;
	min.s64 	%rd299, %rd298, %rd75;
	selp.f64 	%fd314, %fd313, %fd107, %p134;
$L__BB6_87:
	mov.b64 	%rd258, %fd314;
	mov.b64 	{%r252, %r257}, %rd258;
	mov.b32 	%r268, 16;
	mov.b32 	%r270, -1;
	// begin inline asm
	shfl.sync.down.b32 %r251, %r252, %r268, %r182, %r270;
	// end inline asm
	// begin inline asm
	shfl.sync.down.b32 %r256, %r257, %r268, %r182, %r270;
	// end inline asm
	mov.b64 	%rd259, {%r251, %r256};
	mov.b64 	%fd112, %rd259;
	mov.b64 	{%r262, %r267}, %rd299;
	// begin inline asm
	shfl.sync.down.b32 %r261, %r262, %r268, %r182, %r270;
	// end inline asm
	// begin inline asm
	shfl.sync.down.b32 %r266, %r267, %r268, %r182, %r270;
	// end inline asm
	mov.b64 	%rd78, {%r261, %r266};
	add.s32 	%r271, %r163, 16;
	setp.gt.s32 	%p135, %r271, %r182;
	mov.u64 	%rd340, %rd299;
	mov.f64 	%fd351, %fd314;
	@%p135 bra 	$L__BB6_91;
	abs.f64 	%fd113, %fd314;
	abs.f64 	%fd114, %fd112;
	setp.lt.f64 	%p136, %fd113, %fd114;
	mov.u64 	%rd340, %rd78;
	mov.f64 	%fd351, %fd112;
	@%p136 bra 	$L__BB6_91;
	setp.lt.f64 	%p137, %fd114, %fd113;
	mov.u64 	%rd340, %rd299;
	mov.f64 	%fd351, %fd314;
	@%p137 bra 	$L__BB6_91;
	setp.lt.s64 	%p138, %rd299, %rd78;
	min.s64 	%rd340, %rd299, %rd78;
	selp.f64 	%fd351, %fd314, %fd112, %p138;
$L__BB6_91:
	setp.ne.s32 	%p139, %r163, 0;
	@%p139 bra 	$L__BB6_93;
	shr.u32 	%r272, %r2, 1;
	and.b32  	%r273, %r272, 496;
	mov.u32 	%r274, _ZN6thrust24THRUST_300001_SM_1000_NS8cuda_cub4core6detail5shmemE;
	add.s32 	%r275, %r274, %r273;
	st.shared.f64 	[%r275+8], %fd351;
	st.shared.u64 	[%r275+16], %rd340;
$L__BB6_93:
	bar.sync 	0;
	setp.ne.s32 	%p140, %r2, 0;
	@%p140 bra 	$L__BB6_204;
	setp.lt.s32 	%p141, %r1, 33;
	mov.f64 	%fd316, %fd351;
	mov.u64 	%rd301, %rd340;
	@%p141 bra 	$L__BB6_98;
	ld.shared.f64 	%fd117, [_ZN6thrust24THRUST_300001_SM_1000_NS8cuda_cub4core6detail5shmemE+24];
	ld.shared.u64 	%rd81, [_ZN6thrust24THRUST_300001_SM_1000_NS8cuda_cub4core6detail5shmemE+32];
	abs.f64 	%fd118, %fd351;
	abs.f64 	%fd119, %fd117;
	setp.lt.f64 	%p142, %fd118, %fd119;
	mov.f64 	%fd316, %fd117;
	mov.u64 	%rd301, %rd81;
	@%p142 bra 	$L__BB6_98;
	setp.lt.f64 	%p143, %fd119, %fd118;
	mov.f64 	%fd316, %fd351;
	mov.u64 	%rd301, %rd340;
	@%p143 bra 	$L__BB6_98;
	setp.lt.s64 	%p144, %rd340, %rd81;
	min.s64 	%rd301, %rd340, %rd81;
	selp.f64 	%fd316, %fd351, %fd117, %p144;
$L__BB6_98:
	setp.lt.s32 	%p145, %r1, 65;
	mov.f64 	%fd317, %fd316;
	mov.u64 	%rd302, %rd301;
	@%p145 bra 	$L__BB6_102;
	ld.shared.f64 	%fd122, [_ZN6thrust24THRUST_300001_SM_1000_NS8cuda_cub4core6detail5shmemE+40];
	ld.shared.u64 	%rd84, [_ZN6thrust24THRUST_300001_SM_1000_NS8cuda_cub4core6detail5shmemE+48];
	abs.f64 	%fd123, %fd316;
	abs.f64 	%fd124, %fd122;
	setp.lt.f64 	%p146, %fd123, %fd124;
	mov.f64 	%fd317, %fd122;
	mov.u64 	%rd302, %rd84;
	@%p146 bra 	$L__BB6_102;
	setp.lt.f64 	%p147, %fd124, %fd123;
	mov.f64 	%fd317, %fd316;
	mov.u64 	%rd302, %rd301;
	@%p147 bra 	$L__BB6_102;
	setp.lt.s64 	%p148, %rd301, %rd84;
	min.s64 	%rd302, %rd301, %rd84;
	selp.f64 	%fd317, %fd316, %fd122, %p148;
$L__BB6_102:
	setp.lt.s32 	%p149, %r1, 97;
	mov.f64 	%fd318, %fd317;
	mov.u64 	%rd303, %rd302;
	@%p149 bra 	$L__BB6_106;
	ld.shared.f64 	%fd127, [_ZN6thrust24THRUST_300001_SM_1000_NS8cuda_cub4core6detail5shmemE+56];
	ld.shared.u64 	%rd87, [_ZN6thrust24THRUST_300001_SM_1000_NS8cuda_cub4core6detail5shmemE+64];
	abs.f64 	%fd128, %fd317;
	abs.f64 	%fd129, %fd127;
	setp.lt.f64 	%p150, %fd128, %fd129;
	mov.f64 	%fd318, %fd127;
	mov.u64 	%rd303, %rd87;
	@%p150 bra 	$L__BB6_106;
	setp.lt.f64 	%p151, %fd129, %fd128;
	mov.f64 	%fd318, %fd317;
	mov.u64 	%rd303, %rd302;
	@%p151 bra 	$L__BB6_106;
	setp.lt.s64 	%p152, %rd302, %rd87;
	min.s64 	%rd303, %rd302, %rd87;
	selp.f64 	%fd318, %fd317, %fd127, %p152;
$L__BB6_106:
	setp.lt.s32 	%p153, %r1, 129;
	mov.f64 	%fd319, %fd318;
	mov.u64 	%rd304, %rd303;
	@%p153 bra 	$L__BB6_110;
	ld.shared.f64 	%fd132, [_ZN6thrust24THRUST_300001_SM_1000_NS8cuda_cub4core6detail5shmemE+72];
	ld.shared.u64 	%rd90, [_ZN6thrust24THRUST_300001_SM_1000_NS8cuda_cub4core6detail5shmemE+80];
	abs.f64 	%fd133, %fd318;
	abs.f64 	%fd134, %fd132;
	setp.lt.f64 	%p154, %fd133, %fd134;
	mov.f64 	%fd319, %fd132;
	mov.u64 	%rd304, %rd90;
	@%p154 bra 	$L__BB6_110;
	setp.lt.f64 	%p155, %fd134, %fd133;
	mov.f64 	%fd319, %fd318;
	mov.u64 	%rd304, %rd303;
	@%p155 bra 	$L__BB6_110;
	setp.lt.s64 	%p156, %rd303, %rd90;
	min.s64 	%rd304, %rd303, %rd90;
	selp.f64 	%fd319, %fd318, %fd132, %p156;
$L__BB6_110:
	setp.lt.s32 	%p157, %r1, 161;
	mov.f64 	%fd320, %fd319;
	mov.u64 	%rd305, %rd304;
	@%p157 bra 	$L__BB6_114;
	ld.shared.f64 	%fd137, [_ZN6thrust24THRUST_300001_SM_1000_NS8cuda_cub4core6detail5shmemE+88];
	ld.shared.u64 	%rd93, [_ZN6thrust24THRUST_300001_SM_1000_NS8cuda_cub4core6detail5shmemE+96];
	abs.f64 	%fd138, %fd319;
	abs.f64 	%fd139, %fd137;
	setp.lt.f64 	%p158, %fd138, %fd139;
	mov.f64 	%fd320, %fd137;
	mov.u64 	%rd305, %rd93;
	@%p158 bra 	$L__BB6_114;
	setp.lt.f64 	%p159, %fd139, %fd138;
	mov.f64 	%fd320, %fd319;
	mov.u64 	%rd305, %rd304;
	@%p159 bra 	$L__BB6_114;
	setp.lt.s64 	%p160, %rd304, %rd93;
	min.s64 	%rd305, %rd304, %rd93;
	selp.f64 	%fd320, %fd319, %fd137, %p160;
$L__BB6_114:
	setp.lt.s32 	%p161, %r1, 193;
	mov.f64 	%fd321, %fd320;
	mov.u64 	%rd306, %rd305;
	@%p161 bra 	$L__BB6_118;
	ld.shared.f64 	%fd142, [_ZN6thrust24THRUST_300001_SM_1000_NS8cuda_cub4core6detail5shmemE+104];
	ld.shared.u64 	%rd96, [_ZN6thrust24THRUST_300001_SM_1000_NS8cuda_cub4core6detail5shmemE+112];
	abs.f64 	%fd143, %fd320;
	abs.f64 	%fd144, %fd142;
	setp.lt.f64 	%p162, %fd143, %fd144;
	mov.f64 	%fd321, %fd142;
	mov.u64 	%rd306, %rd96;
	@%p162 bra 	$L__BB6_118;
	setp.lt.f64 	%p163, %fd144, %fd143;
	mov.f64 	%fd321, %fd320;
	mov.u64 	%rd306, %rd305;
	@%p163 bra 	$L__BB6_118;
	setp.lt.s64 	%p164, %rd305, %rd96;
	min.s64 	%rd306, %rd305, %rd96;
	selp.f64 	%fd321, %fd320, %fd142, %p164;
$L__BB6_118:
	setp.lt.s32 	%p165, %r1, 225;
	mov.u64 	%rd340, %rd306;
	mov.f64 	%fd351, %fd321;
	@%p165 bra 	$L__BB6_204;
	ld.shared.f64 	%fd147, [_ZN6thrust24THRUST_300001_SM_1000_NS8cuda_cub4core6detail5shmemE+120];
	ld.shared.u64 	%rd99, [_ZN6thrust24THRUST_300001_SM_1000_NS8cuda_cub4core6detail5shmemE+128];
	abs.f64 	%fd148, %fd321;
	abs.f64 	%fd149, %fd147;
	setp.lt.f64 	%p166, %fd148, %fd149;
	mov.u64 	%rd340, %rd99;
	mov.f64 	%fd351, %fd147;
	@%p166 bra 	$L__BB6_204;
	setp.lt.f64 	%p167, %fd149, %fd148;
	mov.u64 	%rd340, %rd306;
	mov.f64 	%fd351, %fd321;
	@%p167 bra 	$L__BB6_204;
	setp.lt.s64 	%p168, %rd306, %rd99;
	min.s64 	%rd340, %rd306, %rd99;
	selp.f64 	%fd351, %fd321, %fd147, %p168;
	bra.uni 	$L__BB6_204;
$L__BB6_122:
	mov.u32 	%r18, %tid.x;
	cvt.u64.u32 	%rd101, %r18;
	mul.wide.u32 	%rd195, %r18, 8;
	add.s64 	%rd102, %rd1, %rd195;
	ld.global.f64 	%fd274, [%rd102];
	add.s32 	%r31, %r18, 256;
	cvt.u64.u32 	%rd196, %r31;
	ld.global.f64 	%fd275, [%rd102+2048];
	add.s32 	%r32, %r18, 512;
	cvt.u64.u32 	%rd197, %r32;
	ld.global.f64 	%fd276, [%rd102+4096];
	add.s32 	%r33, %r18, 768;
	cvt.u64.u32 	%rd198, %r33;
	ld.global.f64 	%fd277, [%rd102+6144];
	or.b32  	%r34, %r18, 1024;
	cvt.u64.u32 	%rd103, %r34;
	add.s64 	%rd327, %rd192, %rd103;
	ld.global.f64 	%fd338, [%rd102+8192];
	abs.f64 	%fd278, %fd274;
	abs.f64 	%fd279, %fd275;
	setp.geu.f64 	%p3, %fd278, %fd279;
	selp.f64 	%fd280, %fd274, %fd275, %p3;
	selp.b64 	%rd199, %rd101, %rd196, %p3;
	abs.f64 	%fd281, %fd280;
	abs.f64 	%fd282, %fd276;
	setp.geu.f64 	%p4, %fd281, %fd282;
	selp.f64 	%fd283, %fd280, %fd276, %p4;
	selp.b64 	%rd200, %rd199, %rd197, %p4;
	abs.f64 	%fd284, %fd283;
	abs.f64 	%fd285, %fd277;
	setp.geu.f64 	%p5, %fd284, %fd285;
	selp.f64 	%fd152, %fd283, %fd277, %p5;
	selp.b64 	%rd105, %rd200, %rd198, %p5;
	abs.f64 	%fd153, %fd152;
	abs.f64 	%fd154, %fd338;
	setp.lt.f64 	%p6, %fd153, %fd154;
	@%p6 bra 	$L__BB6_124;
	setp.lt.f64 	%p7, %fd154, %fd153;
	setp.lt.u64 	%p8, %rd105, %rd103;
	or.pred  	%p9, %p7, %p8;
	selp.f64 	%fd338, %fd152, %fd338, %p9;
	add.s64 	%rd203, %rd192, %rd105;
	selp.b64 	%rd327, %rd203, %rd327, %p9;
$L__BB6_124:
	setp.lt.u64 	%p10, %rd194, 2560;
	mov.b64 	%rd316, 1280;
	@%p10 bra 	$L__BB6_137;
	mov.b64 	%rd308, 1280;
	mov.f64 	%fd323, %fd338;
$L__BB6_126:
	add.s64 	%rd206, %rd308, %rd101;
	shl.b64 	%rd207, %rd308, 3;
	add.s64 	%rd208, %rd102, %rd207;
	add.s64 	%rd310, %rd206, %rd192;
	ld.global.f64 	%fd324, [%rd208];
	ld.global.f64 	%fd325, [%rd208+2048];
	ld.global.f64 	%fd326, [%rd208+4096];
	add.s64 	%rd313, %rd310, 768;
	ld.global.f64 	%fd327, [%rd208+6144];
	ld.global.f64 	%fd338, [%rd208+8192];
	abs.f64 	%fd163, %fd323;
	abs.f64 	%fd164, %fd324;
	setp.lt.f64 	%p11, %fd163, %fd164;
	@%p11 bra 	$L__BB6_128;
	setp.lt.f64 	%p12, %fd164, %fd163;
	setp.lt.s64 	%p13, %rd327, %rd310;
	or.pred  	%p14, %p12, %p13;
	selp.f64 	%fd324, %fd323, %fd324, %p14;
	selp.b64 	%rd310, %rd327, %rd310, %p14;
$L__BB6_128:
	add.s64 	%rd209, %rd308, %rd101;
	add.s64 	%rd210, %rd209, %rd192;
	add.s64 	%rd311, %rd210, 256;
	abs.f64 	%fd167, %fd324;
	abs.f64 	%fd168, %fd325;
	setp.lt.f64 	%p15, %fd167, %fd168;
	@%p15 bra 	$L__BB6_130;
	setp.lt.f64 	%p16, %fd168, %fd167;
	setp.lt.s64 	%p17, %rd310, %rd311;
	or.pred  	%p18, %p16, %p17;
	selp.f64 	%fd325, %fd324, %fd325, %p18;
	selp.b64 	%rd311, %rd310, %rd311, %p18;
$L__BB6_130:
	add.s64 	%rd211, %rd308, %rd101;
	add.s64 	%rd212, %rd211, %rd192;
	add.s64 	%rd312, %rd212, 512;
	abs.f64 	%fd171, %fd325;
	abs.f64 	%fd172, %fd326;
	setp.lt.f64 	%p19, %fd171, %fd172;
	@%p19 bra 	$L__BB6_132;
	setp.lt.f64 	%p20, %fd172, %fd171;
	setp.lt.s64 	%p21, %rd311, %rd312;
	or.pred  	%p22, %p20, %p21;
	selp.f64 	%fd326, %fd325, %fd326, %p22;
	selp.b64 	%rd312, %rd311, %rd312, %p22;
$L__BB6_132:
	abs.f64 	%fd175, %fd326;
	abs.f64 	%fd176, %fd327;
	setp.lt.f64 	%p23, %fd175, %fd176;
	@%p23 bra 	$L__BB6_134;
	setp.lt.f64 	%p24, %fd176, %fd175;
	setp.lt.s64 	%p25, %rd312, %rd313;
	or.pred  	%p26, %p24, %p25;
	selp.f64 	%fd327, %fd326, %fd327, %p26;
	selp.b64 	%rd313, %rd312, %rd313, %p26;
$L__BB6_134:
	add.s64 	%rd213, %rd308, %rd101;
	add.s64 	%rd214, %rd213, %rd192;
	add.s64 	%rd327, %rd214, 1024;
	abs.f64 	%fd179, %fd327;
	abs.f64 	%fd180, %fd338;
	setp.lt.f64 	%p27, %fd179, %fd180;
	@%p27 bra 	$L__BB6_136;
	setp.lt.f64 	%p28, %fd180, %fd179;
	setp.lt.s64 	%p29, %rd313, %rd327;
	or.pred  	%p30, %p28, %p29;
	selp.f64 	%fd338, %fd327, %fd338, %p30;
	selp.b64 	%rd327, %rd313, %rd327, %p30;
$L__BB6_136:
	add.s64 	%rd316, %rd308, 1280;
	add.s64 	%rd215, %rd308, 2560;
	setp.le.s64 	%p31, %rd215, %rd194;
	mov.u64 	%rd308, %rd316;
	mov.f64 	%fd323, %fd338;
	@%p31 bra 	$L__BB6_126;
$L__BB6_137:
	setp.le.s64 	%p32, %rd194, %rd316;
	@%p32 bra 	$L__BB6_160;
	cvt.u32.u64 	%r35, %rd316;
	cvt.u32.u64 	%r36, %rd194;
	sub.s32 	%r19, %r36, %r35;
	setp.ge.s32 	%p33, %r18, %r19;
	@%p33 bra 	$L__BB6_160;
	cvta.to.global.u64 	%rd128, %rd191;
	not.b32 	%r38, %r18;
	add.s32 	%r39, %r38, %r36;
	sub.s32 	%r20, %r39, %r35;
	and.b32  	%r41, %r20, 768;
	setp.eq.s32 	%p34, %r41, 768;
	mov.u32 	%r389, %r18;
	@%p34 bra 	$L__BB6_145;
	add.s64 	%rd217, %rd316, %rd101;
	add.s64 	%rd318, %rd217, %rd192;
	shl.b64 	%rd218, %rd217, 3;
	add.s64 	%rd317, %rd128, %rd218;
	shr.u32 	%r42, %r20, 8;
	add.s32 	%r43, %r42, 1;
	and.b32  	%r44, %r43, 3;
	neg.s32 	%r387, %r44;
	mov.u32 	%r389, %r18;
$L__BB6_141:
	.pragma "nounroll";
	mov.u64 	%rd133, %rd327;
	mov.f64 	%fd184, %fd338;
	ld.global.f64 	%fd185, [%rd317];
	abs.f64 	%fd186, %fd184;
	abs.f64 	%fd187, %fd185;
	setp.lt.f64 	%p35, %fd186, %fd187;
	mov.f64 	%fd338, %fd185;
	mov.u64 	%rd327, %rd318;
	@%p35 bra 	$L__BB6_144;
	setp.lt.f64 	%p36, %fd187, %fd186;
	mov.f64 	%fd338, %fd184;
	mov.u64 	%rd327, %rd133;
	@%p36 bra 	$L__BB6_144;
	setp.lt.s64 	%p37, %rd133, %rd318;
	selp.f64 	%fd338, %fd184, %fd185, %p37;
	min.s64 	%rd327, %rd133, %rd318;
$L__BB6_144:
	add.s32 	%r389, %r389, 256;
	add.s64 	%rd318, %rd318, 256;
	add.s64 	%rd317, %rd317, 2048;
	add.s32 	%r387, %r387, 1;
	setp.ne.s32 	%p38, %r387, 0;
	@%p38 bra 	$L__BB6_141;
$L__BB6_145:
	setp.lt.u32 	%p39, %r20, 768;
	@%p39 bra 	$L__BB6_160;
	add.s32 	%r390, %r389, 512;
$L__BB6_147:
	mov.u32 	%r28, %r390;
	add.s32 	%r45, %r28, -512;
	cvt.u64.u32 	%rd219, %r45;
	add.s64 	%rd220, %rd316, %rd219;
	shl.b64 	%rd221, %rd220, 3;
	add.s64 	%rd141, %rd128, %rd221;
	add.s64 	%rd142, %rd220, %rd192;
	ld.global.f64 	%fd193, [%rd141];
	abs.f64 	%fd194, %fd338;
	abs.f64 	%fd195, %fd193;
	setp.lt.f64 	%p40, %fd194, %fd195;
	mov.f64 	%fd335, %fd193;
	mov.u64 	%rd324, %rd142;
	@%p40 bra 	$L__BB6_150;
	setp.lt.f64 	%p41, %fd195, %fd194;
	mov.f64 	%fd335, %fd338;
	mov.u64 	%rd324, %rd327;
	@%p41 bra 	$L__BB6_150;
	setp.lt.s64 	%p42, %rd327, %rd142;
	selp.f64 	%fd335, %fd338, %fd193, %p42;
	min.s64 	%rd324, %rd327, %rd142;
$L__BB6_150:
	add.s32 	%r46, %r28, -256;
	cvt.u64.u32 	%rd222, %r46;
	add.s64 	%rd223, %rd316, %rd222;
	add.s64 	%rd145, %rd223, %rd192;
	ld.global.f64 	%fd198, [%rd141+2048];
	abs.f64 	%fd199, %fd335;
	abs.f64 	%fd200, %fd198;
	setp.lt.f64 	%p43, %fd199, %fd200;
	mov.f64 	%fd336, %fd198;
	mov.u64 	%rd325, %rd145;
	@%p43 bra 	$L__BB6_153;
	setp.lt.f64 	%p44, %fd200, %fd199;
	mov.f64 	%fd336, %fd335;
	mov.u64 	%rd325, %rd324;
	@%p44 bra 	$L__BB6_153;
	setp.lt.s64 	%p45, %rd324, %rd145;
	selp.f64 	%fd336, %fd335, %fd198, %p45;
	min.s64 	%rd325, %rd324, %rd145;
$L__BB6_153:
	cvt.u64.u32 	%rd224, %r28;
	add.s64 	%rd225, %rd316, %rd224;
	add.s64 	%rd148, %rd225, %rd192;
	ld.global.f64 	%fd203, [%rd141+4096];
	abs.f64 	%fd204, %fd336;
	abs.f64 	%fd205, %fd203;
	setp.lt.f64 	%p46, %fd204, %fd205;
	mov.f64 	%fd337, %fd203;
	mov.u64 	%rd326, %rd148;
	@%p46 bra 	$L__BB6_156;
	setp.lt.f64 	%p47, %fd205, %fd204;
	mov.f64 	%fd337, %fd336;
	mov.u64 	%rd326, %rd325;
	@%p47 bra 	$L__BB6_156;
	setp.lt.s64 	%p48, %rd325, %rd148;
	selp.f64 	%fd337, %fd336, %fd203, %p48;
	min.s64 	%rd326, %rd325, %rd148;
$L__BB6_156:
	add.s32 	%r47, %r28, 256;
	cvt.u64.u32 	%rd226, %r47;
	add.s64 	%rd227, %rd316, %rd226;
	add.s64 	%rd151, %rd227, %rd192;
	ld.global.f64 	%fd208, [%rd141+6144];
	abs.f64 	%fd209, %fd337;
	abs.f64 	%fd210, %fd208;
	setp.lt.f64 	%p49, %fd209, %fd210;
	mov.f64 	%fd338, %fd208;
	mov.u64 	%rd327, %rd151;
	@%p49 bra 	$L__BB6_159;
	setp.lt.f64 	%p50, %fd210, %fd209;
	mov.f64 	%fd338, %fd337;
	mov.u64 	%rd327, %rd326;
	@%p50 bra 	$L__BB6_159;
	setp.lt.s64 	%p51, %rd326, %rd151;
	selp.f64 	%fd338, %fd337, %fd208, %p51;
	min.s64 	%rd327, %rd326, %rd151;
$L__BB6_159:
	add.s32 	%r390, %r28, 1024;
	add.s32 	%r48, %r28, 512;
	setp.lt.s32 	%p52, %r48, %r19;
	@%p52 bra 	$L__BB6_147;
$L__BB6_160:
	// begin inline asm
	mov.u32 %r49, %laneid;
	// end inline asm
	mov.b64 	%rd228, %fd338;
	mov.b64 	{%r51, %r56}, %rd228;
	mov.b32 	%r67, 1;
	mov.b32 	%r68, 31;
	mov.b32 	%r69, -1;
	// begin inline asm
	shfl.sync.down.b32 %r50, %r51, %r67, %r68, %r69;
	// end inline asm
	// begin inline asm
	shfl.sync.down.b32 %r55, %r56, %r67, %r68, %r69;
	// end inline asm
	mov.b64 	%rd229, {%r50, %r55};
	mov.b64 	%fd214, %rd229;
	mov.b64 	{%r61, %r66}, %rd327;
	// begin inline asm
	shfl.sync.down.b32 %r60, %r61, %r67, %r68, %r69;
	// end inline asm
	// begin inline asm
	shfl.sync.down.b32 %r65, %r66, %r67, %r68, %r69;
	// end inline asm
	mov.b64 	%rd155, {%r60, %r65};
	setp.gt.s32 	%p53, %r49, 30;
	mov.f64 	%fd340, %fd338;
	mov.u64 	%rd329, %rd327;
	@%p53 bra 	$L__BB6_164;
	abs.f64 	%fd215, %fd338;
	abs.f64 	%fd216, %fd214;
	setp.lt.f64 	%p54, %fd215, %fd216;
	mov.f64 	%fd340, %fd214;
	mov.u64 	%rd329, %rd155;
	@%p54 bra 	$L__BB6_164;
	setp.lt.f64 	%p55, %fd216, %fd215;
	mov.f64 	%fd340, %fd338;
	mov.u64 	%rd329, %rd327;
	@%p55 bra 	$L__BB6_164;
	setp.lt.s64 	%p56, %rd327, %rd155;
	selp.f64 	%fd340, %fd338, %fd214, %p56;
	min.s64 	%rd329, %rd327, %rd155;
$L__BB6_164:
	mov.b64 	%rd230, %fd340;
	mov.b64 	{%r71, %r76}, %rd230;
	mov.b32 	%r87, 2;
	mov.b32 	%r88, 31;
	mov.b32 	%r89, -1;
	// begin inline asm
	shfl.sync.down.b32 %r70, %r71, %r87, %r88, %r89;
	// end inline asm
	// begin inline asm
	shfl.sync.down.b32 %r75, %r76, %r87, %r88, %r89;
	// end inline asm
	mov.b64 	%rd231, {%r70, %r75};
	mov.b64 	%fd219, %rd231;
	mov.b64 	{%r81, %r86}, %rd329;
	// begin inline asm
	shfl.sync.down.b32 %r80, %r81, %r87, %r88, %r89;
	// end inline asm
	// begin inline asm
	shfl.sync.down.b32 %r85, %r86, %r87, %r88, %r89;
	// end inline asm
	mov.b64 	%rd158, {%r80, %r85};
	setp.gt.s32 	%p57, %r49, 29;
	mov.f64 	%fd341, %fd340;
	mov.u64 	%rd330, %rd329;
	@%p57 bra 	$L__BB6_168;
	abs.f64 	%fd220, %fd340;
	abs.f64 	%fd221, %fd219;
	setp.lt.f64 	%p58, %fd220, %fd221;
	mov.f64 	%fd341, %fd219;
	mov.u64 	%rd330, %rd158;
	@%p58 bra 	$L__BB6_168;
	setp.lt.f64 	%p59, %fd221, %fd220;
	mov.f64 	%fd341, %fd340;
	mov.u64 	%rd330, %rd329;
	@%p59 bra 	$L__BB6_168;
	setp.lt.s64 	%p60, %rd329, %rd158;
	selp.f64 	%fd341, %fd340, %fd219, %p60;
	min.s64 	%rd330, %rd329, %rd158;
$L__BB6_168:
	mov.b64 	%rd232, %fd341;
	mov.b64 	{%r91, %r96}, %rd232;
	mov.b32 	%r107, 4;
	mov.b32 	%r108, 31;
	mov.b32 	%r109, -1;
	// begin inline asm
	shfl.sync.down.b32 %r90, %r91, %r107, %r108, %r109;
	// end inline asm
	// begin inline asm
	shfl.sync.down.b32 %r95, %r96, %r107, %r108, %r109;
	// end inline asm
	mov.b64 	%rd233, {%r90, %r95};
	mov.b64 	%fd224, %rd233;
	mov.b64 	{%r101, %r106}, %rd330;
	// begin inline asm
	shfl.sync.down.b32 %r100, %r101, %r107, %r108, %r109;
	// end inline asm
	// begin inline asm
	shfl.sync.down.b32 %r105, %r106, %r107, %r108, %r109;
	// end inline asm
	mov.b64 	%rd161, {%r100, %r105};
	setp.gt.s32 	%p61, %r49, 27;
	mov.f64 	%fd342, %fd341;
	mov.u64 	%rd331, %rd330;
	@%p61 bra 	$L__BB6_172;
	abs.f64 	%fd225, %fd341;
	abs.f64 	%fd226, %fd224;
	setp.lt.f64 	%p62, %fd225, %fd226;
	mov.f64 	%fd342, %fd224;
	mov.u64 	%rd331, %rd161;
	@%p62 bra 	$L__BB6_172;
	setp.lt.f64 	%p63, %fd226, %fd225;
	mov.f64 	%fd342, %fd341;
	mov.u64 	%rd331, %rd330;
	@%p63 bra 	$L__BB6_172;
	setp.lt.s64 	%p64, %rd330, %rd161;
	selp.f64 	%fd342, %fd341, %fd224, %p64;
	min.s64 	%rd331, %rd330, %rd161;
$L__BB6_172:
	mov.b64 	%rd234, %fd342;
	mov.b64 	{%r111, %r116}, %rd234;
	mov.b32 	%r127, 8;
	mov.b32 	%r128, 31;
	mov.b32 	%r129, -1;
	// begin inline asm
	shfl.sync.down.b32 %r110, %r111, %r127, %r128, %r129;
	// end inline asm
	// begin inline asm
	shfl.sync.down.b32 %r115, %r116, %r127, %r128, %r129;
	// end inline asm
	mov.b64 	%rd235, {%r110, %r115};
	mov.b64 	%fd229, %rd235;
	mov.b64 	{%r121, %r126}, %rd331;
	// begin inline asm
	shfl.sync.down.b32 %r120, %r121, %r127, %r128, %r129;
	// end inline asm
	// begin inline asm
	shfl.sync.down.b32 %r125, %r126, %r127, %r128, %r129;
	// end inline asm
	mov.b64 	%rd164, {%r120, %r125};
	setp.gt.s32 	%p65, %r49, 23;
	mov.f64 	%fd343, %fd342;
	mov.u64 	%rd332, %rd331;
	@%p65 bra 	$L__BB6_176;
	abs.f64 	%fd230, %fd342;
	abs.f64 	%fd231, %fd229;
	setp.lt.f64 	%p66, %fd230, %fd231;
	mov.f64 	%fd343, %fd229;
	mov.u64 	%rd332, %rd164;
	@%p66 bra 	$L__BB6_176;
	setp.lt.f64 	%p67, %fd231, %fd230;
	mov.f64 	%fd343, %fd342;
	mov.u64 	%rd332, %rd331;
	@%p67 bra 	$L__BB6_176;
	setp.lt.s64 	%p68, %rd331, %rd164;
	selp.f64 	%fd343, %fd342, %fd229, %p68;
	min.s64 	%rd332, %rd331, %rd164;
$L__BB6_176:
	mov.b64 	%rd236, %fd343;
	mov.b64 	{%r131, %r136}, %rd236;
	mov.b32 	%r147, 16;
	mov.b32 	%r148, 31;
	mov.b32 	%r149, -1;
	// begin inline asm
	shfl.sync.down.b32 %r130, %r131, %r147, %r148, %r149;
	// end inline asm
	// begin inline asm
	shfl.sync.down.b32 %r135, %r136, %r147, %r148, %r149;
	// end inline asm
	mov.b64 	%rd237, {%r130, %r135};
	mov.b64 	%fd234, %rd237;
	mov.b64 	{%r141, %r146}, %rd332;
	// begin inline asm
	shfl.sync.down.b32 %r140, %r141, %r147, %r148, %r149;
	// end inline asm
	// begin inline asm
	shfl.sync.down.b32 %r145, %r146, %r147, %r148, %r149;
	// end inline asm
	mov.b64 	%rd167, {%r140, %r145};
	setp.gt.s32 	%p69, %r49, 15;
	mov.f64 	%fd351, %fd343;
	mov.u64 	%rd340, %rd332;
	@%p69 bra 	$L__BB6_180;
	abs.f64 	%fd235, %fd343;
	abs.f64 	%fd236, %fd234;
	setp.lt.f64 	%p70, %fd235, %fd236;
	mov.f64 	%fd351, %fd234;
	mov.u64 	%rd340, %rd167;
	@%p70 bra 	$L__BB6_180;
	setp.lt.f64 	%p71, %fd236, %fd235;
	mov.f64 	%fd351, %fd343;
	mov.u64 	%rd340, %rd332;
	@%p71 bra 	$L__BB6_180;
	setp.lt.s64 	%p72, %rd332, %rd167;
	selp.f64 	%fd351, %fd343, %fd234, %p72;
	min.s64 	%rd340, %rd332, %rd167;
$L__BB6_180:
	setp.ne.s32 	%p73, %r49, 0;
	@%p73 bra 	$L__BB6_182;
	shr.u32 	%r150, %r18, 1;
	and.b32  	%r151, %r150, 496;
	mov.u32 	%r152, _ZN6thrust24THRUST_300001_SM_1000_NS8cuda_cub4core6detail5shmemE;
	add.s32 	%r153, %r152, %r151;
	st.shared.f64 	[%r153+8], %fd351;
	st.shared.u64 	[%r153+16], %rd340;
$L__BB6_182:
	bar.sync 	0;
	setp.ne.s32 	%p74, %r18, 0;
	@%p74 bra 	$L__BB6_204;
	ld.shared.f64 	%fd239, [_ZN6thrust24THRUST_300001_SM_1000_NS8cuda_cub4core6detail5shmemE+24];
	ld.shared.u64 	%rd170, [_ZN6thrust24THRUST_300001_SM_1000_NS8cuda_cub4core6detail5shmemE+32];
	abs.f64 	%fd240, %fd351;
	abs.f64 	%fd241, %fd239;
	setp.lt.f64 	%p75, %fd240, %fd241;
	mov.f64 	%fd345, %fd239;
	mov.u64 	%rd334, %rd170;
	@%p75 bra 	$L__BB6_186;
	setp.lt.f64 	%p76, %fd241, %fd240;
	mov.f64 	%fd345, %fd351;
	mov.u64 	%rd334, %rd340;
	@%p76 bra 	$L__BB6_186;
	setp.lt.s64 	%p77, %rd340, %rd170;
	selp.f64 	%fd345, %fd351, %fd239, %p77;
	min.s64 	%rd334, %rd340, %rd170;
$L__BB6_186:
	ld.shared.f64 	%fd244, [_ZN6thrust24THRUST_300001_SM_1000_NS8cuda_cub4core6detail5shmemE+40];
	ld.shared.u64 	%rd173, [_ZN6thrust24THRUST_300001_SM_1000_NS8cuda_cub4core6detail5shmemE+48];
	abs.f64 	%fd245, %fd345;
	abs.f64 	%fd246, %fd244;
	setp.lt.f64 	%p78, %fd245, %fd246;
	mov.f64 	%fd346, %fd244;
	mov.u64 	%rd335, %rd173;
	@%p78 bra 	$L__BB6_189;
	setp.lt.f64 	%p79, %fd246, %fd245;
	mov.f64 	%fd346, %fd345;
	mov.u64 	%rd335, %rd334;
	@%p79 bra 	$L__BB6_189;
	setp.lt.s64 	%p80, %rd334, %rd173;
	selp.f64 	%fd346, %fd345, %fd244, %p80;
	min.s64 	%rd335, %rd334, %rd173;
$L__BB6_189:
	ld.shared.f64 	%fd249, [_ZN6thrust24THRUST_300001_SM_1000_NS8cuda_cub4core6detail5shmemE+56];
	ld.shared.u64 	%rd176, [_ZN6thrust24THRUST_300001_SM_1000_NS8cuda_cub4core6detail5shmemE+64];
	abs.f64 	%fd250, %fd346;
	abs.f64 	%fd251, %fd249;
	setp.lt.f64 	%p81, %fd250, %fd251;
	mov.f64 	%fd347, %fd249;
	mov.u64 	%rd336, %rd176;
	@%p81 bra 	$L__BB6_192;
	setp.lt.f64 	%p82, %fd251, %fd250;
	mov.f64 	%fd347, %fd346;
	mov.u64 	%rd336, %rd335;
	@%p82 bra 	$L__BB6_192;
	setp.lt.s64 	%p83, %rd335, %rd176;
	selp.f64 	%fd347, %fd346, %fd249, %p83;
	min.s64 	%rd336, %rd335, %rd176;
$L__BB6_192:
	ld.shared.f64 	%fd254, [_ZN6thrust24THRUST_300001_SM_1000_NS8cuda_cub4core6detail5shmemE+72];
	ld.shared.u64 	%rd179, [_ZN6thrust24THRUST_300001_SM_1000_NS8cuda_cub4core6detail5shmemE+80];
	abs.f64 	%fd255, %fd347;
	abs.f64 	%fd256, %fd254;
	setp.lt.f64 	%p84, %fd255, %fd256;
	mov.f64 	%fd348, %fd254;
	mov.u64 	%rd337, %rd179;
	@%p84 bra 	$L__BB6_195;
	setp.lt.f64 	%p85, %fd256, %fd255;
	mov.f64 	%fd348, %fd347;
	mov.u64 	%rd337, %rd336;
	@%p85 bra 	$L__BB6_195;
	setp.lt.s64 	%p86, %rd336, %rd179;
	selp.f64 	%fd348, %fd347, %fd254, %p86;
	min.s64 	%rd337, %rd336, %rd179;
$L__BB6_195:
	ld.shared.f64 	%fd259, [_ZN6thrust24THRUST_300001_SM_1000_NS8cuda_cub4core6detail5shmemE+88];
	ld.shared.u64 	%rd182, [_ZN6thrust24THRUST_300001_SM_1000_NS8cuda_cub4core6detail5shmemE+96];
	abs.f64 	%fd260, %fd348;
	abs.f64 	%fd261, %fd259;
	setp.lt.f64 	%p87, %fd260, %fd261;
	mov.f64 	%fd349, %fd259;
	mov.u64 	%rd338, %rd182;
	@%p87 bra 	$L__BB6_198;
	setp.lt.f64 	%p88, %fd261, %fd260;
	mov.f64 	%fd349, %fd348;
	mov.u64 	%rd338, %rd337;
	@%p88 bra 	$L__BB6_198;
	setp.lt.s64 	%p89, %rd337, %rd182;
	selp.f64 	%fd349, %fd348, %fd259, %p89;
	min.s64 	%rd338, %rd337, %rd182;
$L__BB6_198:
	ld.shared.f64 	%fd264, [_ZN6thrust24THRUST_300001_SM_1000_NS8cuda_cub4core6detail5shmemE+104];
	ld.shared.u64 	%rd185, [_ZN6thrust24THRUST_300001_SM_1000_NS8cuda_cub4core6detail5shmemE+112];
	abs.f64 	%fd265, %fd349;
	abs.f64 	%fd266, %fd264;
	setp.lt.f64 	%p90, %fd265, %fd266;
	mov.f64 	%fd350, %fd264;
	mov.u64 	%rd339, %rd185;
	@%p90 bra 	$L__BB6_201;
	setp.lt.f64 	%p91, %fd266, %fd265;
	mov.f64 	%fd350, %fd349;
	mov.u64 	%rd339, %rd338;
	@%p91 bra 	$L__BB6_201;
	setp.lt.s64 	%p92, %rd338, %rd185;
	selp.f64 	%fd350, %fd349, %fd264, %p92;
	min.s64 	%rd339, %rd338, %rd185;
$L__BB6_201:
	ld.shared.f64 	%fd269, [_ZN6thrust24THRUST_300001_SM_1000_NS8cuda_cub4core6detail5shmemE+120];
	ld.shared.u64 	%rd188, [_ZN6thrust24THRUST_300001_SM_1000_NS8cuda_cub4core6detail5shmemE+128];
	abs.f64 	%fd270, %fd350;
	abs.f64 	%fd271, %fd269;
	setp.lt.f64 	%p93, %fd270, %fd271;
	mov.u64 	%rd340, %rd188;
	mov.f64 	%fd351, %fd269;
	@%p93 bra 	$L__BB6_204;
	setp.lt.f64 	%p94, %fd271, %fd270;
	mov.u64 	%rd340, %rd339;
	mov.f64 	%fd351, %fd350;
	@%p94 bra 	$L__BB6_204;
	setp.lt.s64 	%p95, %rd339, %rd188;
	selp.f64 	%fd351, %fd350, %fd269, %p95;
	min.s64 	%rd340, %rd339, %rd188;
$L__BB6_204:
	mov.u32 	%r381, %tid.x;
	setp.ne.s32 	%p212, %r381, 0;
	@%p212 bra 	$L__BB6_206;
	ld.param.u64 	%rd271, [_ZN6thrust24THRUST_300001_SM_1000_NS8cuda_cub4core6detail13_kernel_agentINS1_8__reduce11ReduceAgentINS0_12zip_iteratorIN4cuda3std3__45tupleIJNS0_10device_ptrIdEENS0_17counting_iteratorIlNS0_11use_defaultESF_SF_EEEEEEEPNSB_IJdlEEESJ_lNS1_9__extrema9arg_max_fIdl13cmpAbsDoublesEEEEJSI_SK_lSO_EEEvDpT0__param_1];
	cvta.to.global.u64 	%rd270, %rd271;
	st.global.f64 	[%rd270], %fd351;
	st.global.u64 	[%rd270+8], %rd340;
$L__BB6_206:
	ret;

}
	// .globl	_ZN6thrust24THRUST_300001_SM_1000_NS8cuda_cub4core6detail13_kernel_agentINS1_8__reduce11ReduceAgentINS0_12zip_iteratorIN4cuda3std3__45tupleIJNS0_10device_ptrIdEENS0_17counting_iteratorIlNS0_11use_defaultESF_SF_EEEEEEEPNSB_IJdlEEESJ_lNS1_9__extrema9arg_max_fIdl13cmpAbsDoublesEEEEJSI_SK_lN3cub18CUB_300001_SM_100013GridEvenShareIlEENSR_9GridQueueIyEESO_EEEvDpT0_
.visible .entry _ZN6thrust24THRUST_300001_SM_1000_NS8cuda_cub4core6detail13_kernel_agentINS1_8__reduce11ReduceAgentINS0_12zip_iteratorIN4cuda3std3__45tupleIJNS0_10device_ptrIdEENS0_17counting_iteratorIlNS0_11use_defaultESF_SF_EEEEEEEPNSB_IJdlEEESJ_lNS1_9__extrema9arg_max_fIdl13cmpAbsDoublesEEEEJSI_SK_lN3cub18CUB_300001_SM_100013GridEvenShareIlEENSR_9GridQueueIyEESO_EEEvDpT0_(
	.param .align 8 .b8 _ZN6thrust24THRUST_300001_SM_1000_NS8cuda_cub4core6detail13_kernel_agentINS1_8__reduce11ReduceAgentINS0_12zip_iteratorIN4cuda3std3__45tupleIJNS0_10device_ptrIdEENS0_17counting_iteratorIlNS0_11use_defaultESF_SF_EEEEEEEPNSB_IJdlEEESJ_lNS1_9__extrema9arg_max_fIdl13cmpAbsDoublesEEEEJSI_SK_lN3cub18CUB_300001_SM_100013GridEvenShareIlEENSR_9GridQueueIyEESO_EEEvDpT0__param_0[16],
	.param .u64 .ptr .align 1 _ZN6thrust24THRUST_300001_SM_1000_NS8cuda_cub4core6detail13_kernel_agentINS1_8__reduce11ReduceAgentINS0_12zip_iteratorIN4cuda3std3__45tupleIJNS0_10device_ptrIdEENS0_17counting_iteratorIlNS0_11use_defaultESF_SF_EEEEEEEPNSB_IJdlEEESJ_lNS1_9__extrema9arg_max_fIdl13cmpAbsDoublesEEEEJSI_SK_lN3cub18CUB_300001_SM_100013GridEvenShareIlEENSR_9GridQueueIyEESO_EEEvDpT0__param_1,
	.param .u64 _ZN6thrust24THRUST_300001_SM_1000_NS8cuda_cub4core6detail13_kernel_agentINS1_8__reduce11ReduceAgentINS0_12zip_iteratorIN4cuda3std3__45tupleIJNS0_10device_ptrIdEENS0_17counting_iteratorIlNS0_11use_defaultESF_SF_EEEEEEEPNSB_IJdlEEESJ_lNS1_9__extrema9arg_max_fIdl13cmpAbsDoublesEEEEJSI_SK_lN3cub18CUB_300001_SM_100013GridEvenShareIlEENSR_9GridQueueIyEESO_EEEvDpT0__param_2,
	.param .align 8 .b8 _ZN6thrust24THRUST_300001_SM_1000_NS8cuda_cub4core6detail13_kernel_agentINS1_8__reduce11ReduceAgentINS0_12zip_iteratorIN4cuda3std3__45tupleIJNS0_10device_ptrIdEENS0_17counting_iteratorIlNS0_11use_defaultESF_SF_EEEEEEEPNSB_IJdlEEESJ_lNS1_9__extrema9arg_max_fIdl13cmpAbsDoublesEEEEJSI_SK_lN3cub18CUB_300001_SM_100013GridEvenShareIlEENSR_9GridQueueIyEESO_EEEvDpT0__param_3[72],
	.param .align 8 .b8 _ZN6thrust24THRUST_300001_SM_1000_NS8cuda_cub4core6detail13_kernel_agentINS1_8__reduce11ReduceAgentINS0_12zip_iteratorIN4cuda3std3__45tupleIJNS0_10device_ptrIdEENS0_17counting_iteratorIlNS0_11use_defaultESF_SF_EEEEEEEPNSB_IJdlEEESJ_lNS1_9__extrema9arg_max_fIdl13cmpAbsDoublesEEEEJSI_SK_lN3cub18CUB_300001_SM_100013GridEvenShareIlEENSR_9GridQueueIyEESO_EEEvDpT0__param_4[8],
	.param .align 1 .b8 _ZN6thrust24THRUST_300001_SM_1000_NS8cuda_cub4core6detail13_kernel_agentINS1_8__reduce11ReduceAgentINS0_12zip_iteratorIN4cuda3std3__45tupleIJNS0_10device_ptrIdEENS0_17counting_iteratorIlNS0_11use_defaultESF_SF_EEEEEEEPNSB_IJdlEEESJ_lNS1_9__extrema9arg_max_fIdl13cmpAbsDoublesEEEEJSI_SK_lN3cub18CUB_300001_SM_100013GridEvenShareIlEENSR_9GridQueueIyEESO_EEEvDpT0__param_5[1]
)
.maxntid 256
{
	.reg .pred 	%p<215>;
	.reg .b32 	%r<399>;
	.reg .b64 	%rd<356>;
	.reg .b64 	%fd<352>;

	ld.param.u64 	%rd196, [_ZN6thrust24THRUST_300001_SM_1000_NS8cuda_cub4core6detail13_kernel_agentINS1_8__reduce11ReduceAgentINS0_12zip_iteratorIN4cuda3std3__45tupleIJNS0_10device_ptrIdEENS0_17counting_iteratorIlNS0_11use_defaultESF_SF_EEEEEEEPNSB_IJdlEEESJ_lNS1_9__extrema9arg_max_fIdl13cmpAbsDoublesEEEEJSI_SK_lN3cub18CUB_300001_SM_100013GridEvenShareIlEENSR_9GridQueueIyEESO_EEEvDpT0__param_0+8];
	ld.param.u64 	%rd195, [_ZN6thrust24THRUST_300001_SM_1000_NS8cuda_cub4core6detail13_kernel_agentINS1_8__reduce11ReduceAgentINS0_12zip_iteratorIN4cuda3std3__45tupleIJNS0_10device_ptrIdEENS0_17counting_iteratorIlNS0_11use_defaultESF_SF_EEEEEEEPNSB_IJdlEEESJ_lNS1_9__extrema9arg_max_fIdl13cmpAbsDoublesEEEEJSI_SK_lN3cub18CUB_300001_SM_100013GridEvenShareIlEENSR_9GridQueueIyEESO_EEEvDpT0__param_0];
	ld.param.u64 	%rd199, [_ZN6thrust24THRUST_300001_SM_1000_NS8cuda_cub4core6detail13_kernel_agentINS1_8__reduce11ReduceAgentINS0_12zip_iteratorIN4cuda3std3__45tupleIJNS0_10device_ptrIdEENS0_17counting_iteratorIlNS0_11use_defaultESF_SF_EEEEEEEPNSB_IJdlEEESJ_lNS1_9__extrema9arg_max_fIdl13cmpAbsDoublesEEEEJSI_SK_lN3cub18CUB_300001_SM_100013GridEvenShareIlEENSR_9GridQueueIyEESO_EEEvDpT0__param_4];
	ld.param.u64 	%rd198, [_ZN6thrust24THRUST_300001_SM_1000_NS8cuda_cub4core6detail13_kernel_agentINS1_8__reduce11ReduceAgentINS0_12zip_iteratorIN4cuda3std3__45tupleIJNS0_10device_ptrIdEENS0_17counting_iteratorIlNS0_11use_defaultESF_SF_EEEEEEEPNSB_IJdlEEESJ_lNS1_9__extrema9arg_max_fIdl13cmpAbsDoublesEEEEJSI_SK_lN3cub18CUB_300001_SM_100013GridEvenShareIlEENSR_9GridQueueIyEESO_EEEvDpT0__param_2];
	cvta.to.global.u64 	%rd1, %rd199;
	cvta.to.global.u64 	%rd2, %rd195;
	mov.u32 	%r1, %ctaid.x;
	mul.lo.s32 	%r33, %r1, 1280;
	cvt.u64.u32 	%rd4, %r33;
	mov.u32 	%r34, %nctaid.x;
	mul.lo.s32 	%r35, %r34, 1280;
	cvt.u64.u32 	%rd5, %r35;
	add.s64 	%rd200, %rd4, 1280;
	setp.le.s64 	%p1, %rd200, %rd198;
	@%p1 bra 	$L__BB7_121;
	cvt.u32.u64 	%r159, %rd4;
	cvt.u32.u64 	%r2, %rd198;
	sub.s32 	%r3, %r2, %r159;
	mov.u32 	%r4, %tid.x;
	setp.ge.s32 	%p98, %r4, %r3;
	mov.f64 	%fd298, 0d0000000000000000;
	mov.b64 	%rd298, 0;
	mov.u32 	%r393, %r4;
	@%p98 bra 	$L__BB7_3;
	cvt.u64.u32 	%rd246, %r4;
	add.s64 	%rd247, %rd4, %rd246;
	shl.b64 	%rd248, %rd247, 3;
	add.s64 	%rd249, %rd2, %rd248;
	add.s64 	%rd298, %rd196, %rd247;
	ld.global.f64 	%fd298, [%rd249];
	add.s32 	%r393, %r4, 256;
$L__BB7_3:
	setp.ge.s32 	%p99, %r393, %r3;
	@%p99 bra 	$L__BB7_25;
	not.b32 	%r161, %r393;
	add.s32 	%r162, %r161, %r2;
	sub.s32 	%r7, %r162, %r159;
	and.b32  	%r163, %r7, 768;
	setp.eq.s32 	%p100, %r163, 768;
	@%p100 bra 	$L__BB7_10;
	cvt.u64.u32 	%rd251, %r393;
	add.s64 	%rd252, %rd251, %rd4;
	add.s64 	%rd289, %rd252, %rd196;
	shl.b64 	%rd253, %rd252, 3;
	add.s64 	%rd288, %rd2, %rd253;
	shr.u32 	%r164, %r7, 8;
	add.s32 	%r165, %r164, 1;
	and.b32  	%r166, %r165, 3;
	neg.s32 	%r391, %r166;
$L__BB7_6:
	.pragma "nounroll";
	mov.u64 	%rd12, %rd298;
	mov.f64 	%fd3, %fd298;
	ld.global.f64 	%fd4, [%rd288];
	abs.f64 	%fd5, %fd3;
	abs.f64 	%fd6, %fd4;
	setp.lt.f64 	%p101, %fd5, %fd6;
	mov.u64 	%rd298, %rd289;
	mov.f64 	%fd298, %fd4;
	@%p101 bra 	$L__BB7_9;
	setp.lt.f64 	%p102, %fd6, %fd5;
	mov.u64 	%rd298, %rd12;
	mov.f64 	%fd298, %fd3;
	@%p102 bra 	$L__BB7_9;
	setp.lt.s64 	%p103, %rd12, %rd289;
	min.s64 	%rd298, %rd12, %rd289;
	selp.f64 	%fd298, %fd3, %fd4, %p103;
$L__BB7_9:
	add.s32 	%r393, %r393, 256;
	add.s64 	%rd289, %rd289, 256;
	add.s64 	%rd288, %rd288, 2048;
	add.s32 	%r391, %r391, 1;
	setp.ne.s32 	%p104, %r391, 0;
	@%p104 bra 	$L__BB7_6;
$L__BB7_10:
	setp.lt.u32 	%p105, %r7, 768;
	@%p105 bra 	$L__BB7_25;
	add.s32 	%r394, %r393, 512;
$L__BB7_12:
	mov.u32 	%r15, %r394;
	add.s32 	%r167, %r15, -512;
	cvt.s64.s32 	%rd254, %r167;
	add.s64 	%rd255, %rd254, %rd4;
	shl.b64 	%rd256, %rd255, 3;
	add.s64 	%rd20, %rd2, %rd256;
	add.s64 	%rd21, %rd255, %rd196;
	ld.global.f64 	%fd12, [%rd20];
	abs.f64 	%fd13, %fd298;
	abs.f64 	%fd14, %fd12;
	setp.lt.f64 	%p106, %fd13, %fd14;
	mov.u64 	%rd295, %rd21;
	mov.f64 	%fd295, %fd12;
	@%p106 bra 	$L__BB7_15;
	setp.lt.f64 	%p107, %fd14, %fd13;
	mov.u64 	%rd295, %rd298;
	mov.f64 	%fd295, %fd298;
	@%p107 bra 	$L__BB7_15;
	setp.lt.s64 	%p108, %rd298, %rd21;
	min.s64 	%rd295, %rd298, %rd21;
	selp.f64 	%fd295, %fd298, %fd12, %p108;
$L__BB7_15:
	add.s32 	%r168, %r15, -256;
	cvt.s64.s32 	%rd257, %r168;
	add.s64 	%rd258, %rd257, %rd4;
	add.s64 	%rd24, %rd258, %rd196;
	ld.global.f64 	%fd17, [%rd20+2048];
	abs.f64 	%fd18, %fd295;
	abs.f64 	%fd19, %fd17;
	setp.lt.f64 	%p109, %fd18, %fd19;
	mov.u64 	%rd296, %rd24;
	mov.f64 	%fd296, %fd17;
	@%p109 bra 	$L__BB7_18;
	setp.lt.f64 	%p110, %fd19, %fd18;
	mov.u64 	%rd296, %rd295;
	mov.f64 	%fd296, %fd295;
	@%p110 bra 	$L__BB7_18;
	setp.lt.s64 	%p111, %rd295, %rd24;
	min.s64 	%rd296, %rd295, %rd24;
	selp.f64 	%fd296, %fd295, %fd17, %p111;
$L__BB7_18:
	cvt.s64.s32 	%rd259, %r15;
	add.s64 	%rd260, %rd259, %rd4;
	add.s64 	%rd27, %rd260, %rd196;
	ld.global.f64 	%fd22, [%rd20+4096];
	abs.f64 	%fd23, %fd296;
	abs.f64 	%fd24, %fd22;
	setp.lt.f64 	%p112, %fd23, %fd24;
	mov.u64 	%rd297, %rd27;
	mov.f64 	%fd297, %fd22;
	@%p112 bra 	$L__BB7_21;
	setp.lt.f64 	%p113, %fd24, %fd23;
	mov.u64 	%rd297, %rd296;
	mov.f64 	%fd297, %fd296;
	@%p113 bra 	$L__BB7_21;
	setp.lt.s64 	%p114, %rd296, %rd27;
	min.s64 	%rd297, %rd296, %rd27;
	selp.f64 	%fd297, %fd296, %fd22, %p114;
$L__BB7_21:
	add.s32 	%r169, %r15, 256;
	cvt.s64.s32 	%rd261, %r169;
	add.s64 	%rd262, %rd261, %rd4;
	add.s64 	%rd30, %rd262, %rd196;
	ld.global.f64 	%fd27, [%rd20+6144];
	abs.f64 	%fd28, %fd297;
	abs.f64 	%fd29, %fd27;
	setp.lt.f64 	%p115, %fd28, %fd29;
	mov.u64 	%rd298, %rd30;
	mov.f64 	%fd298, %fd27;
	@%p115 bra 	$L__BB7_24;
	setp.lt.f64 	%p116, %fd29, %fd28;
	mov.u64 	%rd298, %rd297;
	mov.f64 	%fd298, %fd297;
	@%p116 bra 	$L__BB7_24;
	setp.lt.s64 	%p117, %rd297, %rd30;
	min.s64 	%rd298, %rd297, %rd30;
	selp.f64 	%fd298, %fd297, %fd27, %p117;
$L__BB7_24:
	add.s32 	%r394, %r15, 1024;
	add.s32 	%r170, %r15, 512;
	setp.lt.s32 	%p118, %r170, %r3;
	@%p118 bra 	$L__BB7_12;
$L__BB7_25:
	setp.lt.s32 	%p119, %r3, 256;
	@%p119 bra 	$L__BB7_70;
	// begin inline asm
	mov.u32 %r284, %laneid;
	// end inline asm
	mov.b64 	%rd273, %fd298;
	mov.b64 	{%r286, %r291}, %rd273;
	mov.b32 	%r302, 1;
	mov.b32 	%r303, 31;
	mov.b32 	%r304, -1;
	// begin inline asm
	shfl.sync.down.b32 %r285, %r286, %r302, %r303, %r304;
	// end inline asm
	// begin inline asm
	shfl.sync.down.b32 %r290, %r291, %r302, %r303, %r304;
	// end inline asm
	mov.b64 	%rd274, {%r285, %r290};
	mov.b64 	%fd33, %rd274;
	mov.b64 	{%r296, %r301}, %rd298;
	// begin inline asm
	shfl.sync.down.b32 %r295, %r296, %r302, %r303, %r304;
	// end inline asm
	// begin inline asm
	shfl.sync.down.b32 %r300, %r301, %r302, %r303, %r304;
	// end inline asm
	mov.b64 	%rd34, {%r295, %r300};
	setp.gt.s32 	%p171, %r284, 30;
	mov.u64 	%rd300, %rd298;
	mov.f64 	%fd300, %fd298;
	@%p171 bra 	$L__BB7_30;
	abs.f64 	%fd34, %fd298;
	abs.f64 	%fd35, %fd33;
	setp.lt.f64 	%p172, %fd34, %fd35;
	mov.u64 	%rd300, %rd34;
	mov.f64 	%fd300, %fd33;
	@%p172 bra 	$L__BB7_30;
	setp.lt.f64 	%p173, %fd35, %fd34;
	mov.u64 	%rd300, %rd298;
	mov.f64 	%fd300, %fd298;
	@%p173 bra 	$L__BB7_30;
	setp.lt.s64 	%p174, %rd298, %rd34;
	min.s64 	%rd300, %rd298, %rd34;
	selp.f64 	%fd300, %fd298, %fd33, %p174;
$L__BB7_30:
	mov.b64 	%rd275, %fd300;
	mov.b64 	{%r306, %r311}, %rd275;
	mov.b32 	%r322, 2;
	mov.b32 	%r323, 31;
	mov.b32 	%r324, -1;
	// begin inline asm
	shfl.sync.down.b32 %r305, %r306, %r322, %r323, %r324;
	// end inline asm
	// begin inline asm
	shfl.sync.down.b32 %r310, %r311, %r322, %r323, %r324;
	// end inline asm
	mov.b64 	%rd276, {%r305, %r310};
	mov.b64 	%fd38, %rd276;
	mov.b64 	{%r316, %r321}, %rd300;
	// begin inline asm
	shfl.sync.down.b32 %r315, %r316, %r322, %r323, %r324;
	// end inline asm
	// begin inline asm
	shfl.sync.down.b32 %r320, %r321, %r322, %r323, %r324;
	// end inline asm
	mov.b64 	%rd37, {%r315, %r320};
	setp.gt.s32 	%p175, %r284, 29;
	mov.u64 	%rd301, %rd300;
	mov.f64 	%fd301, %fd300;
	@%p175 bra 	$L__BB7_34;
	abs.f64 	%fd39, %fd300;
	abs.f64 	%fd40, %fd38;
	setp.lt.f64 	%p176, %fd39, %fd40;
	mov.u64 	%rd301, %rd37;
	mov.f64 	%fd301, %fd38;
	@%p176 bra 	$L__BB7_34;
	setp.lt.f64 	%p177, %fd40, %fd39;
	mov.u64 	%rd301, %rd300;
	mov.f64 	%fd301, %fd300;
	@%p177 bra 	$L__BB7_34;
	setp.lt.s64 	%p178, %rd300, %rd37;
	min.s64 	%rd301, %rd300, %rd37;
	selp.f64 	%fd301, %fd300, %fd38, %p178;
$L__BB7_34:
	mov.b64 	%rd277, %fd301;
	mov.b64 	{%r326, %r331}, %rd277;
	mov.b32 	%r342, 4;
	mov.b32 	%r343, 31;
	mov.b32 	%r344, -1;
	// begin inline asm
	shfl.sync.down.b32 %r325, %r326, %r342, %r343, %r344;
	// end inline asm
	// begin inline asm
	shfl.sync.down.b32 %r330, %r331, %r342, %r343, %r344;
	// end inline asm
	mov.b64 	%rd278, {%r325, %r330};
	mov.b64 	%fd43, %rd278;
	mov.b64 	{%r336, %r341}, %rd301;
	// begin inline asm
	shfl.sync.down.b32 %r335, %r336, %r342, %r343, %r344;
	// end inline asm
	// begin inline asm
	shfl.sync.down.b32 %r340, %r341, %r342, %r343, %r344;
	// end inline asm
	mov.b64 	%rd40, {%r335, %r340};
	setp.gt.s32 	%p179, %r284, 27;
	mov.u64 	%rd302, %rd301;
	mov.f64 	%fd302, %fd301;
	@%p179 bra 	$L__BB7_38;
	abs.f64 	%fd44, %fd301;
	abs.f64 	%fd45, %fd43;
	setp.lt.f64 	%p180, %fd44, %fd45;
	mov.u64 	%rd302, %rd40;
	mov.f64 	%fd302, %fd43;
	@%p180 bra 	$L__BB7_38;
	setp.lt.f64 	%p181, %fd45, %fd44;
	mov.u64 	%rd302, %rd301;
	mov.f64 	%fd302, %fd301;
	@%p181 bra 	$L__BB7_38;
	setp.lt.s64 	%p182, %rd301, %rd40;
	min.s64 	%rd302, %rd301, %rd40;
	selp.f64 	%fd302, %fd301, %fd43, %p182;
$L__BB7_38:
	mov.b64 	%rd279, %fd302;
	mov.b64 	{%r346, %r351}, %rd279;
	mov.b32 	%r362, 8;
	mov.b32 	%r363, 31;
	mov.b32 	%r364, -1;
	// begin inline asm
	shfl.sync.down.b32 %r345, %r346, %r362, %r363, %r364;
	// end inline asm
	// begin inline asm
	shfl.sync.down.b32 %r350, %r351, %r362, %r363, %r364;
	// end inline asm
	mov.b64 	%rd280, {%r345, %r350};
	mov.b64 	%fd48, %rd280;
	mov.b64 	{%r356, %r361}, %rd302;
	// begin inline asm
	shfl.sync.down.b32 %r355, %r356, %r362, %r363, %r364;
	// end inline asm
	// begin inline asm
	shfl.sync.down.b32 %r360, %r361, %r362, %r363, %r364;
	// end inline asm
	mov.b64 	%rd43, {%r355, %r360};
	setp.gt.s32 	%p183, %r284, 23;
	mov.u64 	%rd303, %rd302;
	mov.f64 	%fd303, %fd302;
	@%p183 bra 	$L__BB7_42;
	abs.f64 	%fd49, %fd302;
	abs.f64 	%fd50, %fd48;
	setp.lt.f64 	%p184, %fd49, %fd50;
	mov.u64 	%rd303, %rd43;
	mov.f64 	%fd303, %fd48;
	@%p184 bra 	$L__BB7_42;
	setp.lt.f64 	%p185, %fd50, %fd49;
	mov.u64 	%rd303, %rd302;
	mov.f64 	%fd303, %fd302;
	@%p185 bra 	$L__BB7_42;
	setp.lt.s64 	%p186, %rd302, %rd43;
	min.s64 	%rd303, %rd302, %rd43;
	selp.f64 	%fd303, %fd302, %fd48, %p186;
$L__BB7_42:
	mov.b64 	%rd281, %fd303;
	mov.b64 	{%r366, %r371}, %rd281;
	mov.b32 	%r382, 16;
	mov.b32 	%r383, 31;
	mov.b32 	%r384, -1;
	// begin inline asm
	shfl.sync.down.b32 %r365, %r366, %r382, %r383, %r384;
	// end inline asm
	// begin inline asm
	shfl.sync.down.b32 %r370, %r371, %r382, %r383, %r384;
	// end inline asm
	mov.b64 	%rd282, {%r365, %r370};
	mov.b64 	%fd53, %rd282;
	mov.b64 	{%r376, %r381}, %rd303;
	// begin inline asm
	shfl.sync.down.b32 %r375, %r376, %r382, %r383, %r384;
	// end inline asm
	// begin inline asm
	shfl.sync.down.b32 %r380, %r381, %r382, %r383, %r384;
	// end inline asm
	mov.b64 	%rd46, {%r375, %r380};
	setp.gt.s32 	%p187, %r284, 15;
	mov.u64 	%rd355, %rd303;
	mov.f64 	%fd351, %fd303;
	@%p187 bra 	$L__BB7_46;
	abs.f64 	%fd54, %fd303;
	abs.f64 	%fd55, %fd53;
	setp.lt.f64 	%p188, %fd54, %fd55;
	mov.u64 	%rd355, %rd46;
	mov.f64 	%fd351, %fd53;
	@%p188 bra 	$L__BB7_46;
	setp.lt.f64 	%p189, %fd55, %fd54;
	mov.u64 	%rd355, %rd303;
	mov.f64 	%fd351, %fd303;
	@%p189 bra 	$L__BB7_46;
	setp.lt.s64 	%p190, %rd303, %rd46;
	min.s64 	%rd355, %rd303, %rd46;
	selp.f64 	%fd351, %fd303, %fd53, %p190;
$L__BB7_46:
	setp.ne.s32 	%p191, %r284, 0;
	@%p191 bra 	$L__BB7_48;
	shr.u32 	%r385, %r4, 1;
	and.b32  	%r386, %r385, 496;
	mov.u32 	%r387, _ZN6thrust24THRUST_300001_SM_1000_NS8cuda_cub4core6detail5shmemE;
	add.s32 	%r388, %r387, %r386;
	st.shared.f64 	[%r388+8], %fd351;
	st.shared.u64 	[%r388+16], %rd355;
$L__BB7_48:
	bar.sync 	0;
	setp.ne.s32 	%p192, %r4, 0;
	@%p192 bra 	$L__BB7_208;
	ld.shared.f64 	%fd58, [_ZN6thrust24THRUST_300001_SM_1000_NS8cuda_cub4core6detail5shmemE+24];
	ld.shared.u64 	%rd49, [_ZN6thrust24THRUST_300001_SM_1000_NS8cuda_cub4core6detail5shmemE+32];
	abs.f64 	%fd59, %fd351;
	abs.f64 	%fd60, %fd58;
	setp.lt.f64 	%p193, %fd59, %fd60;
	mov.u64 	%rd305, %rd49;
	mov.f64 	%fd305, %fd58;
	@%p193 bra 	$L__BB7_52;
	setp.lt.f64 	%p194, %fd60, %fd59;
	mov.u64 	%rd305, %rd355;
	mov.f64 	%fd305, %fd351;
	@%p194 bra 	$L__BB7_52;
	setp.lt.s64 	%p195, %rd355, %rd49;
	min.s64 	%rd305, %rd355, %rd49;
	selp.f64 	%fd305, %fd351, %fd58, %p195;
$L__BB7_52:
	ld.shared.f64 	%fd63, [_ZN6thrust24THRUST_300001_SM_1000_NS8cuda_cub4core6detail5shmemE+40];
	ld.shared.u64 	%rd52, [_ZN6thrust24THRUST_300001_SM_1000_NS8cuda_cub4core6detail5shmemE+48];
	abs.f64 	%fd64, %fd305;
	abs.f64 	%fd65, %fd63;
	setp.lt.f64 	%p196, %fd64, %fd65;
	mov.u64 	%rd306, %rd52;
	mov.f64 	%fd306, %fd63;
	@%p196 bra 	$L__BB7_55;
	setp.lt.f64 	%p197, %fd65, %fd64;
	mov.u64 	%rd306, %rd305;
	mov.f64 	%fd306, %fd305;
	@%p197 bra 	$L__BB7_55;
	setp.lt.s64 	%p198, %rd305, %rd52;
	min.s64 	%rd306, %rd305, %rd52;
	selp.f64 	%fd306, %fd305, %fd63, %p198;
$L__BB7_55:
	ld.shared.f64 	%fd68, [_ZN6thrust24THRUST_300001_SM_1000_NS8cuda_cub4core6detail5shmemE+56];
	ld.shared.u64 	%rd55, [_ZN6thrust24THRUST_300001_SM_1000_NS8cuda_cub4core6detail5shmemE+64];
	abs.f64 	%fd69, %fd306;
	abs.f64 	%fd70, %fd68;
	setp.lt.f64 	%p199, %fd69, %fd70;
	mov.u64 	%rd307, %rd55;
	mov.f64 	%fd307, %fd68;
	@%p199 bra 	$L__BB7_58;
	setp.lt.f64 	%p200, %fd70, %fd69;
	mov.u64 	%rd307, %rd306;
	mov.f64 	%fd307, %fd306;
	@%p200 bra 	$L__BB7_58;
	setp.lt.s64 	%p201, %rd306, %rd55;
	min.s64 	%rd307, %rd306, %rd55;
	selp.f64 	%fd307, %fd306, %fd68, %p201;
$L__BB7_58:
	ld.shared.f64 	%fd73, [_ZN6thrust24THRUST_300001_SM_1000_NS8cuda_cub4core6detail5shmemE+72];
	ld.shared.u64 	%rd58, [_ZN6thrust24THRUST_300001_SM_1000_NS8cuda_cub4core6detail5shmemE+80];
	abs.f64 	%fd74, %fd307;
	abs.f64 	%fd75, %fd73;
	setp.lt.f64 	%p202, %fd74, %fd75;
	mov.u64 	%rd308, %rd58;
	mov.f64 	%fd308, %fd73;
	@%p202 bra 	$L__BB7_61;
	setp.lt.f64 	%p203, %fd75, %fd74;
	mov.u64 	%rd308, %rd307;
	mov.f64 	%fd308, %fd307;
	@%p203 bra 	$L__BB7_61;
	setp.lt.s64 	%p204, %rd307, %rd58;
	min.s64 	%rd308, %rd307, %rd58;
	selp.f64 	%fd308, %fd307, %fd73, %p204;
$L__BB7_61:
	ld.shared.f64 	%fd78, [_ZN6thrust24THRUST_300001_SM_1000_NS8cuda_cub4core6detail5shmemE+88];
	ld.shared.u64 	%rd61, [_ZN6thrust24THRUST_300001_SM_1000_NS8cuda_cub4core6detail5shmemE+96];
	abs.f64 	%fd79, %fd308;
	abs.f64 	%fd80, %fd78;
	setp.lt.f64 	%p205, %fd79, %fd80;
	mov.u64 	%rd309, %rd61;
	mov.f64 	%fd309, %fd78;
	@%p205 bra 	$L__BB7_64;
	setp.lt.f64 	%p206, %fd80, %fd79;
	mov.u64 	%rd309, %rd308;
	mov.f64 	%fd309, %fd308;
	@%p206 bra 	$L__BB7_64;
	setp.lt.s64 	%p207, %rd308, %rd61;
	min.s64 	%rd309, %rd308, %rd61;
	selp.f64 	%fd309, %fd308, %fd78, %p207;
$L__BB7_64:
	ld.shared.f64 	%fd83, [_ZN6thrust24THRUST_300001_SM_1000_NS8cuda_cub4core6detail5shmemE+104];
	ld.shared.u64 	%rd64, [_ZN6thrust24THRUST_300001_SM_1000_NS8cuda_cub4core6detail5shmemE+112];
	abs.f64 	%fd84, %fd309;
	abs.f64 	%fd85, %fd83;
	setp.lt.f64 	%p208, %fd84, %fd85;
	mov.u64 	%rd310, %rd64;
	mov.f64 	%fd310, %fd83;
	@%p208 bra 	$L__BB7_67;
	setp.lt.f64 	%p209, %fd85, %fd84;
	mov.u64 	%rd310, %rd309;
	mov.f64 	%fd310, %fd309;
	@%p209 bra 	$L__BB7_67;
	setp.lt.s64 	%p210, %rd309, %rd64;
	min.s64 	%rd310, %rd309, %rd64;
	selp.f64 	%fd310, %fd309, %fd83, %p210;
$L__BB7_67:
	ld.shared.f64 	%fd88, [_ZN6thrust24THRUST_300001_SM_1000_NS8cuda_cub4core6detail5shmemE+120];
	ld.shared.u64 	%rd67, [_ZN6thrust24THRUST_300001_SM_1000_NS8cuda_cub4core6detail5shmemE+128];
	abs.f64 	%fd89, %fd310;
	abs.f64 	%fd90, %fd88;
	setp.lt.f64 	%p211, %fd89, %fd90;
	mov.u64 	%rd355, %rd67;
	mov.f64 	%fd351, %fd88;
	@%p211 bra 	$L__BB7_208;
	setp.lt.f64 	%p212, %fd90, %fd89;
	mov.u64 	%rd355, %rd310;
	mov.f64 	%fd351, %fd310;
	@%p212 bra 	$L__BB7_208;
	setp.lt.s64 	%p213, %rd310, %rd67;
	min.s64 	%rd355, %rd310, %rd67;
	selp.f64 	%fd351, %fd310, %fd88, %p213;
	bra.uni 	$L__BB7_208;
$L__BB7_70:
	// begin inline asm
	mov.u32 %r171, %laneid;
	// end inline asm
	and.b32  	%r192, %r4, 992;
	add.s32 	%r193, %r192, 32;
	setp.gt.s32 	%p120, %r193, %r3;
	not.b32 	%r194, %r192;
	add.s32 	%r195, %r3, %r194;
	selp.b32 	%r190, %r195, 31, %p120;
	mov.b64 	%rd263, %fd298;
	mov.b64 	{%r173, %r178}, %rd263;
	mov.b32 	%r189, 1;
	mov.b32 	%r191, -1;
	// begin inline asm
	shfl.sync.down.b32 %r172, %r173, %r189, %r190, %r191;
	// end inline asm
	// begin inline asm
	shfl.sync.down.b32 %r177, %r178, %r189, %r190, %r191;
	// end inline asm
	mov.b64 	%rd264, {%r172, %r177};
	mov.b64 	%fd92, %rd264;
	mov.b64 	{%r183, %r188}, %rd298;
	// begin inline asm
	shfl.sync.down.b32 %r182, %r183, %r189, %r190, %r191;
	// end inline asm
	// begin inline asm
	shfl.sync.down.b32 %r187, %r188, %r189, %r190, %r191;
	// end inline asm
	mov.b64 	%rd69, {%r182, %r187};
	setp.ge.s32 	%p121, %r171, %r190;
	mov.u64 	%rd311, %rd298;
	mov.f64 	%fd311, %fd298;
	@%p121 bra 	$L__BB7_74;
	abs.f64 	%fd93, %fd298;
	abs.f64 	%fd94, %fd92;
	setp.lt.f64 	%p122, %fd93, %fd94;
	mov.u64 	%rd311, %rd69;
	mov.f64 	%fd311, %fd92;
	@%p122 bra 	$L__BB7_74;
	setp.lt.f64 	%p123, %fd94, %fd93;
	mov.u64 	%rd311, %rd298;
	mov.f64 	%fd311, %fd298;
	@%p123 bra 	$L__BB7_74;
	setp.lt.s64 	%p124, %rd298, %rd69;
	min.s64 	%rd311, %rd298, %rd69;
	selp.f64 	%fd311, %fd298, %fd92, %p124;
$L__BB7_74:
	mov.b64 	%rd265, %fd311;
	mov.b64 	{%r197, %r202}, %rd265;
	mov.b32 	%r213, 2;
	mov.b32 	%r215, -1;
	// begin inline asm
	shfl.sync.down.b32 %r196, %r197, %r213, %r190, %r215;
	// end inline asm
	// begin inline asm
	shfl.sync.down.b32 %r201, %r202, %r213, %r190, %r215;
	// end inline asm
	mov.b64 	%rd266, {%r196, %r201};
	mov.b64 	%fd97, %rd266;
	mov.b64 	{%r207, %r212}, %rd311;
	// begin inline asm
	shfl.sync.down.b32 %r206, %r207, %r213, %r190, %r215;
	// end inline asm
	// begin inline asm
	shfl.sync.down.b32 %r211, %r212, %r213, %r190, %r215;
	// end inline asm
	mov.b64 	%rd72, {%r206, %r211};
	add.s32 	%r216, %r171, 2;
	setp.gt.s32 	%p125, %r216, %r190;
	mov.u64 	%rd312, %rd311;
	mov.f64 	%fd312, %fd311;
	@%p125 bra 	$L__BB7_78;
	abs.f64 	%fd98, %fd311;
	abs.f64 	%fd99, %fd97;
	setp.lt.f64 	%p126, %fd98, %fd99;
	mov.u64 	%rd312, %rd72;
	mov.f64 	%fd312, %fd97;
	@%p126 bra 	$L__BB7_78;
	setp.lt.f64 	%p127, %fd99, %fd98;
	mov.u64 	%rd312, %rd311;
	mov.f64 	%fd312, %fd311;
	@%p127 bra 	$L__BB7_78;
	setp.lt.s64 	%p128, %rd311, %rd72;
	min.s64 	%rd312, %rd311, %rd72;
	selp.f64 	%fd312, %fd311, %fd97, %p128;
$L__BB7_78:
	mov.b64 	%rd267, %fd312;
	mov.b64 	{%r218, %r223}, %rd267;
	mov.b32 	%r234, 4;
	mov.b32 	%r236, -1;
	// begin inline asm
	shfl.sync.down.b32 %r217, %r218, %r234, %r190, %r236;
	// end inline asm
	// begin inline asm
	shfl.sync.down.b32 %r222, %r223, %r234, %r190, %r236;
	// end inline asm
	mov.b64 	%rd268, {%r217, %r222};
	mov.b64 	%fd102, %rd268;
	mov.b64 	{%r228, %r233}, %rd312;
	// begin inline asm
	shfl.sync.down.b32 %r227, %r228, %r234, %r190, %r236;
	// end inline asm
	// begin inline asm
	shfl.sync.down.b32 %r232, %r233, %r234, %r190, %r236;
	// end inline asm
	mov.b64 	%rd75, {%r227, %r232};
	add.s32 	%r237, %r171, 4;
	setp.gt.s32 	%p129, %r237, %r190;
	mov.u64 	%rd313, %rd312;
	mov.f64 	%fd313, %fd312;
	@%p129 bra 	$L__BB7_82;
	abs.f64 	%fd103, %fd312;
	abs.f64 	%fd104, %fd102;
	setp.lt.f64 	%p130, %fd103, %fd104;
	mov.u64 	%rd313, %rd75;
	mov.f64 	%fd313, %fd102;
	@%p130 bra 	$L__BB7_82;
	setp.lt.f64 	%p131, %fd104, %fd103;
	mov.u64 	%rd313, %rd312;
	mov.f64 	%fd313, %fd312;
	@%p131 bra 	$L__BB7_82;
	setp.lt.s64 	%p132, %rd312, %rd75;
	min.s64 	%rd313, %rd312, %rd75;
	selp.f64 	%fd313, %fd312, %fd102, %p132;
$L__BB7_82:
	mov.b64 	%rd269, %fd313;
	mov.b64 	{%r239, %r244}, %rd269;
	mov.b32 	%r255, 8;
	mov.b32 	%r257, -1;
	// begin inline asm
	shfl.sync.down.b32 %r238, %r239, %r255, %r190, %r257;
	// end inline asm
	// begin inline asm
	shfl.sync.down.b32 %r243, %r244, %r255, %r190, %r257;
	// end inline asm
	mov.b64 	%rd270, {%r238, %r243};
	mov.b64 	%fd107, %rd270;
	mov.b64 	{%r249, %r254}, %rd313;
	// begin inline asm
	shfl.sync.down.b32 %r248, %r249, %r255, %r190, %r257;
	// end inline asm
	// begin inline asm
	shfl.sync.down.b32 %r253, %r254, %r255, %r190, %r257;
	// end inline asm
	mov.b64 	%rd78, {%r248, %r253};
	add.s32 	%r258, %r171, 8;
	setp.gt.s32 	%p133, %r258, %r190;
	mov.u64 	%rd314, %rd313;
	mov.f64 	%fd314, %fd313;
	@%p133 bra 	$L__BB7_86;
	abs.f64 	%fd108, %fd313;
	abs.f64 	%fd109, %fd107;
	setp.lt.f64 	%p134, %fd108, %fd109;
	mov.u64 	%rd314, %rd78;
	mov.f64 	%fd314, %fd107;
	@%p134 bra 	$L__BB7_86;
	setp.lt.f64 	%p135, %fd109, %fd108;
	mov.u64 	%rd314, %rd313;
	mov.f64 	%fd314, %fd313;
	@%p135 bra 	$L__BB7_86;
	setp.lt.s64 	%p136, %rd313, %rd78;
	min.s64 	%rd314, %rd313, %rd78;
	selp.f64 	%fd314, %fd313, %fd107, %p136;
$L__BB7_86:
	mov.b64 	%rd271, %fd314;
	mov.b64 	{%r260, %r265}, %rd271;
	mov.b32 	%r276, 16;
	mov.b32 	%r278, -1;
	// begin inline asm
	shfl.sync.down.b32 %r259, %r260, %r276, %r190, %r278;
	// end inline asm
	// begin inline asm
	shfl.sync.down.b32 %r264, %r265, %r276, %r190, %r278;
	// end inline asm
	mov.b64 	%rd272, {%r259, %r264};
	mov.b64 	%fd112, %rd272;
	mov.b64 	{%r270, %r275}, %rd314;
	// begin inline asm
	shfl.sync.down.b32 %r269, %r270, %r276, %r190, %r278;
	// end inline asm
	// begin inline asm
	shfl.sync.down.b32 %r274, %r275, %r276, %r190, %r278;
	// end inline asm
	mov.b64 	%rd81, {%r269, %r274};
	add.s32 	%r279, %r171, 16;
	setp.gt.s32 	%p137, %r279, %r190;
	mov.u64 	%rd355, %rd314;
	mov.f64 	%fd351, %fd314;
	@%p137 bra 	$L__BB7_90;
	abs.f64 	%fd113, %fd314;
	abs.f64 	%fd114, %fd112;
	setp.lt.f64 	%p138, %fd113, %fd114;
	mov.u64 	%rd355, %rd81;
	mov.f64 	%fd351, %fd112;
	@%p138 bra 	$L__BB7_90;
	setp.lt.f64 	%p139, %fd114, %fd113;
	mov.u64 	%rd355, %rd314;
	mov.f64 	%fd351, %fd314;
	@%p139 bra 	$L__BB7_90;
	setp.lt.s64 	%p140, %rd314, %rd81;
	min.s64 	%rd355, %rd314, %rd81;
	selp.f64 	%fd351, %fd314, %fd112, %p140;
$L__BB7_90:
	setp.ne.s32 	%p141, %r171, 0;
	@%p141 bra 	$L__BB7_92;
	shr.u32 	%r280, %r4, 1;
	and.b32  	%r281, %r280, 496;
	mov.u32 	%r282, _ZN6thrust24THRUST_300001_SM_1000_NS8cuda_cub4core6detail5shmemE;
	add.s32 	%r283, %r282, %r281;
	st.shared.f64 	[%r283+8], %fd351;
	st.shared.u64 	[%r283+16], %rd355;
$L__BB7_92:
	bar.sync 	0;
	setp.ne.s32 	%p142, %r4, 0;
	@%p142 bra 	$L__BB7_208;
	setp.lt.s32 	%p143, %r3, 33;
	mov.f64 	%fd316, %fd351;
	mov.u64 	%rd316, %rd355;
	@%p143 bra 	$L__BB7_97;
	ld.shared.f64 	%fd117, [_ZN6thrust24THRUST_300001_SM_1000_NS8cuda_cub4core6detail5shmemE+24];
	ld.shared.u64 	%rd84, [_ZN6thrust24THRUST_300001_SM_1000_NS8cuda_cub4core6detail5shmemE+32];
	abs.f64 	%fd118, %fd351;
	abs.f64 	%fd119, %fd117;
	setp.lt.f64 	%p144, %fd118, %fd119;
	mov.f64 	%fd316, %fd117;
	mov.u64 	%rd316, %rd84;
	@%p144 bra 	$L__BB7_97;
	setp.lt.f64 	%p145, %fd119, %fd118;
	mov.f64 	%fd316, %fd351;
	mov.u64 	%rd316, %rd355;
	@%p145 bra 	$L__BB7_97;
	setp.lt.s64 	%p146, %rd355, %rd84;
	selp.f64 	%fd316, %fd351, %fd117, %p146;
	min.s64 	%rd316, %rd355, %rd84;
$L__BB7_97:
	setp.lt.s32 	%p147, %r3, 65;
	mov.f64 	%fd317, %fd316;
	mov.u64 	%rd317, %rd316;
	@%p147 bra 	$L__BB7_101;
	ld.shared.f64 	%fd122, [_ZN6thrust24THRUST_300001_SM_1000_NS8cuda_cub4core6detail5shmemE+40];
	ld.shared.u64 	%rd87, [_ZN6thrust24THRUST_300001_SM_1000_NS8cuda_cub4core6detail5shmemE+48];
	abs.f64 	%fd123, %fd316;
	abs.f64 	%fd124, %fd122;
	setp.lt.f64 	%p148, %fd123, %fd124;
	mov.f64 	%fd317, %fd122;
	mov.u64 	%rd317, %rd87;
	@%p148 bra 	$L__BB7_101;
	setp.lt.f64 	%p149, %fd124, %fd123;
	mov.f64 	%fd317, %fd316;
	mov.u64 	%rd317, %rd316;
	@%p149 bra 	$L__BB7_101;
	setp.lt.s64 	%p150, %rd316, %rd87;
	selp.f64 	%fd317, %fd316, %fd122, %p150;
	min.s64 	%rd317, %rd316, %rd87;
$L__BB7_101:
	setp.lt.s32 	%p151, %r3, 97;
	mov.f64 	%fd318, %fd317;
	mov.u64 	%rd318, %rd317;
	@%p151 bra 	$L__BB7_105;
	ld.shared.f64 	%fd127, [_ZN6thrust24THRUST_300001_SM_1000_NS8cuda_cub4core6detail5shmemE+56];
	ld.shared.u64 	%rd90, [_ZN6thrust24THRUST_300001_SM_1000_NS8cuda_cub4core6detail5shmemE+64];
	abs.f64 	%fd128, %fd317;
	abs.f64 	%fd129, %fd127;
	setp.lt.f64 	%p152, %fd128, %fd129;
	mov.f64 	%fd318, %fd127;
	mov.u64 	%rd318, %rd90;
	@%p152 bra 	$L__BB7_105;
	setp.lt.f64 	%p153, %fd129, %fd128;
	mov.f64 	%fd318, %fd317;
	mov.u64 	%rd318, %rd317;
	@%p153 bra 	$L__BB7_105;
	setp.lt.s64 	%p154, %rd317, %rd90;
	selp.f64 	%fd318, %fd317, %fd127, %p154;
	min.s64 	%rd318, %rd317, %rd90;
$L__BB7_105:
	setp.lt.s32 	%p155, %r3, 129;
	mov.f64 	%fd319, %fd318;
	mov.u64 	%rd319, %rd318;
	@%p155 bra 	$L__BB7_109;
	ld.shared.f64 	%fd132, [_ZN6thrust24THRUST_300001_SM_1000_NS8cuda_cub4core6detail5shmemE+72];
	ld.shared.u64 	%rd93, [_ZN6thrust24THRUST_300001_SM_1000_NS8cuda_cub4core6detail5shmemE+80];
	abs.f64 	%fd133, %fd318;
	abs.f64 	%fd134, %fd132;
	setp.lt.f64 	%p156, %fd133, %fd134;
	mov.f64 	%fd319, %fd132;
	mov.u64 	%rd319, %rd93;
	@%p156 bra 	$L__BB7_109;
	setp.lt.f64 	%p157, %fd134, %fd133;
	mov.f64 	%fd319, %fd318;
	mov.u64 	%rd319, %rd318;
	@%p157 bra 	$L__BB7_109;
	setp.lt.s64 	%p158, %rd318, %rd93;
	selp.f64 	%fd319, %fd318, %fd132, %p158;
	min.s64 	%rd319, %rd318, %rd93;
$L__BB7_109:
	setp.lt.s32 	%p159, %r3, 161;
	mov.f64 	%fd320, %fd319;
	mov.u64 	%rd320, %rd319;
	@%p159 bra 	$L__BB7_113;
	ld.shared.f64 	%fd137, [_ZN6thrust24THRUST_300001_SM_1000_NS8cuda_cub4core6detail5shmemE+88];
	ld.shared.u64 	%rd96, [_ZN6thrust24THRUST_300001_SM_1000_NS8cuda_cub4core6detail5shmemE+96];
	abs.f64 	%fd138, %fd319;
	abs.f64 	%fd139, %fd137;
	setp.lt.f64 	%p160, %fd138, %fd139;
	mov.f64 	%fd320, %fd137;
	mov.u64 	%rd320, %rd96;
	@%p160 bra 	$L__BB7_113;
	setp.lt.f64 	%p161, %fd139, %fd138;
	mov.f64 	%fd320, %fd319;
	mov.u64 	%rd320, %rd319;
	@%p161 bra 	$L__BB7_113;
	setp.lt.s64 	%p162, %rd319, %rd96;
	selp.f64 	%fd320, %fd319, %fd137, %p162;
	min.s64 	%rd320, %rd319, %rd96;
$L__BB7_113:
	setp.lt.s32 	%p163, %r3, 193;
	mov.f64 	%fd321, %fd320;
	mov.u64 	%rd321, %rd320;
	@%p163 bra 	$L__BB7_117;
	ld.shared.f64 	%fd142, [_ZN6thrust24THRUST_300001_SM_1000_NS8cuda_cub4core6detail5shmemE+104];
	ld.shared.u64 	%rd99, [_ZN6thrust24THRUST_300001_SM_1000_NS8cuda_cub4core6detail5shmemE+112];
	abs.f64 	%fd143, %fd320;
	abs.f64 	%fd144, %fd142;
	setp.lt.f64 	%p164, %fd143, %fd144;
	mov.f64 	%fd321, %fd142;
	mov.u64 	%rd321, %rd99;
	@%p164 bra 	$L__BB7_117;
	setp.lt.f64 	%p165, %fd144, %fd143;
	mov.f64 	%fd321, %fd320;
	mov.u64 	%rd321, %rd320;
	@%p165 bra 	$L__BB7_117;
	setp.lt.s64 	%p166, %rd320, %rd99;
	selp.f64 	%fd321, %fd320, %fd142, %p166;
	min.s64 	%rd321, %rd320, %rd99;
$L__BB7_117:
	setp.lt.s32 	%p167, %r3, 225;
	mov.u64 	%rd355, %rd321;
	mov.f64 	%fd351, %fd321;
	@%p167 bra 	$L__BB7_208;
	ld.shared.f64 	%fd147, [_ZN6thrust24THRUST_300001_SM_1000_NS8cuda_cub4core6detail5shmemE+120];
	ld.shared.u64 	%rd102, [_ZN6thrust24THRUST_300001_SM_1000_NS8cuda_cub4core6detail5shmemE+128];
	abs.f64 	%fd148, %fd321;
	abs.f64 	%fd149, %fd147;
	setp.lt.f64 	%p168, %fd148, %fd149;
	mov.u64 	%rd355, %rd102;
	mov.f64 	%fd351, %fd147;
	@%p168 bra 	$L__BB7_208;
	setp.lt.f64 	%p169, %fd149, %fd148;
	mov.u64 	%rd355, %rd321;
	mov.f64 	%fd351, %fd321;
	@%p169 bra 	$L__BB7_208;
	setp.lt.s64 	%p170, %rd321, %rd102;
	selp.f64 	%fd351, %fd321, %fd147, %p170;
	min.s64 	%rd355, %rd321, %rd102;
	bra.uni 	$L__BB7_208;
$L__BB7_121:
	mov.u32 	%r20, %tid.x;
	add.s64 	%rd104, %rd196, %rd4;
	cvt.u64.u32 	%rd105, %r20;
	add.s64 	%rd201, %rd105, %rd4;
	cvta.to.global.u64 	%rd202, %rd195;
	shl.b64 	%rd203, %rd201, 3;
	add.s64 	%rd204, %rd202, %rd203;
	ld.global.f64 	%fd274, [%rd204];
	add.s32 	%r36, %r20, 256;
	cvt.u64.u32 	%rd205, %r36;
	ld.global.f64 	%fd275, [%rd204+2048];
	add.s32 	%r37, %r20, 512;
	cvt.u64.u32 	%rd206, %r37;
	ld.global.f64 	%fd276, [%rd204+4096];
	add.s32 	%r38, %r20, 768;
	cvt.u64.u32 	%rd207, %r38;
	ld.global.f64 	%fd277, [%rd204+6144];
	or.b32  	%r39, %r20, 1024;
	cvt.u64.u32 	%rd106, %r39;
	add.s64 	%rd343, %rd104, %rd106;
	ld.global.f64 	%fd339, [%rd204+8192];
	abs.f64 	%fd278, %fd274;
	abs.f64 	%fd279, %fd275;
	setp.geu.f64 	%p2, %fd278, %fd279;
	selp.f64 	%fd280, %fd274, %fd275, %p2;
	selp.b64 	%rd208, %rd105, %rd205, %p2;
	abs.f64 	%fd281, %fd280;
	abs.f64 	%fd282, %fd276;
	setp.geu.f64 	%p3, %fd281, %fd282;
	selp.f64 	%fd283, %fd280, %fd276, %p3;
	selp.b64 	%rd209, %rd208, %rd206, %p3;
	abs.f64 	%fd284, %fd283;
	abs.f64 	%fd285, %fd277;
	setp.geu.f64 	%p4, %fd284, %fd285;
	selp.f64 	%fd152, %fd283, %fd277, %p4;
	selp.b64 	%rd108, %rd209, %rd207, %p4;
	abs.f64 	%fd153, %fd152;
	abs.f64 	%fd154, %fd339;
	setp.lt.f64 	%p5, %fd153, %fd154;
	@%p5 bra 	$L__BB7_123;
	setp.lt.f64 	%p6, %fd154, %fd153;
	setp.lt.u64 	%p7, %rd108, %rd106;
	or.pred  	%p8, %p6, %p7;
	selp.f64 	%fd339, %fd152, %fd339, %p8;
	add.s64 	%rd212, %rd104, %rd108;
	selp.b64 	%rd343, %rd212, %rd343, %p8;
$L__BB7_123:
	setp.le.u64 	%p9, %rd198, %rd5;
	@%p9 bra 	$L__BB7_164;
	setp.ne.s32 	%p10, %r20, 0;
	@%p10 bra 	$L__BB7_126;
	atom.global.add.u64 	%rd213, [%rd1+8], 1280;
	add.s64 	%rd214, %rd213, %rd5;
	st.shared.u64 	[_ZN6thrust24THRUST_300001_SM_1000_NS8cuda_cub4core6detail5shmemE+152], %rd214;
$L__BB7_126:
	bar.sync 	0;
	ld.shared.u64 	%rd331, [_ZN6thrust24THRUST_300001_SM_1000_NS8cuda_cub4core6detail5shmemE+152];
	add.s64 	%rd215, %rd331, 1280;
	setp.gt.s64 	%p11, %rd215, %rd198;
	@%p11 bra 	$L__BB7_141;
	mov.f64 	%fd323, %fd339;
	mov.u64 	%rd324, %rd343;
$L__BB7_128:
	add.s64 	%rd216, %rd331, %rd105;
	cvta.to.global.u64 	%rd217, %rd195;
	shl.b64 	%rd218, %rd216, 3;
	add.s64 	%rd219, %rd217, %rd218;
	add.s64 	%rd325, %rd216, %rd196;
	ld.global.f64 	%fd324, [%rd219];
	add.s64 	%rd326, %rd325, 256;
	ld.global.f64 	%fd325, [%rd219+2048];
	add.s64 	%rd327, %rd325, 512;
	ld.global.f64 	%fd326, [%rd219+4096];
	add.s64 	%rd328, %rd325, 768;
	ld.global.f64 	%fd327, [%rd219+6144];
	add.s64 	%rd343, %rd325, 1024;
	ld.global.f64 	%fd339, [%rd219+8192];
	abs.f64 	%fd163, %fd323;
	abs.f64 	%fd164, %fd324;
	setp.lt.f64 	%p12, %fd163, %fd164;
	@%p12 bra 	$L__BB7_130;
	setp.lt.f64 	%p13, %fd164, %fd163;
	setp.lt.s64 	%p14, %rd324, %rd325;
	or.pred  	%p15, %p13, %p14;
	selp.f64 	%fd324, %fd323, %fd324, %p15;
	selp.b64 	%rd325, %rd324, %rd325, %p15;
$L__BB7_130:
	abs.f64 	%fd167, %fd324;
	abs.f64 	%fd168, %fd325;
	setp.lt.f64 	%p16, %fd167, %fd168;
	@%p16 bra 	$L__BB7_132;
	setp.lt.f64 	%p17, %fd168, %fd167;
	setp.lt.s64 	%p18, %rd325, %rd326;
	or.pred  	%p19, %p17, %p18;
	selp.f64 	%fd325, %fd324, %fd325, %p19;
	selp.b64 	%rd326, %rd325, %rd326, %p19;
$L__BB7_132:
	abs.f64 	%fd171, %fd325;
	abs.f64 	%fd172, %fd326;
	setp.lt.f64 	%p20, %fd171, %fd172;
	@%p20 bra 	$L__BB7_134;
	setp.lt.f64 	%p21, %fd172, %fd171;
	setp.lt.s64 	%p22, %rd326, %rd327;
	or.pred  	%p23, %p21, %p22;
	selp.f64 	%fd326, %fd325, %fd326, %p23;
	selp.b64 	%rd327, %rd326, %rd327, %p23;
$L__BB7_134:
	abs.f64 	%fd175, %fd326;
	abs.f64 	%fd176, %fd327;
	setp.lt.f64 	%p24, %fd175, %fd176;
	@%p24 bra 	$L__BB7_136;
	setp.lt.f64 	%p25, %fd176, %fd175;
	setp.lt.s64 	%p26, %rd327, %rd328;
	or.pred  	%p27, %p25, %p26;
	selp.f64 	%fd327, %fd326, %fd327, %p27;
	selp.b64 	%rd328, %rd327, %rd328, %p27;
$L__BB7_136:
	abs.f64 	%fd179, %fd327;
	abs.f64 	%fd180, %fd339;
	setp.lt.f64 	%p28, %fd179, %fd180;
	@%p28 bra 	$L__BB7_138;
	setp.lt.f64 	%p29, %fd180, %fd179;
	setp.lt.s64 	%p30, %rd328, %rd343;
	or.pred  	%p31, %p29, %p30;
	selp.f64 	%fd339, %fd327, %fd339, %p31;
	selp.b64 	%rd343, %rd328, %rd343, %p31;
$L__BB7_138:
	setp.ne.s32 	%p32, %r20, 0;
	bar.sync 	0;
	@%p32 bra 	$L__BB7_140;
	atom.global.add.u64 	%rd220, [%rd1+8], 1280;
	add.s64 	%rd221, %rd220, %rd5;
	st.shared.u64 	[_ZN6thrust24THRUST_300001_SM_1000_NS8cuda_cub4core6detail5shmemE+152], %rd221;
$L__BB7_140:
	bar.sync 	0;
	ld.shared.u64 	%rd331, [_ZN6thrust24THRUST_300001_SM_1000_NS8cuda_cub4core6detail5shmemE+152];
	add.s64 	%rd222, %rd331, 1280;
	setp.le.s64 	%p33, %rd222, %rd198;
	mov.f64 	%fd323, %fd339;
	mov.u64 	%rd324, %rd343;
	@%p33 bra 	$L__BB7_128;
$L__BB7_141:
	setp.le.s64 	%p34, %rd198, %rd331;
	@%p34 bra 	$L__BB7_164;
	cvt.u32.u64 	%r40, %rd331;
	cvt.u32.u64 	%r41, %rd198;
	sub.s32 	%r21, %r41, %r40;
	setp.ge.s32 	%p35, %r20, %r21;
	@%p35 bra 	$L__BB7_164;
	cvta.to.global.u64 	%rd132, %rd195;
	not.b32 	%r43, %r20;
	add.s32 	%r44, %r43, %r41;
	sub.s32 	%r22, %r44, %r40;
	and.b32  	%r46, %r22, 768;
	setp.eq.s32 	%p36, %r46, 768;
	mov.u32 	%r397, %r20;
	@%p36 bra 	$L__BB7_149;
	add.s64 	%rd224, %rd331, %rd105;
	add.s64 	%rd333, %rd224, %rd196;
	shl.b64 	%rd225, %rd224, 3;
	add.s64 	%rd332, %rd132, %rd225;
	shr.u32 	%r47, %r22, 8;
	add.s32 	%r48, %r47, 1;
	and.b32  	%r49, %r48, 3;
	neg.s32 	%r395, %r49;
	mov.u32 	%r397, %r20;
$L__BB7_145:
	.pragma "nounroll";
	mov.u64 	%rd137, %rd343;
	mov.f64 	%fd184, %fd339;
	ld.global.f64 	%fd185, [%rd332];
	abs.f64 	%fd186, %fd184;
	abs.f64 	%fd187, %fd185;
	setp.lt.f64 	%p37, %fd186, %fd187;
	mov.f64 	%fd339, %fd185;
	mov.u64 	%rd343, %rd333;
	@%p37 bra 	$L__BB7_148;
	setp.lt.f64 	%p38, %fd187, %fd186;
	mov.f64 	%fd339, %fd184;
	mov.u64 	%rd343, %rd137;
	@%p38 bra 	$L__BB7_148;
	setp.lt.s64 	%p39, %rd137, %rd333;
	selp.f64 	%fd339, %fd184, %fd185, %p39;
	min.s64 	%rd343, %rd137, %rd333;
$L__BB7_148:
	add.s32 	%r397, %r397, 256;
	add.s64 	%rd333, %rd333, 256;
	add.s64 	%rd332, %rd332, 2048;
	add.s32 	%r395, %r395, 1;
	setp.ne.s32 	%p40, %r395, 0;
	@%p40 bra 	$L__BB7_145;
$L__BB7_149:
	setp.lt.u32 	%p41, %r22, 768;
	@%p41 bra 	$L__BB7_164;
	add.s32 	%r398, %r397, 512;
$L__BB7_151:
	mov.u32 	%r30, %r398;
	add.s32 	%r50, %r30, -512;
	cvt.u64.u32 	%rd226, %r50;
	add.s64 	%rd227, %rd331, %rd226;
	shl.b64 	%rd228, %rd227, 3;
	add.s64 	%rd145, %rd132, %rd228;
	add.s64 	%rd146, %rd227, %rd196;
	ld.global.f64 	%fd193, [%rd145];
	abs.f64 	%fd194, %fd339;
	abs.f64 	%fd195, %fd193;
	setp.lt.f64 	%p42, %fd194, %fd195;
	mov.f64 	%fd335, %fd193;
	mov.u64 	%rd339, %rd146;
	@%p42 bra 	$L__BB7_154;
	setp.lt.f64 	%p43, %fd195, %fd194;
	mov.f64 	%fd335, %fd339;
	mov.u64 	%rd339, %rd343;
	@%p43 bra 	$L__BB7_154;
	setp.lt.s64 	%p44, %rd343, %rd146;
	selp.f64 	%fd335, %fd339, %fd193, %p44;
	min.s64 	%rd339, %rd343, %rd146;
$L__BB7_154:
	add.s32 	%r51, %r30, -256;
	cvt.u64.u32 	%rd229, %r51;
	add.s64 	%rd230, %rd331, %rd229;
	add.s64 	%rd149, %rd230, %rd196;
	ld.global.f64 	%fd198, [%rd145+2048];
	abs.f64 	%fd199, %fd335;
	abs.f64 	%fd200, %fd198;
	setp.lt.f64 	%p45, %fd199, %fd200;
	mov.f64 	%fd336, %fd198;
	mov.u64 	%rd340, %rd149;
	@%p45 bra 	$L__BB7_157;
	setp.lt.f64 	%p46, %fd200, %fd199;
	mov.f64 	%fd336, %fd335;
	mov.u64 	%rd340, %rd339;
	@%p46 bra 	$L__BB7_157;
	setp.lt.s64 	%p47, %rd339, %rd149;
	selp.f64 	%fd336, %fd335, %fd198, %p47;
	min.s64 	%rd340, %rd339, %rd149;
$L__BB7_157:
	cvt.u64.u32 	%rd231, %r30;
	add.s64 	%rd232, %rd331, %rd231;
	add.s64 	%rd152, %rd232, %rd196;
	ld.global.f64 	%fd203, [%rd145+4096];
	abs.f64 	%fd204, %fd336;
	abs.f64 	%fd205, %fd203;
	setp.lt.f64 	%p48, %fd204, %fd205;
	mov.f64 	%fd337, %fd203;
	mov.u64 	%rd341, %rd152;
	@%p48 bra 	$L__BB7_160;
	setp.lt.f64 	%p49, %fd205, %fd204;
	mov.f64 	%fd337, %fd336;
	mov.u64 	%rd341, %rd340;
	@%p49 bra 	$L__BB7_160;
	setp.lt.s64 	%p50, %rd340, %rd152;
	selp.f64 	%fd337, %fd336, %fd203, %p50;
	min.s64 	%rd341, %rd340, %rd152;
$L__BB7_160:
	add.s32 	%r52, %r30, 256;
	cvt.u64.u32 	%rd233, %r52;
	add.s64 	%rd234, %rd331, %rd233;
	add.s64 	%rd155, %rd234, %rd196;
	ld.global.f64 	%fd208, [%rd145+6144];
	abs.f64 	%fd209, %fd337;
	abs.f64 	%fd210, %fd208;
	setp.lt.f64 	%p51, %fd209, %fd210;
	mov.f64 	%fd339, %fd208;
	mov.u64 	%rd343, %rd155;
	@%p51 bra 	$L__BB7_163;
	setp.lt.f64 	%p52, %fd210, %fd209;
	mov.f64 	%fd339, %fd337;
	mov.u64 	%rd343, %rd341;
	@%p52 bra 	$L__BB7_163;
	setp.lt.s64 	%p53, %rd341, %rd155;
	selp.f64 	%fd339, %fd337, %fd208, %p53;
	min.s64 	%rd343, %rd341, %rd155;
$L__BB7_163:
	add.s32 	%r398, %r30, 1024;
	add.s32 	%r53, %r30, 512;
	setp.lt.s32 	%p54, %r53, %r21;
	@%p54 bra 	$L__BB7_151;
$L__BB7_164:
	// begin inline asm
	mov.u32 %r54, %laneid;
	// end inline asm
	mov.b64 	%rd235, %fd339;
	mov.b64 	{%r56, %r61}, %rd235;
	mov.b32 	%r72, 1;
	mov.b32 	%r73, 31;
	mov.b32 	%r74, -1;
	// begin inline asm
	shfl.sync.down.b32 %r55, %r56, %r72, %r73, %r74;
	// end inline asm
	// begin inline asm
	shfl.sync.down.b32 %r60, %r61, %r72, %r73, %r74;
	// end inline asm
	mov.b64 	%rd236, {%r55, %r60};
	mov.b64 	%fd214, %rd236;
	mov.b64 	{%r66, %r71}, %rd343;
	// begin inline asm
	shfl.sync.down.b32 %r65, %r66, %r72, %r73, %r74;
	// end inline asm
	// begin inline asm
	shfl.sync.down.b32 %r70, %r71, %r72, %r73, %r74;
	// end inline asm
	mov.b64 	%rd159, {%r65, %r70};
	setp.gt.s32 	%p55, %r54, 30;
	mov.f64 	%fd340, %fd339;
	mov.u64 	%rd344, %rd343;
	@%p55 bra 	$L__BB7_168;
	abs.f64 	%fd215, %fd339;
	abs.f64 	%fd216, %fd214;
	setp.lt.f64 	%p56, %fd215, %fd216;
	mov.f64 	%fd340, %fd214;
	mov.u64 	%rd344, %rd159;
	@%p56 bra 	$L__BB7_168;
	setp.lt.f64 	%p57, %fd216, %fd215;
	mov.f64 	%fd340, %fd339;
	mov.u64 	%rd344, %rd343;
	@%p57 bra 	$L__BB7_168;
	setp.lt.s64 	%p58, %rd343, %rd159;
	selp.f64 	%fd340, %fd339, %fd214, %p58;
	min.s64 	%rd344, %rd343, %rd159;
$L__BB7_168:
	mov.b64 	%rd237, %fd340;
	mov.b64 	{%r76, %r81}, %rd237;
	mov.b32 	%r92, 2;
	mov.b32 	%r93, 31;
	mov.b32 	%r94, -1;
	// begin inline asm
	shfl.sync.down.b32 %r75, %r76, %r92, %r93, %r94;
	// end inline asm
	// begin inline asm
	shfl.sync.down.b32 %r80, %r81, %r92, %r93, %r94;
	// end inline asm
	mov.b64 	%rd238, {%r75, %r80};
	mov.b64 	%fd219, %rd238;
	mov.b64 	{%r86, %r91}, %rd344;
	// begin inline asm
	shfl.sync.down.b32 %r85, %r86, %r92, %r93, %r94;
	// end inline asm
	// begin inline asm
	shfl.sync.down.b32 %r90, %r91, %r92, %r93, %r94;
	// end inline asm
	mov.b64 	%rd162, {%r85, %r90};
	setp.gt.s32 	%p59, %r54, 29;
	mov.f64 	%fd341, %fd340;
	mov.u64 	%rd345, %rd344;
	@%p59 bra 	$L__BB7_172;
	abs.f64 	%fd220, %fd340;
	abs.f64 	%fd221, %fd219;
	setp.lt.f64 	%p60, %fd220, %fd221;
	mov.f64 	%fd341, %fd219;
	mov.u64 	%rd345, %rd162;
	@%p60 bra 	$L__BB7_172;
	setp.lt.f64 	%p61, %fd221, %fd220;
	mov.f64 	%fd341, %fd340;
	mov.u64 	%rd345, %rd344;
	@%p61 bra 	$L__BB7_172;
	setp.lt.s64 	%p62, %rd344, %rd162;
	selp.f64 	%fd341, %fd340, %fd219, %p62;
	min.s64 	%rd345, %rd344, %rd162;
$L__BB7_172:
	mov.b64 	%rd239, %fd341;
	mov.b64 	{%r96, %r101}, %rd239;
	mov.b32 	%r112, 4;
	mov.b32 	%r113, 31;
	mov.b32 	%r114, -1;
	// begin inline asm
	shfl.sync.down.b32 %r95, %r96, %r112, %r113, %r114;
	// end inline asm
	// begin inline asm
	shfl.sync.down.b32 %r100, %r101, %r112, %r113, %r114;
	// end inline asm
	mov.b64 	%rd240, {%r95, %r100};
	mov.b64 	%fd224, %rd240;
	mov.b64 	{%r106, %r111}, %rd345;
	// begin inline asm
	shfl.sync.down.b32 %r105, %r106, %r112, %r113, %r114;
	// end inline asm
	// begin inline asm
	shfl.sync.down.b32 %r110, %r111, %r112, %r113, %r114;
	// end inline asm
	mov.b64 	%rd165, {%r105, %r110};
	setp.gt.s32 	%p63, %r54, 27;
	mov.f64 	%fd342, %fd341;
	mov.u64 	%rd346, %rd345;
	@%p63 bra 	$L__BB7_176;
	abs.f64 	%fd225, %fd341;
	abs.f64 	%fd226, %fd224;
	setp.lt.f64 	%p64, %fd225, %fd226;
	mov.f64 	%fd342, %fd224;
	mov.u64 	%rd346, %rd165;
	@%p64 bra 	$L__BB7_176;
	setp.lt.f64 	%p65, %fd226, %fd225;
	mov.f64 	%fd342, %fd341;
	mov.u64 	%rd346, %rd345;
	@%p65 bra 	$L__BB7_176;
	setp.lt.s64 	%p66, %rd345, %rd165;
	selp.f64 	%fd342, %fd341, %fd224, %p66;
	min.s64 	%rd346, %rd345, %rd165;
$L__BB7_176:
	mov.b64 	%rd241, %fd342;
	mov.b64 	{%r116, %r121}, %rd241;
	mov.b32 	%r132, 8;
	mov.b32 	%r133, 31;
	mov.b32 	%r134, -1;
	// begin inline asm
	shfl.sync.down.b32 %r115, %r116, %r132, %r133, %r134;
	// end inline asm
	// begin inline asm
	shfl.sync.down.b32 %r120, %r121, %r132, %r133, %r134;
	// end inline asm
	mov.b64 	%rd242, {%r115, %r120};
	mov.b64 	%fd229, %rd242;
	mov.b64 	{%r126, %r131}, %rd346;
	// begin inline asm
	shfl.sync.down.b32 %r125, %r126, %r132, %r133, %r134;
	// end inline asm
	// begin inline asm
	shfl.sync.down.b32 %r130, %r131, %r132, %r133, %r134;
	// end inline asm
	mov.b64 	%rd168, {%r125, %r130};
	setp.gt.s32 	%p67, %r54, 23;
	mov.f64 	%fd343, %fd342;
	mov.u64 	%rd347, %rd346;
	@%p67 bra 	$L__BB7_180;
	abs.f64 	%fd230, %fd342;
	abs.f64 	%fd231, %fd229;
	setp.lt.f64 	%p68, %fd230, %fd231;
	mov.f64 	%fd343, %fd229;
	mov.u64 	%rd347, %rd168;
	@%p68 bra 	$L__BB7_180;
	setp.lt.f64 	%p69, %fd231, %fd230;
	mov.f64 	%fd343, %fd342;
	mov.u64 	%rd347, %rd346;
	@%p69 bra 	$L__BB7_180;
	setp.lt.s64 	%p70, %rd346, %rd168;
	selp.f64 	%fd343, %fd342, %fd229, %p70;
	min.s64 	%rd347, %rd346, %rd168;
$L__BB7_180:
	mov.b64 	%rd243, %fd343;
	mov.b64 	{%r136, %r141}, %rd243;
	mov.b32 	%r152, 16;
	mov.b32 	%r153, 31;
	mov.b32 	%r154, -1;
	// begin inline asm
	shfl.sync.down.b32 %r135, %r136, %r152, %r153, %r154;
	// end inline asm
	// begin inline asm
	shfl.sync.down.b32 %r140, %r141, %r152, %r153, %r154;
	// end inline asm
	mov.b64 	%rd244, {%r135, %r140};
	mov.b64 	%fd234, %rd244;
	mov.b64 	{%r146, %r151}, %rd347;
	// begin inline asm
	shfl.sync.down.b32 %r145, %r146, %r152, %r153, %r154;
	// end inline asm
	// begin inline asm
	shfl.sync.down.b32 %r150, %r151, %r152, %r153, %r154;
	// end inline asm
	mov.b64 	%rd171, {%r145, %r150};
	setp.gt.s32 	%p71, %r54, 15;
	mov.f64 	%fd351, %fd343;
	mov.u64 	%rd355, %rd347;
	@%p71 bra 	$L__BB7_184;
	abs.f64 	%fd235, %fd343;
	abs.f64 	%fd236, %fd234;
	setp.lt.f64 	%p72, %fd235, %fd236;
	mov.f64 	%fd351, %fd234;
	mov.u64 	%rd355, %rd171;
	@%p72 bra 	$L__BB7_184;
	setp.lt.f64 	%p73, %fd236, %fd235;
	mov.f64 	%fd351, %fd343;
	mov.u64 	%rd355, %rd347;
	@%p73 bra 	$L__BB7_184;
	setp.lt.s64 	%p74, %rd347, %rd171;
	selp.f64 	%fd351, %fd343, %fd234, %p74;
	min.s64 	%rd355, %rd347, %rd171;
$L__BB7_184:
	setp.ne.s32 	%p75, %r54, 0;
	@%p75 bra 	$L__BB7_186;
	shr.u32 	%r155, %r20, 1;
	and.b32  	%r156, %r155, 496;
	mov.u32 	%r157, _ZN6thrust24THRUST_300001_SM_1000_NS8cuda_cub4core6detail5shmemE;
	add.s32 	%r158, %r157, %r156;
	st.shared.f64 	[%r158+8], %fd351;
	st.shared.u64 	[%r158+16], %rd355;
$L__BB7_186:
	bar.sync 	0;
	setp.ne.s32 	%p76, %r20, 0;
	@%p76 bra 	$L__BB7_208;
	ld.shared.f64 	%fd239, [_ZN6thrust24THRUST_300001_SM_1000_NS8cuda_cub4core6detail5shmemE+24];
	ld.shared.u64 	%rd174, [_ZN6thrust24THRUST_300001_SM_1000_NS8cuda_cub4core6detail5shmemE+32];
	abs.f64 	%fd240, %fd351;
	abs.f64 	%fd241, %fd239;
	setp.lt.f64 	%p77, %fd240, %fd241;
	mov.f64 	%fd345, %fd239;
	mov.u64 	%rd349, %rd174;
	@%p77 bra 	$L__BB7_190;
	setp.lt.f64 	%p78, %fd241, %fd240;
	mov.f64 	%fd345, %fd351;
	mov.u64 	%rd349, %rd355;
	@%p78 bra 	$L__BB7_190;
	setp.lt.s64 	%p79, %rd355, %rd174;
	selp.f64 	%fd345, %fd351, %fd239, %p79;
	min.s64 	%rd349, %rd355, %rd174;
$L__BB7_190:
	ld.shared.f64 	%fd244, [_ZN6thrust24THRUST_300001_SM_1000_NS8cuda_cub4core6detail5shmemE+40];
	ld.shared.u64 	%rd177, [_ZN6thrust24THRUST_300001_SM_1000_NS8cuda_cub4core6detail5shmemE+48];
	abs.f64 	%fd245, %fd345;
	abs.f64 	%fd246, %fd244;
	setp.lt.f64 	%p80, %fd245, %fd246;
	mov.f64 	%fd346, %fd244;
	mov.u64 	%rd350, %rd177;
	@%p80 bra 	$L__BB7_193;
	setp.lt.f64 	%p81, %fd246, %fd245;
	mov.f64 	%fd346, %fd345;
	mov.u64 	%rd350, %rd349;
	@%p81 bra 	$L__BB7_193;
	setp.lt.s64 	%p82, %rd349, %rd177;
	selp.f64 	%fd346, %fd345, %fd244, %p82;
	min.s64 	%rd350, %rd349, %rd177;
$L__BB7_193:
	ld.shared.f64 	%fd249, [_ZN6thrust24THRUST_300001_SM_1000_NS8cuda_cub4core6detail5shmemE+56];
	ld.shared.u64 	%rd180, [_ZN6thrust24THRUST_300001_SM_1000_NS8cuda_cub4core6detail5shmemE+64];
	abs.f64 	%fd250, %fd346;
	abs.f64 	%fd251, %fd249;
	setp.lt.f64 	%p83, %fd250, %fd251;
	mov.f64 	%fd347, %fd249;
	mov.u64 	%rd351, %rd180;
	@%p83 bra 	$L__BB7_196;
	setp.lt.f64 	%p84, %fd251, %fd250;
	mov.f64 	%fd347, %fd346;
	mov.u64 	%rd351, %rd350;
	@%p84 bra 	$L__BB7_196;
	setp.lt.s64 	%p85, %rd350, %rd180;
	selp.f64 	%fd347, %fd346, %fd249, %p85;
	min.s64 	%rd351, %rd350, %rd180;
$L__BB7_196:
	ld.shared.f64 	%fd254, [_ZN6thrust24THRUST_300001_SM_1000_NS8cuda_cub4core6detail5shmemE+72];
	ld.shared.u64 	%rd183, [_ZN6thrust24THRUST_300001_SM_1000_NS8cuda_cub4core6detail5shmemE+80];
	abs.f64 	%fd255, %fd347;
	abs.f64 	%fd256, %fd254;
	setp.lt.f64 	%p86, %fd255, %fd256;
	mov.f64 	%fd348, %fd254;
	mov.u64 	%rd352, %rd183;
	@%p86 bra 	$L__BB7_199;
	setp.lt.f64 	%p87, %fd256, %fd255;
	mov.f64 	%fd348, %fd347;
	mov.u64 	%rd352, %rd351;
	@%p87 bra 	$L__BB7_199;
	setp.lt.s64 	%p88, %rd351, %rd183;
	selp.f64 	%fd348, %fd347, %fd254, %p88;
	min.s64 	%rd352, %rd351, %rd183;
$L__BB7_199:
	ld.shared.f64 	%fd259, [_ZN6thrust24THRUST_300001_SM_1000_NS8cuda_cub4core6detail5shmemE+88];
	ld.shared.u64 	%rd186, [_ZN6thrust24THRUST_300001_SM_1000_NS8cuda_cub4core6detail5shmemE+96];
	abs.f64 	%fd260, %fd348;
	abs.f64 	%fd261, %fd259;
	setp.lt.f64 	%p89, %fd260, %fd261;
	mov.f64 	%fd349, %fd259;
	mov.u64 	%rd353, %rd186;
	@%p89 bra 	$L__BB7_202;
	setp.lt.f64 	%p90, %fd261, %fd260;
	mov.f64 	%fd349, %fd348;
	mov.u64 	%rd353, %rd352;
	@%p90 bra 	$L__BB7_202;
	setp.lt.s64 	%p91, %rd352, %rd186;
	selp.f64 	%fd349, %fd348, %fd259, %p91;
	min.s64 	%rd353, %rd352, %rd186;
$L__BB7_202:
	ld.shared.f64 	%fd264, [_ZN6thrust24THRUST_300001_SM_1000_NS8cuda_cub4core6detail5shmemE+104];
	ld.shared.u64 	%rd189, [_ZN6thrust24THRUST_300001_SM_1000_NS8cuda_cub4core6detail5shmemE+112];
	abs.f64 	%fd265, %fd349;
	abs.f64 	%fd266, %fd264;
	setp.lt.f64 	%p92, %fd265, %fd266;
	mov.f64 	%fd350, %fd264;
	mov.u64 	%rd354, %rd189;
	@%p92 bra 	$L__BB7_205;
	setp.lt.f64 	%p93, %fd266, %fd265;
	mov.f64 	%fd350, %fd349;
	mov.u64 	%rd354, %rd353;
	@%p93 bra 	$L__BB7_205;
	setp.lt.s64 	%p94, %rd353, %rd189;
	selp.f64 	%fd350, %fd349, %fd264, %p94;
	min.s64 	%rd354, %rd353, %rd189;
$L__BB7_205:
	ld.shared.f64 	%fd269, [_ZN6thrust24THRUST_300001_SM_1000_NS8cuda_cub4core6detail5shmemE+120];
	ld.shared.u64 	%rd192, [_ZN6thrust24THRUST_300001_SM_1000_NS8cuda_cub4core6detail5shmemE+128];
	abs.f64 	%fd270, %fd350;
	abs.f64 	%fd271, %fd269;
	setp.lt.f64 	%p95, %fd270, %fd271;
	mov.u64 	%rd355, %rd192;
	mov.f64 	%fd351, %fd269;
	@%p95 bra 	$L__BB7_208;
	setp.lt.f64 	%p96, %fd271, %fd270;
	mov.u64 	%rd355, %rd354;
	mov.f64 	%fd351, %fd350;
	@%p96 bra 	$L__BB7_208;
	setp.lt.s64 	%p97, %rd354, %rd192;
	selp.f64 	%fd351, %fd350, %fd269, %p97;
	min.s64 	%rd355, %rd354, %rd192;
$L__BB7_208:
	mov.u32 	%r389, %tid.x;
	setp.ne.s32 	%p214, %r389, 0;
	@%p214 bra 	$L__BB7_210;
	ld.param.u64 	%rd286, [_ZN6thrust24THRUST_300001_SM_1000_NS8cuda_cub4core6detail13_kernel_agentINS1_8__reduce11ReduceAgentINS0_12zip_iteratorIN4cuda3std3__45tupleIJNS0_10device_ptrIdEENS0_17counting_iteratorIlNS0_11use_defaultESF_SF_EEEEEEEPNSB_IJdlEEESJ_lNS1_9__extrema9arg_max_fIdl13cmpAbsDoublesEEEEJSI_SK_lN3cub18CUB_300001_SM_100013GridEvenShareIlEENSR_9GridQueueIyEESO_EEEvDpT0__param_1];
	cvta.to.global.u64 	%rd283, %rd286;
	mul.wide.u32 	%rd284, %r1, 16;
	add.s64 	%rd285, %rd283, %rd284;
	st.global.f64 	[%rd285], %fd351;
	st.global.u64 	[%rd285+8], %rd355;
$L__BB7_210:
	ret;

}
	// .globl	_ZN6thrust24THRUST_300001_SM_1000_NS8cuda_cub4core6detail13_kernel_agentINS1_8__reduce10DrainAgentIlEEJN3cub18CUB_300001_SM_10009GridQueueIyEElEEEvDpT0_
.visible .entry _ZN6thrust24THRUST_300001_SM_1000_NS8cuda_cub4core6detail13_kernel_agentINS1_8__reduce10DrainAgentIlEEJN3cub18CUB_300001_SM_10009GridQueueIyEElEEEvDpT0_(
	.param .align 8 .b8 _ZN6thrust24THRUST_300001_SM_1000_NS8cuda_cub4core6detail13_kernel_agentINS1_8__reduce10DrainAgentIlEEJN3cub18CUB_300001_SM_10009GridQueueIyEElEEEvDpT0__param_0[8],
	.param .u64 _ZN6thrust24THRUST_300001_SM_1000_NS8cuda_cub4core6detail13_kernel_agentINS1_8__reduce10DrainAgentIlEEJN3cub18CUB_300001_SM_10009GridQueueIyEElEEEvDpT0__param_1
)
.maxntid 1
{
	.reg .b64 	%rd<5>;

	ld.param.u64 	%rd1, [_ZN6thrust24THRUST_300001_SM_1000_NS8cuda_cub4core6detail13_kernel_agentINS1_8__reduce10DrainAgentIlEEJN3cub18CUB_300001_SM_10009GridQueueIyEElEEEvDpT0__param_0];
	ld.param.u64 	%rd2, [_ZN6thrust24THRUST_300001_SM_1000_NS8cuda_cub4core6detail13_kernel_agentINS1_8__reduce10DrainAgentIlEEJN3cub18CUB_300001_SM_10009GridQueueIyEElEEEvDpT0__param_1];
	cvta.to.global.u64 	%rd3, %rd1;
	st.global.u64 	[%rd3], %rd2;
	mov.b64 	%rd4, 0;
	st.global.u64 	[%rd3+8], %rd4;
	ret;

}
	// .globl	_ZN6thrust24THRUST_300001_SM_1000_NS8cuda_cub4core6detail13_kernel_agentINS1_8__reduce11ReduceAgentIPN4cuda3std3__45tupleIJdlEEESC_SB_lNS1_9__extrema9arg_max_fIdl13cmpAbsDoublesEEEEJSC_SC_iSG_EEEvDpT0_
.visible .entry _ZN6thrust24THRUST_300001_SM_1000_NS8cuda_cub4core6detail13_kernel_agentINS1_8__reduce11ReduceAgentIPN4cuda3std3__45tupleIJdlEEESC_SB_lNS1_9__extrema9arg_max_fIdl13cmpAbsDoublesEEEEJSC_SC_iSG_EEEvDpT0_(
	.param .u64 .ptr .align 1 _ZN6thrust24THRUST_300001_SM_1000_NS8cuda_cub4core6detail13_kernel_agentINS1_8__reduce11ReduceAgentIPN4cuda3std3__45tupleIJdlEEESC_SB_lNS1_9__extrema9arg_max_fIdl13cmpAbsDoublesEEEEJSC_SC_iSG_EEEvDpT0__param_0,
	.param .u64 .ptr .align 1 _ZN6thrust24THRUST_300001_SM_1000_NS8cuda_cub4core6detail13_kernel_agentINS1_8__reduce11ReduceAgentIPN4cuda3std3__45tupleIJdlEEESC_SB_lNS1_9__extrema9arg_max_fIdl13cmpAbsDoublesEEEEJSC_SC_iSG_EEEvDpT0__param_1,
	.param .u32 _ZN6thrust24THRUST_300001_SM_1000_NS8cuda_cub4core6detail13_kernel_agentINS1_8__reduce11ReduceAgentIPN4cuda3std3__45tupleIJdlEEESC_SB_lNS1_9__extrema9arg_max_fIdl13cmpAbsDoublesEEEEJSC_SC_iSG_EEEvDpT0__param_2,
	.param .align 1 .b8 _ZN6thrust24THRUST_300001_SM_1000_NS8cuda_cub4core6detail13_kernel_agentINS1_8__reduce11ReduceAgentIPN4cuda3std3__45tupleIJdlEEESC_SB_lNS1_9__extrema9arg_max_fIdl13cmpAbsDoublesEEEEJSC_SC_iSG_EEEvDpT0__param_3[1]
)
.maxntid 256
{
	.reg .pred 	%p<264>;
	.reg .b32 	%r<374>;
	.reg .b64 	%rd<509>;
	.reg .b64 	%fd<423>;

	ld.param.u64 	%rd236, [_ZN6thrust24THRUST_300001_SM_1000_NS8cuda_cub4core6detail13_kernel_agentINS1_8__reduce11ReduceAgentIPN4cuda3std3__45tupleIJdlEEESC_SB_lNS1_9__extrema9arg_max_fIdl13cmpAbsDoublesEEEEJSC_SC_iSG_EEEvDpT0__param_0];
	ld.param.u32 	%r29, [_ZN6thrust24THRUST_300001_SM_1000_NS8cuda_cub4core6detail13_kernel_agentINS1_8__reduce11ReduceAgentIPN4cuda3std3__45tupleIJdlEEESC_SB_lNS1_9__extrema9arg_max_fIdl13cmpAbsDoublesEEEEJSC_SC_iSG_EEEvDpT0__param_2];
	cvt.s64.s32 	%rd1, %r29;
	setp.eq.s32 	%p1, %r29, 0;
	@%p1 bra 	$L__BB9_234;
	setp.gt.s32 	%p2, %r29, 1279;
	@%p2 bra 	$L__BB9_121;
	mov.u32 	%r1, %tid.x;
	setp.ge.s32 	%p147, %r1, %r29;
	mov.f64 	%fd354, 0d0000000000000000;
	mov.b64 	%rd432, 0;
	mov.u32 	%r368, %r1;
	@%p147 bra 	$L__BB9_4;
	mul.wide.u32 	%rd376, %r1, 16;
	add.s64 	%rd373, %rd236, %rd376;
	// begin inline asm
	ld.global.nc.u64 %rd372, [%rd373];
	// end inline asm
	add.s64 	%rd375, %rd373, 8;
	// begin inline asm
	ld.global.nc.u64 %rd432, [%rd375];
	// end inline asm
	mov.b64 	%fd354, %rd372;
	add.s32 	%r368, %r1, 256;
$L__BB9_4:
	setp.ge.s32 	%p148, %r368, %r29;
	@%p148 bra 	$L__BB9_25;
	not.b32 	%r141, %r368;
	add.s32 	%r4, %r29, %r141;
	and.b32  	%r142, %r4, 768;
	setp.eq.s32 	%p149, %r142, 768;
	@%p149 bra 	$L__BB9_11;
	mul.wide.u32 	%rd378, %r368, 16;
	add.s64 	%rd423, %rd236, %rd378;
	shr.u32 	%r143, %r4, 8;
	add.s32 	%r144, %r143, 1;
	and.b32  	%r145, %r144, 3;
	neg.s32 	%r366, %r145;
$L__BB9_7:
	.pragma "nounroll";
	mov.u64 	%rd6, %rd432;
	mov.f64 	%fd3, %fd354;
	// begin inline asm
	ld.global.nc.u64 %rd379, [%rd423];
	// end inline asm
	add.s64 	%rd382, %rd423, 8;
	// begin inline asm
	ld.global.nc.u64 %rd381, [%rd382];
	// end inline asm
	mov.b64 	%fd4, %rd379;
	abs.f64 	%fd5, %fd3;
	abs.f64 	%fd6, %fd4;
	setp.lt.f64 	%p150, %fd5, %fd6;
	mov.u64 	%rd432, %rd381;
	mov.f64 	%fd354, %fd4;
	@%p150 bra 	$L__BB9_10;
	setp.lt.f64 	%p151, %fd6, %fd5;
	mov.u64 	%rd432, %rd6;
	mov.f64 	%fd354, %fd3;
	@%p151 bra 	$L__BB9_10;
	setp.lt.s64 	%p152, %rd6, %rd381;
	min.s64 	%rd432, %rd6, %rd381;
	selp.f64 	%fd354, %fd3, %fd4, %p152;
$L__BB9_10:
	add.s32 	%r368, %r368, 256;
	add.s64 	%rd423, %rd423, 4096;
	add.s32 	%r366, %r366, 1;
	setp.ne.s32 	%p153, %r366, 0;
	@%p153 bra 	$L__BB9_7;
$L__BB9_11:
	setp.lt.u32 	%p154, %r4, 768;
	@%p154 bra 	$L__BB9_25;
$L__BB9_12:
	mul.wide.s32 	%rd387, %r368, 16;
	add.s64 	%rd384, %rd236, %rd387;
	// begin inline asm
	ld.global.nc.u64 %rd383, [%rd384];
	// end inline asm
	add.s64 	%rd386, %rd384, 8;
	// begin inline asm
	ld.global.nc.u64 %rd385, [%rd386];
	// end inline asm
	mov.b64 	%fd12, %rd383;
	abs.f64 	%fd13, %fd354;
	abs.f64 	%fd14, %fd12;
	setp.lt.f64 	%p155, %fd13, %fd14;
	mov.u64 	%rd429, %rd385;
	mov.f64 	%fd351, %fd12;
	@%p155 bra 	$L__BB9_15;
	setp.lt.f64 	%p156, %fd14, %fd13;
	mov.u64 	%rd429, %rd432;
	mov.f64 	%fd351, %fd354;
	@%p156 bra 	$L__BB9_15;
	setp.lt.s64 	%p157, %rd432, %rd385;
	min.s64 	%rd429, %rd432, %rd385;
	selp.f64 	%fd351, %fd354, %fd12, %p157;
$L__BB9_15:
	add.s64 	%rd389, %rd384, 4096;
	// begin inline asm
	ld.global.nc.u64 %rd388, [%rd389];
	// end inline asm
	add.s64 	%rd391, %rd384, 4104;
	// begin inline asm
	ld.global.nc.u64 %rd390, [%rd391];
	// end inline asm
	mov.b64 	%fd17, %rd388;
	abs.f64 	%fd18, %fd351;
	abs.f64 	%fd19, %fd17;
	setp.lt.f64 	%p158, %fd18, %fd19;
	mov.u64 	%rd430, %rd390;
	mov.f64 	%fd352, %fd17;
	@%p158 bra 	$L__BB9_18;
	setp.lt.f64 	%p159, %fd19, %fd18;
	mov.u64 	%rd430, %rd429;
	mov.f64 	%fd352, %fd351;
	@%p159 bra 	$L__BB9_18;
	setp.lt.s64 	%p160, %rd429, %rd390;
	min.s64 	%rd430, %rd429, %rd390;
	selp.f64 	%fd352, %fd351, %fd17, %p160;
$L__BB9_18:
	add.s64 	%rd393, %rd384, 8192;
	// begin inline asm
	ld.global.nc.u64 %rd392, [%rd393];
	// end inline asm
	add.s64 	%rd395, %rd384, 8200;
	// begin inline asm
	ld.global.nc.u64 %rd394, [%rd395];
	// end inline asm
	mov.b64 	%fd22, %rd392;
	abs.f64 	%fd23, %fd352;
	abs.f64 	%fd24, %fd22;
	setp.lt.f64 	%p161, %fd23, %fd24;
	mov.u64 	%rd431, %rd394;
	mov.f64 	%fd353, %fd22;
	@%p161 bra 	$L__BB9_21;
	setp.lt.f64 	%p162, %fd24, %fd23;
	mov.u64 	%rd431, %rd430;
	mov.f64 	%fd353, %fd352;
	@%p162 bra 	$L__BB9_21;
	setp.lt.s64 	%p163, %rd430, %rd394;
	min.s64 	%rd431, %rd430, %rd394;
	selp.f64 	%fd353, %fd352, %fd22, %p163;
$L__BB9_21:
	add.s64 	%rd397, %rd384, 12288;
	// begin inline asm
	ld.global.nc.u64 %rd396, [%rd397];
	// end inline asm
	add.s64 	%rd399, %rd384, 12296;
	// begin inline asm
	ld.global.nc.u64 %rd398, [%rd399];
	// end inline asm
	mov.b64 	%fd27, %rd396;
	abs.f64 	%fd28, %fd353;
	abs.f64 	%fd29, %fd27;
	setp.lt.f64 	%p164, %fd28, %fd29;
	mov.u64 	%rd432, %rd398;
	mov.f64 	%fd354, %fd27;
	@%p164 bra 	$L__BB9_24;
	setp.lt.f64 	%p165, %fd29, %fd28;
	mov.u64 	%rd432, %rd431;
	mov.f64 	%fd354, %fd353;
	@%p165 bra 	$L__BB9_24;
	setp.lt.s64 	%p166, %rd431, %rd398;
	min.s64 	%rd432, %rd431, %rd398;
	selp.f64 	%fd354, %fd353, %fd27, %p166;
$L__BB9_24:
	add.s32 	%r368, %r368, 1024;
	setp.lt.s32 	%p167, %r368, %r29;
	@%p167 bra 	$L__BB9_12;
$L__BB9_25:
	setp.lt.s32 	%p168, %r29, 256;
	@%p168 bra 	$L__BB9_70;
	// begin inline asm
	mov.u32 %r259, %laneid;
	// end inline asm
	mov.b64 	%rd410, %fd354;
	mov.b64 	{%r261, %r266}, %rd410;
	mov.b32 	%r277, 1;
	mov.b32 	%r278, 31;
	mov.b32 	%r279, -1;
	// begin inline asm
	shfl.sync.down.b32 %r260, %r261, %r277, %r278, %r279;
	// end inline asm
	// begin inline asm
	shfl.sync.down.b32 %r265, %r266, %r277, %r278, %r279;
	// end inline asm
	mov.b64 	%rd411, {%r260, %r265};
	mov.b64 	%fd33, %rd411;
	mov.b64 	{%r271, %r276}, %rd432;
	// begin inline asm
	shfl.sync.down.b32 %r270, %r271, %r277, %r278, %r279;
	// end inline asm
	// begin inline asm
	shfl.sync.down.b32 %r275, %r276, %r277, %r278, %r279;
	// end inline asm
	mov.b64 	%rd28, {%r270, %r275};
	setp.gt.s32 	%p220, %r259, 30;
	mov.u64 	%rd434, %rd432;
	mov.f64 	%fd356, %fd354;
	@%p220 bra 	$L__BB9_30;
	abs.f64 	%fd34, %fd354;
	abs.f64 	%fd35, %fd33;
	setp.lt.f64 	%p221, %fd34, %fd35;
	mov.u64 	%rd434, %rd28;
	mov.f64 	%fd356, %fd33;
	@%p221 bra 	$L__BB9_30;
	setp.lt.f64 	%p222, %fd35, %fd34;
	mov.u64 	%rd434, %rd432;
	mov.f64 	%fd356, %fd354;
	@%p222 bra 	$L__BB9_30;
	setp.lt.s64 	%p223, %rd432, %rd28;
	min.s64 	%rd434, %rd432, %rd28;
	selp.f64 	%fd356, %fd354, %fd33, %p223;
$L__BB9_30:
	mov.b64 	%rd412, %fd356;
	mov.b64 	{%r281, %r286}, %rd412;
	mov.b32 	%r297, 2;
	mov.b32 	%r298, 31;
	mov.b32 	%r299, -1;
	// begin inline asm
	shfl.sync.down.b32 %r280, %r281, %r297, %r298, %r299;
	// end inline asm
	// begin inline asm
	shfl.sync.down.b32 %r285, %r286, %r297, %r298, %r299;
	// end inline asm
	mov.b64 	%rd413, {%r280, %r285};
	mov.b64 	%fd38, %rd413;
	mov.b64 	{%r291, %r296}, %rd434;
	// begin inline asm
	shfl.sync.down.b32 %r290, %r291, %r297, %r298, %r299;
	// end inline asm
	// begin inline asm
	shfl.sync.down.b32 %r295, %r296, %r297, %r298, %r299;
	// end inline asm
	mov.b64 	%rd31, {%r290, %r295};
	setp.gt.s32 	%p224, %r259, 29;
	mov.u64 	%rd435, %rd434;
	mov.f64 	%fd357, %fd356;
	@%p224 bra 	$L__BB9_34;
	abs.f64 	%fd39, %fd356;
	abs.f64 	%fd40, %fd38;
	setp.lt.f64 	%p225, %fd39, %fd40;
	mov.u64 	%rd435, %rd31;
	mov.f64 	%fd357, %fd38;
	@%p225 bra 	$L__BB9_34;
	setp.lt.f64 	%p226, %fd40, %fd39;
	mov.u64 	%rd435, %rd434;
	mov.f64 	%fd357, %fd356;
	@%p226 bra 	$L__BB9_34;
	setp.lt.s64 	%p227, %rd434, %rd31;
	min.s64 	%rd435, %rd434, %rd31;
	selp.f64 	%fd357, %fd356, %fd38, %p227;
$L__BB9_34:
	mov.b64 	%rd414, %fd357;
	mov.b64 	{%r301, %r306}, %rd414;
	mov.b32 	%r317, 4;
	mov.b32 	%r318, 31;
	mov.b32 	%r319, -1;
	// begin inline asm
	shfl.sync.down.b32 %r300, %r301, %r317, %r318, %r319;
	// end inline asm
	// begin inline asm
	shfl.sync.down.b32 %r305, %r306, %r317, %r318, %r319;
	// end inline asm
	mov.b64 	%rd415, {%r300, %r305};
	mov.b64 	%fd43, %rd415;
	mov.b64 	{%r311, %r316}, %rd435;
	// begin inline asm
	shfl.sync.down.b32 %r310, %r311, %r317, %r318, %r319;
	// end inline asm
	// begin inline asm
	shfl.sync.down.b32 %r315, %r316, %r317, %r318, %r319;
	// end inline asm
	mov.b64 	%rd34, {%r310, %r315};
	setp.gt.s32 	%p228, %r259, 27;
	mov.u64 	%rd436, %rd435;
	mov.f64 	%fd358, %fd357;
	@%p228 bra 	$L__BB9_38;
	abs.f64 	%fd44, %fd357;
	abs.f64 	%fd45, %fd43;
	setp.lt.f64 	%p229, %fd44, %fd45;
	mov.u64 	%rd436, %rd34;
	mov.f64 	%fd358, %fd43;
	@%p229 bra 	$L__BB9_38;
	setp.lt.f64 	%p230, %fd45, %fd44;
	mov.u64 	%rd436, %rd435;
	mov.f64 	%fd358, %fd357;
	@%p230 bra 	$L__BB9_38;
	setp.lt.s64 	%p231, %rd435, %rd34;
	min.s64 	%rd436, %rd435, %rd34;
	selp.f64 	%fd358, %fd357, %fd43, %p231;
$L__BB9_38:
	mov.b64 	%rd416, %fd358;
	mov.b64 	{%r321, %r326}, %rd416;
	mov.b32 	%r337, 8;
	mov.b32 	%r338, 31;
	mov.b32 	%r339, -1;
	// begin inline asm
	shfl.sync.down.b32 %r320, %r321, %r337, %r338, %r339;
	// end inline asm
	// begin inline asm
	shfl.sync.down.b32 %r325, %r326, %r337, %r338, %r339;
	// end inline asm
	mov.b64 	%rd417, {%r320, %r325};
	mov.b64 	%fd48, %rd417;
	mov.b64 	{%r331, %r336}, %rd436;
	// begin inline asm
	shfl.sync.down.b32 %r330, %r331, %r337, %r338, %r339;
	// end inline asm
	// begin inline asm
	shfl.sync.down.b32 %r335, %r336, %r337, %r338, %r339;
	// end inline asm
	mov.b64 	%rd37, {%r330, %r335};
	setp.gt.s32 	%p232, %r259, 23;
	mov.u64 	%rd437, %rd436;
	mov.f64 	%fd359, %fd358;
	@%p232 bra 	$L__BB9_42;
	abs.f64 	%fd49, %fd358;
	abs.f64 	%fd50, %fd48;
	setp.lt.f64 	%p233, %fd49, %fd50;
	mov.u64 	%rd437, %rd37;
	mov.f64 	%fd359, %fd48;
	@%p233 bra 	$L__BB9_42;
	setp.lt.f64 	%p234, %fd50, %fd49;
	mov.u64 	%rd437, %rd436;
	mov.f64 	%fd359, %fd358;
	@%p234 bra 	$L__BB9_42;
	setp.lt.s64 	%p235, %rd436, %rd37;
	min.s64 	%rd437, %rd436, %rd37;
	selp.f64 	%fd359, %fd358, %fd48, %p235;
$L__BB9_42:
	mov.b64 	%rd418, %fd359;
	mov.b64 	{%r341, %r346}, %rd418;
	mov.b32 	%r357, 16;
	mov.b32 	%r358, 31;
	mov.b32 	%r359, -1;
	// begin inline asm
	shfl.sync.down.b32 %r340, %r341, %r357, %r358, %r359;
	// end inline asm
	// begin inline asm
	shfl.sync.down.b32 %r345, %r346, %r357, %r358, %r359;
	// end inline asm
	mov.b64 	%rd419, {%r340, %r345};
	mov.b64 	%fd53, %rd419;
	mov.b64 	{%r351, %r356}, %rd437;
	// begin inline asm
	shfl.sync.down.b32 %r350, %r351, %r357, %r358, %r359;
	// end inline asm
	// begin inline asm
	shfl.sync.down.b32 %r355, %r356, %r357, %r358, %r359;
	// end inline asm
	mov.b64 	%rd40, {%r350, %r355};
	setp.gt.s32 	%p236, %r259, 15;
	mov.u64 	%rd508, %rd437;
	mov.f64 	%fd422, %fd359;
	@%p236 bra 	$L__BB9_46;
	abs.f64 	%fd54, %fd359;
	abs.f64 	%fd55, %fd53;
	setp.lt.f64 	%p237, %fd54, %fd55;
	mov.u64 	%rd508, %rd40;
	mov.f64 	%fd422, %fd53;
	@%p237 bra 	$L__BB9_46;
	setp.lt.f64 	%p238, %fd55, %fd54;
	mov.u64 	%rd508, %rd437;
	mov.f64 	%fd422, %fd359;
	@%p238 bra 	$L__BB9_46;
	setp.lt.s64 	%p239, %rd437, %rd40;
	min.s64 	%rd508, %rd437, %rd40;
	selp.f64 	%fd422, %fd359, %fd53, %p239;
$L__BB9_46:
	setp.ne.s32 	%p240, %r259, 0;
	@%p240 bra 	$L__BB9_48;
	shr.u32 	%r360, %r1, 1;
	and.b32  	%r361, %r360, 496;
	mov.u32 	%r362, _ZN6thrust24THRUST_300001_SM_1000_NS8cuda_cub4core6detail5shmemE;
	add.s32 	%r363, %r362, %r361;
	st.shared.f64 	[%r363+8], %fd422;
	st.shared.u64 	[%r363+16], %rd508;
$L__BB9_48:
	bar.sync 	0;
	setp.ne.s32 	%p241, %r1, 0;
	@%p241 bra 	$L__BB9_232;
	ld.shared.f64 	%fd58, [_ZN6thrust24THRUST_300001_SM_1000_NS8cuda_cub4core6detail5shmemE+24];
	ld.shared.u64 	%rd43, [_ZN6thrust24THRUST_300001_SM_1000_NS8cuda_cub4core6detail5shmemE+32];
	abs.f64 	%fd59, %fd422;
	abs.f64 	%fd60, %fd58;
	setp.lt.f64 	%p242, %fd59, %fd60;
	mov.u64 	%rd439, %rd43;
	mov.f64 	%fd361, %fd58;
	@%p242 bra 	$L__BB9_52;
	setp.lt.f64 	%p243, %fd60, %fd59;
	mov.u64 	%rd439, %rd508;
	mov.f64 	%fd361, %fd422;
	@%p243 bra 	$L__BB9_52;
	setp.lt.s64 	%p244, %rd508, %rd43;
	min.s64 	%rd439, %rd508, %rd43;
	selp.f64 	%fd361, %fd422, %fd58, %p244;
$L__BB9_52:
	ld.shared.f64 	%fd63, [_ZN6thrust24THRUST_300001_SM_1000_NS8cuda_cub4core6detail5shmemE+40];
	ld.shared.u64 	%rd46, [_ZN6thrust24THRUST_300001_SM_1000_NS8cuda_cub4core6detail5shmemE+48];
	abs.f64 	%fd64, %fd361;
	abs.f64 	%fd65, %fd63;
	setp.lt.f64 	%p245, %fd64, %fd65;
	mov.u64 	%rd440, %rd46;
	mov.f64 	%fd362, %fd63;
	@%p245 bra 	$L__BB9_55;
	setp.lt.f64 	%p246, %fd65, %fd64;
	mov.u64 	%rd440, %rd439;
	mov.f64 	%fd362, %fd361;
	@%p246 bra 	$L__BB9_55;
	setp.lt.s64 	%p247, %rd439, %rd46;
	min.s64 	%rd440, %rd439, %rd46;
	selp.f64 	%fd362, %fd361, %fd63, %p247;
$L__BB9_55:
	ld.shared.f64 	%fd68, [_ZN6thrust24THRUST_300001_SM_1000_NS8cuda_cub4core6detail5shmemE+56];
	ld.shared.u64 	%rd49, [_ZN6thrust24THRUST_300001_SM_1000_NS8cuda_cub4core6detail5shmemE+64];
	abs.f64 	%fd69, %fd362;
	abs.f64 	%fd70, %fd68;
	setp.lt.f64 	%p248, %fd69, %fd70;
	mov.u64 	%rd441, %rd49;
	mov.f64 	%fd363, %fd68;
	@%p248 bra 	$L__BB9_58;
	setp.lt.f64 	%p249, %fd70, %fd69;
	mov.u64 	%rd441, %rd440;
	mov.f64 	%fd363, %fd362;
	@%p249 bra 	$L__BB9_58;
	setp.lt.s64 	%p250, %rd440, %rd49;
	min.s64 	%rd441, %rd440, %rd49;
	selp.f64 	%fd363, %fd362, %fd68, %p250;
$L__BB9_58:
	ld.shared.f64 	%fd73, [_ZN6thrust24THRUST_300001_SM_1000_NS8cuda_cub4core6detail5shmemE+72];
	ld.shared.u64 	%rd52, [_ZN6thrust24THRUST_300001_SM_1000_NS8cuda_cub4core6detail5shmemE+80];
	abs.f64 	%fd74, %fd363;
	abs.f64 	%fd75, %fd73;
	setp.lt.f64 	%p251, %fd74, %fd75;
	mov.u64 	%rd442, %rd52;
	mov.f64 	%fd364, %fd73;
	@%p251 bra 	$L__BB9_61;
	setp.lt.f64 	%p252, %fd75, %fd74;
	mov.u64 	%rd442, %rd441;
	mov.f64 	%fd364, %fd363;
	@%p252 bra 	$L__BB9_61;
	setp.lt.s64 	%p253, %rd441, %rd52;
	min.s64 	%rd442, %rd441, %rd52;
	selp.f64 	%fd364, %fd363, %fd73, %p253;
$L__BB9_61:
	ld.shared.f64 	%fd78, [_ZN6thrust24THRUST_300001_SM_1000_NS8cuda_cub4core6detail5shmemE+88];
	ld.shared.u64 	%rd55, [_ZN6thrust24THRUST_300001_SM_1000_NS8cuda_cub4core6detail5shmemE+96];
	abs.f64 	%fd79, %fd364;
	abs.f64 	%fd80, %fd78;
	setp.lt.f64 	%p254, %fd79, %fd80;
	mov.u64 	%rd443, %rd55;
	mov.f64 	%fd365, %fd78;
	@%p254 bra 	$L__BB9_64;
	setp.lt.f64 	%p255, %fd80, %fd79;
	mov.u64 	%rd443, %rd442;
	mov.f64 	%fd365, %fd364;
	@%p255 bra 	$L__BB9_64;
	setp.lt.s64 	%p256, %rd442, %rd55;
	min.s64 	%rd443, %rd442, %rd55;
	selp.f64 	%fd365, %fd364, %fd78, %p256;
$L__BB9_64:
	ld.shared.f64 	%fd83, [_ZN6thrust24THRUST_300001_SM_1000_NS8cuda_cub4core6detail5shmemE+104];
	ld.shared.u64 	%rd58, [_ZN6thrust24THRUST_300001_SM_1000_NS8cuda_cub4core6detail5shmemE+112];
	abs.f64 	%fd84, %fd365;
	abs.f64 	%fd85, %fd83;
	setp.lt.f64 	%p257, %fd84, %fd85;
	mov.u64 	%rd444, %rd58;
	mov.f64 	%fd366, %fd83;
	@%p257 bra 	$L__BB9_67;
	setp.lt.f64 	%p258, %fd85, %fd84;
	mov.u64 	%rd444, %rd443;
	mov.f64 	%fd366, %fd365;
	@%p258 bra 	$L__BB9_67;
	setp.lt.s64 	%p259, %rd443, %rd58;
	min.s64 	%rd444, %rd443, %rd58;
	selp.f64 	%fd366, %fd365, %fd83, %p259;
$L__BB9_67:
	ld.shared.f64 	%fd88, [_ZN6thrust24THRUST_300001_SM_1000_NS8cuda_cub4core6detail5shmemE+120];
	ld.shared.u64 	%rd61, [_ZN6thrust24THRUST_300001_SM_1000_NS8cuda_cub4core6detail5shmemE+128];
	abs.f64 	%fd89, %fd366;
	abs.f64 	%fd90, %fd88;
	setp.lt.f64 	%p260, %fd89, %fd90;
	mov.u64 	%rd508, %rd61;
	mov.f64 	%fd422, %fd88;
	@%p260 bra 	$L__BB9_232;
	setp.lt.f64 	%p261, %fd90, %fd89;
	mov.u64 	%rd508, %rd444;
	mov.f64 	%fd422, %fd366;
	@%p261 bra 	$L__BB9_232;
	setp.lt.s64 	%p262, %rd444, %rd61;
	min.s64 	%rd508, %rd444, %rd61;
	selp.f64 	%fd422, %fd366, %fd88, %p262;
	bra.uni 	$L__BB9_232;
$L__BB9_70:
	// begin inline asm
	mov.u32 %r146, %laneid;
	// end inline asm
	and.b32  	%r167, %r1, 992;
	add.s32 	%r168, %r167, 32;
	setp.gt.s32 	%p169, %r168, %r29;
	not.b32 	%r169, %r167;
	add.s32 	%r170, %r29, %r169;
	selp.b32 	%r165, %r170, 31, %p169;
	mov.b64 	%rd400, %fd354;
	mov.b64 	{%r148, %r153}, %rd400;
	mov.b32 	%r164, 1;
	mov.b32 	%r166, -1;
	// begin inline asm
	shfl.sync.down.b32 %r147, %r148, %r164, %r165, %r166;
	// end inline asm
	// begin inline asm
	shfl.sync.down.b32 %r152, %r153, %r164, %r165, %r166;
	// end inline asm
	mov.b64 	%rd401, {%r147, %r152};
	mov.b64 	%fd92, %rd401;
	mov.b64 	{%r158, %r163}, %rd432;
	// begin inline asm
	shfl.sync.down.b32 %r157, %r158, %r164, %r165, %r166;
	// end inline asm
	// begin inline asm
	shfl.sync.down.b32 %r162, %r163, %r164, %r165, %r166;
	// end inline asm
	mov.b64 	%rd63, {%r157, %r162};
	setp.ge.s32 	%p170, %r146, %r165;
	mov.u64 	%rd445, %rd432;
	mov.f64 	%fd367, %fd354;
	@%p170 bra 	$L__BB9_74;
	abs.f64 	%fd93, %fd354;
	abs.f64 	%fd94, %fd92;
	setp.lt.f64 	%p171, %fd93, %fd94;
	mov.u64 	%rd445, %rd63;
	mov.f64 	%fd367, %fd92;
	@%p171 bra 	$L__BB9_74;
	setp.lt.f64 	%p172, %fd94, %fd93;
	mov.u64 	%rd445, %rd432;
	mov.f64 	%fd367, %fd354;
	@%p172 bra 	$L__BB9_74;
	setp.lt.s64 	%p173, %rd432, %rd63;
	min.s64 	%rd445, %rd432, %rd63;
	selp.f64 	%fd367, %fd354, %fd92, %p173;
$L__BB9_74:
	mov.b64 	%rd402, %fd367;
	mov.b64 	{%r172, %r177}, %rd402;
	mov.b32 	%r188, 2;
	mov.b32 	%r190, -1;
	// begin inline asm
	shfl.sync.down.b32 %r171, %r172, %r188, %r165, %r190;
	// end inline asm
	// begin inline asm
	shfl.sync.down.b32 %r176, %r177, %r188, %r165, %r190;
	// end inline asm
	mov.b64 	%rd403, {%r171, %r176};
	mov.b64 	%fd97, %rd403;
	mov.b64 	{%r182, %r187}, %rd445;
	// begin inline asm
	shfl.sync.down.b32 %r181, %r182, %r188, %r165, %r190;
	// end inline asm
	// begin inline asm
	shfl.sync.down.b32 %r186, %r187, %r188, %r165, %r190;
	// end inline asm
	mov.b64 	%rd66, {%r181, %r186};
	add.s32 	%r191, %r146, 2;
	setp.gt.s32 	%p174, %r191, %r165;
	mov.u64 	%rd446, %rd445;
	mov.f64 	%fd368, %fd367;
	@%p174 bra 	$L__BB9_78;
	abs.f64 	%fd98, %fd367;
	abs.f64 	%fd99, %fd97;
	setp.lt.f64 	%p175, %fd98, %fd99;
	mov.u64 	%rd446, %rd66;
	mov.f64 	%fd368, %fd97;
	@%p175 bra 	$L__BB9_78;
	setp.lt.f64 	%p176, %fd99, %fd98;
	mov.u64 	%rd446, %rd445;
	mov.f64 	%fd368, %fd367;
	@%p176 bra 	$L__BB9_78;
	setp.lt.s64 	%p177, %rd445, %rd66;
	min.s64 	%rd446, %rd445, %rd66;
	selp.f64 	%fd368, %fd367, %fd97, %p177;
$L__BB9_78:
	mov.b64 	%rd404, %fd368;
	mov.b64 	{%r193, %r198}, %rd404;
	mov.b32 	%r209, 4;
	mov.b32 	%r211, -1;
	// begin inline asm
	shfl.sync.down.b32 %r192, %r193, %r209, %r165, %r211;
	// end inline asm
	// begin inline asm
	shfl.sync.down.b32 %r197, %r198, %r209, %r165, %r211;
	// end inline asm
	mov.b64 	%rd405, {%r192, %r197};
	mov.b64 	%fd102, %rd405;
	mov.b64 	{%r203, %r208}, %rd446;
	// begin inline asm
	shfl.sync.down.b32 %r202, %r203, %r209, %r165, %r211;
	// end inline asm
	// begin inline asm
	shfl.sync.down.b32 %r207, %r208, %r209, %r165, %r211;
	// end inline asm
	mov.b64 	%rd69, {%r202, %r207};
	add.s32 	%r212, %r146, 4;
	setp.gt.s32 	%p178, %r212, %r165;
	mov.u64 	%rd447, %rd446;
	mov.f64 	%fd369, %fd368;
	@%p178 bra 	$L__BB9_82;
	abs.f64 	%fd103, %fd368;
	abs.f64 	%fd104, %fd102;
	setp.lt.f64 	%p179, %fd103, %fd104;
	mov.u64 	%rd447, %rd69;
	mov.f64 	%fd369, %fd102;
	@%p179 bra 	$L__BB9_82;
	setp.lt.f64 	%p180, %fd104, %fd103;
	mov.u64 	%rd447, %rd446;
	mov.f64 	%fd369, %fd368;
	@%p180 bra 	$L__BB9_82;
	setp.lt.s64 	%p181, %rd446, %rd69;
	min.s64 	%rd447, %rd446, %rd69;
	selp.f64 	%fd369, %fd368, %fd102, %p181;
$L__BB9_82:
	mov.b64 	%rd406, %fd369;
	mov.b64 	{%r214, %r219}, %rd406;
	mov.b32 	%r230, 8;
	mov.b32 	%r232, -1;
	// begin inline asm
	shfl.sync.down.b32 %r213, %r214, %r230, %r165, %r232;
	// end inline asm
	// begin inline asm
	shfl.sync.down.b32 %r218, %r219, %r230, %r165, %r232;
	// end inline asm
	mov.b64 	%rd407, {%r213, %r218};
	mov.b64 	%fd107, %rd407;
	mov.b64 	{%r224, %r229}, %rd447;
	// begin inline asm
	shfl.sync.down.b32 %r223, %r224, %r230, %r165, %r232;
	// end inline asm
	// begin inline asm
	shfl.sync.down.b32 %r228, %r229, %r230, %r165, %r232;
	// end inline asm
	mov.b64 	%rd72, {%r223, %r228};
	add.s32 	%r233, %r146, 8;
	setp.gt.s32 	%p182, %r233, %r165;
	mov.u64 	%rd448, %rd447;
	mov.f64 	%fd370, %fd369;
	@%p182 bra 	$L__BB9_86;
	abs.f64 	%fd108, %fd369;
	abs.f64 	%fd109, %fd107;
	setp.lt.f64 	%p183, %fd108, %fd109;
	mov.u64 	%rd448, %rd72;
	mov.f64 	%fd370, %fd107;
	@%p183 bra 	$L__BB9_86;
	setp.lt.f64 	%p184, %fd109, %fd108;
	mov.u64 	%rd448, %rd447;
	mov.f64 	%fd370, %fd369;
	@%p184 bra 	$L__BB9_86;
	setp.lt.s64 	%p185, %rd447, %rd72;
	min.s64 	%rd448, %rd447, %rd72;
	selp.f64 	%fd370, %fd369, %fd107, %p185;
$L__BB9_86:
	mov.b64 	%rd408, %fd370;
	mov.b64 	{%r235, %r240}, %rd408;
	mov.b32 	%r251, 16;
	mov.b32 	%r253, -1;
	// begin inline asm
	shfl.sync.down.b32 %r234, %r235, %r251, %r165, %r253;
	// end inline asm
	// begin inline asm
	shfl.sync.down.b32 %r239, %r240, %r251, %r165, %r253;
	// end inline asm
	mov.b64 	%rd409, {%r234, %r239};
	mov.b64 	%fd112, %rd409;
	mov.b64 	{%r245, %r250}, %rd448;
	// begin inline asm
	shfl.sync.down.b32 %r244, %r245, %r251, %r165, %r253;
	// end inline asm
	// begin inline asm
	shfl.sync.down.b32 %r249, %r250, %r251, %r165, %r253;
	// end inline asm
	mov.b64 	%rd75, {%r244, %r249};
	add.s32 	%r254, %r146, 16;
	setp.gt.s32 	%p186, %r254, %r165;
	mov.u64 	%rd508, %rd448;
	mov.f64 	%fd422, %fd370;
	@%p186 bra 	$L__BB9_90;
	abs.f64 	%fd113, %fd370;
	abs.f64 	%fd114, %fd112;
	setp.lt.f64 	%p187, %fd113, %fd114;
	mov.u64 	%rd508, %rd75;
	mov.f64 	%fd422, %fd112;
	@%p187 bra 	$L__BB9_90;
	setp.lt.f64 	%p188, %fd114, %fd113;
	mov.u64 	%rd508, %rd448;
	mov.f64 	%fd422, %fd370;
	@%p188 bra 	$L__BB9_90;
	setp.lt.s64 	%p189, %rd448, %rd75;
	min.s64 	%rd508, %rd448, %rd75;
	selp.f64 	%fd422, %fd370, %fd112, %p189;
$L__BB9_90:
	setp.ne.s32 	%p190, %r146, 0;
	@%p190 bra 	$L__BB9_92;
	shr.u32 	%r255, %r1, 1;
	and.b32  	%r256, %r255, 496;
	mov.u32 	%r257, _ZN6thrust24THRUST_300001_SM_1000_NS8cuda_cub4core6detail5shmemE;
	add.s32 	%r258, %r257, %r256;
	st.shared.f64 	[%r258+8], %fd422;
	st.shared.u64 	[%r258+16], %rd508;
$L__BB9_92:
	bar.sync 	0;
	setp.ne.s32 	%p191, %r1, 0;
	@%p191 bra 	$L__BB9_232;
	setp.lt.s32 	%p192, %r29, 33;
	mov.f64 	%fd372, %fd422;
	mov.u64 	%rd450, %rd508;
	@%p192 bra 	$L__BB9_97;
	ld.shared.f64 	%fd117, [_ZN6thrust24THRUST_300001_SM_1000_NS8cuda_cub4core6detail5shmemE+24];
	ld.shared.u64 	%rd78, [_ZN6thrust24THRUST_300001_SM_1000_NS8cuda_cub4core6detail5shmemE+32];
	abs.f64 	%fd118, %fd422;
	abs.f64 	%fd119, %fd117;
	setp.lt.f64 	%p193, %fd118, %fd119;
	mov.f64 	%fd372, %fd117;
	mov.u64 	%rd450, %rd78;
	@%p193 bra 	$L__BB9_97;
	setp.lt.f64 	%p194, %fd119, %fd118;
	mov.f64 	%fd372, %fd422;
	mov.u64 	%rd450, %rd508;
	@%p194 bra 	$L__BB9_97;
	setp.lt.s64 	%p195, %rd508, %rd78;
	min.s64 	%rd450, %rd508, %rd78;
	selp.f64 	%fd372, %fd422, %fd117, %p195;
$L__BB9_97:
	setp.lt.s32 	%p196, %r29, 65;
	mov.f64 	%fd373, %fd372;
	mov.u64 	%rd451, %rd450;
	@%p196 bra 	$L__BB9_101;
	ld.shared.f64 	%fd122, [_ZN6thrust24THRUST_300001_SM_1000_NS8cuda_cub4core6detail5shmemE+40];
	ld.shared.u64 	%rd81, [_ZN6thrust24THRUST_300001_SM_1000_NS8cuda_cub4core6detail5shmemE+48];
	abs.f64 	%fd123, %fd372;
	abs.f64 	%fd124, %fd122;
	setp.lt.f64 	%p197, %fd123, %fd124;
	mov.f64 	%fd373, %fd122;
	mov.u64 	%rd451, %rd81;
	@%p197 bra 	$L__BB9_101;
	setp.lt.f64 	%p198, %fd124, %fd123;
	mov.f64 	%fd373, %fd372;
	mov.u64 	%rd451, %rd450;
	@%p198 bra 	$L__BB9_101;
	setp.lt.s64 	%p199, %rd450, %rd81;
	min.s64 	%rd451, %rd450, %rd81;
	selp.f64 	%fd373, %fd372, %fd122, %p199;
$L__BB9_101:
	setp.lt.s32 	%p200, %r29, 97;
	mov.f64 	%fd374, %fd373;
	mov.u64 	%rd452, %rd451;
	@%p200 bra 	$L__BB9_105;
	ld.shared.f64 	%fd127, [_ZN6thrust24THRUST_300001_SM_1000_NS8cuda_cub4core6detail5shmemE+56];
	ld.shared.u64 	%rd84, [_ZN6thrust24THRUST_300001_SM_1000_NS8cuda_cub4core6detail5shmemE+64];
	abs.f64 	%fd128, %fd373;
	abs.f64 	%fd129, %fd127;
	setp.lt.f64 	%p201, %fd128, %fd129;
	mov.f64 	%fd374, %fd127;
	mov.u64 	%rd452, %rd84;
	@%p201 bra 	$L__BB9_105;
	setp.lt.f64 	%p202, %fd129, %fd128;
	mov.f64 	%fd374, %fd373;
	mov.u64 	%rd452, %rd451;
	@%p202 bra 	$L__BB9_105;
	setp.lt.s64 	%p203, %rd451, %rd84;
	min.s64 	%rd452, %rd451, %rd84;
	selp.f64 	%fd374, %fd373, %fd127, %p203;
$L__BB9_105:
	setp.lt.s32 	%p204, %r29, 129;
	mov.f64 	%fd375, %fd374;
	mov.u64 	%rd453, %rd452;
	@%p204 bra 	$L__BB9_109;
	ld.shared.f64 	%fd132, [_ZN6thrust24THRUST_300001_SM_1000_NS8cuda_cub4core6detail5shmemE+72];
	ld.shared.u64 	%rd87, [_ZN6thrust24THRUST_300001_SM_1000_NS8cuda_cub4core6detail5shmemE+80];
	abs.f64 	%fd133, %fd374;
	abs.f64 	%fd134, %fd132;
	setp.lt.f64 	%p205, %fd133, %fd134;
	mov.f64 	%fd375, %fd132;
	mov.u64 	%rd453, %rd87;
	@%p205 bra 	$L__BB9_109;
	setp.lt.f64 	%p206, %fd134, %fd133;
	mov.f64 	%fd375, %fd374;
	mov.u64 	%rd453, %rd452;
	@%p206 bra 	$L__BB9_109;
	setp.lt.s64 	%p207, %rd452, %rd87;
	min.s64 	%rd453, %rd452, %rd87;
	selp.f64 	%fd375, %fd374, %fd132, %p207;
$L__BB9_109:
	setp.lt.s32 	%p208, %r29, 161;
	mov.f64 	%fd376, %fd375;
	mov.u64 	%rd454, %rd453;
	@%p208 bra 	$L__BB9_113;
	ld.shared.f64 	%fd137, [_ZN6thrust24THRUST_300001_SM_1000_NS8cuda_cub4core6detail5shmemE+88];
	ld.shared.u64 	%rd90, [_ZN6thrust24THRUST_300001_SM_1000_NS8cuda_cub4core6detail5shmemE+96];
	abs.f64 	%fd138, %fd375;
	abs.f64 	%fd139, %fd137;
	setp.lt.f64 	%p209, %fd138, %fd139;
	mov.f64 	%fd376, %fd137;
	mov.u64 	%rd454, %rd90;
	@%p209 bra 	$L__BB9_113;
	setp.lt.f64 	%p210, %fd139, %fd138;
	mov.f64 	%fd376, %fd375;
	mov.u64 	%rd454, %rd453;
	@%p210 bra 	$L__BB9_113;
	setp.lt.s64 	%p211, %rd453, %rd90;
	min.s64 	%rd454, %rd453, %rd90;
	selp.f64 	%fd376, %fd375, %fd137, %p211;
$L__BB9_113:
	setp.lt.s32 	%p212, %r29, 193;
	mov.f64 	%fd377, %fd376;
	mov.u64 	%rd455, %rd454;
	@%p212 bra 	$L__BB9_117;
	ld.shared.f64 	%fd142, [_ZN6thrust24THRUST_300001_SM_1000_NS8cuda_cub4core6detail5shmemE+104];
	ld.shared.u64 	%rd93, [_ZN6thrust24THRUST_300001_SM_1000_NS8cuda_cub4core6detail5shmemE+112];
	abs.f64 	%fd143, %fd376;
	abs.f64 	%fd144, %fd142;
	setp.lt.f64 	%p213, %fd143, %fd144;
	mov.f64 	%fd377, %fd142;
	mov.u64 	%rd455, %rd93;
	@%p213 bra 	$L__BB9_117;
	setp.lt.f64 	%p214, %fd144, %fd143;
	mov.f64 	%fd377, %fd376;
	mov.u64 	%rd455, %rd454;
	@%p214 bra 	$L__BB9_117;
	setp.lt.s64 	%p215, %rd454, %rd93;
	min.s64 	%rd455, %rd454, %rd93;
	selp.f64 	%fd377, %fd376, %fd142, %p215;
$L__BB9_117:
	setp.lt.s32 	%p216, %r29, 225;
	mov.u64 	%rd508, %rd455;
	mov.f64 	%fd422, %fd377;
	@%p216 bra 	$L__BB9_232;
	ld.shared.f64 	%fd147, [_ZN6thrust24THRUST_300001_SM_1000_NS8cuda_cub4core6detail5shmemE+120];
	ld.shared.u64 	%rd96, [_ZN6thrust24THRUST_300001_SM_1000_NS8cuda_cub4core6detail5shmemE+128];
	abs.f64 	%fd148, %fd377;
	abs.f64 	%fd149, %fd147;
	setp.lt.f64 	%p217, %fd148, %fd149;
	mov.u64 	%rd508, %rd96;
	mov.f64 	%fd422, %fd147;
	@%p217 bra 	$L__BB9_232;
	setp.lt.f64 	%p218, %fd149, %fd148;
	mov.u64 	%rd508, %rd455;
	mov.f64 	%fd422, %fd377;
	@%p218 bra 	$L__BB9_232;
	setp.lt.s64 	%p219, %rd455, %rd96;
	min.s64 	%rd508, %rd455, %rd96;
	selp.f64 	%fd422, %fd377, %fd147, %p219;
	bra.uni 	$L__BB9_232;
$L__BB9_121:
	mov.u32 	%r16, %tid.x;
	cvt.u64.u32 	%rd98, %r16;
	mul.wide.u32 	%rd258, %r16, 16;
	add.s64 	%rd239, %rd236, %rd258;
	// begin inline asm
	ld.global.nc.u64 %rd238, [%rd239];
	// end inline asm
	add.s64 	%rd241, %rd239, 8;
	// begin inline asm
	ld.global.nc.u64 %rd240, [%rd241];
	// end inline asm
	mov.b64 	%fd151, %rd238;
	add.s64 	%rd243, %rd239, 4096;
	// begin inline asm
	ld.global.nc.u64 %rd242, [%rd243];
	// end inline asm
	add.s64 	%rd245, %rd239, 4104;
	// begin inline asm
	ld.global.nc.u64 %rd456, [%rd245];
	// end inline asm
	mov.b64 	%fd378, %rd242;
	add.s64 	%rd247, %rd239, 8192;
	// begin inline asm
	ld.global.nc.u64 %rd246, [%rd247];
	// end inline asm
	add.s64 	%rd249, %rd239, 8200;
	// begin inline asm
	ld.global.nc.u64 %rd457, [%rd249];
	// end inline asm
	mov.b64 	%fd379, %rd246;
	add.s64 	%rd251, %rd239, 12288;
	// begin inline asm
	ld.global.nc.u64 %rd250, [%rd251];
	// end inline asm
	add.s64 	%rd253, %rd239, 12296;
	// begin inline asm
	ld.global.nc.u64 %rd458, [%rd253];
	// end inline asm
	mov.b64 	%fd380, %rd250;
	add.s64 	%rd255, %rd239, 16384;
	// begin inline asm
	ld.global.nc.u64 %rd254, [%rd255];
	// end inline asm
	add.s64 	%rd257, %rd239, 16392;
	// begin inline asm
	ld.global.nc.u64 %rd495, [%rd257];
	// end inline asm
	mov.b64 	%fd409, %rd254;
	abs.f64 	%fd156, %fd151;
	abs.f64 	%fd157, %fd378;
	setp.lt.f64 	%p3, %fd156, %fd157;
	@%p3 bra 	$L__BB9_123;
	setp.lt.f64 	%p4, %fd157, %fd156;
	setp.lt.s64 	%p5, %rd240, %rd456;
	or.pred  	%p6, %p4, %p5;
	selp.b64 	%rd456, %rd240, %rd456, %p6;
	selp.f64 	%fd378, %fd151, %fd378, %p6;
$L__BB9_123:
	abs.f64 	%fd160, %fd378;
	abs.f64 	%fd161, %fd379;
	setp.lt.f64 	%p7, %fd160, %fd161;
	@%p7 bra 	$L__BB9_125;
	setp.lt.f64 	%p8, %fd161, %fd160;
	setp.lt.s64 	%p9, %rd456, %rd457;
	or.pred  	%p10, %p8, %p9;
	selp.b64 	%rd457, %rd456, %rd457, %p10;
	selp.f64 	%fd379, %fd378, %fd379, %p10;
$L__BB9_125:
	abs.f64 	%fd164, %fd379;
	abs.f64 	%fd165, %fd380;
	setp.lt.f64 	%p11, %fd164, %fd165;
	@%p11 bra 	$L__BB9_127;
	setp.lt.f64 	%p12, %fd165, %fd164;
	setp.lt.s64 	%p13, %rd457, %rd458;
	or.pred  	%p14, %p12, %p13;
	selp.b64 	%rd458, %rd457, %rd458, %p14;
	selp.f64 	%fd380, %fd379, %fd380, %p14;
$L__BB9_127:
	abs.f64 	%fd168, %fd380;
	abs.f64 	%fd169, %fd409;
	setp.lt.f64 	%p15, %fd168, %fd169;
	@%p15 bra 	$L__BB9_129;
	setp.lt.f64 	%p16, %fd169, %fd168;
	setp.lt.s64 	%p17, %rd458, %rd495;
	or.pred  	%p18, %p16, %p17;
	selp.b64 	%rd495, %rd458, %rd495, %p18;
	selp.f64 	%fd409, %fd380, %fd409, %p18;
$L__BB9_129:
	setp.lt.u32 	%p19, %r29, 2560;
	mov.b64 	%rd474, 1280;
	@%p19 bra 	$L__BB9_165;
	add.s64 	%rd262, %rd1, -2560;
	mul.hi.u64 	%rd263, %rd262, -3689348814741910323;
	shr.u64 	%rd112, %rd263, 10;
	setp.lt.u64 	%p20, %rd262, 1280;
	mov.b64 	%rd474, 1280;
	@%p20 bra 	$L__BB9_153;
	add.s64 	%rd265, %rd112, 1;
	and.b64  	%rd460, %rd265, 36028797018963966;
	shl.b64 	%rd266, %rd98, 4;
	add.s64 	%rd267, %rd266, %rd236;
	add.s64 	%rd461, %rd267, 57352;
	mov.b64 	%rd474, 1280;
$L__BB9_132:
	add.s64 	%rd269, %rd461, -36872;
	// begin inline asm
	ld.global.nc.u64 %rd268, [%rd269];
	// end inline asm
	add.s64 	%rd271, %rd461, -36864;
	// begin inline asm
	ld.global.nc.u64 %rd464, [%rd271];
	// end inline asm
	mov.b64 	%fd383, %rd268;
	add.s64 	%rd273, %rd461, -32776;
	// begin inline asm
	ld.global.nc.u64 %rd272, [%rd273];
	// end inline asm
	add.s64 	%rd275, %rd461, -32768;
	// begin inline asm
	ld.global.nc.u64 %rd465, [%rd275];
	// end inline asm
	mov.b64 	%fd384, %rd272;
	add.s64 	%rd277, %rd461, -28680;
	// begin inline asm
	ld.global.nc.u64 %rd276, [%rd277];
	// end inline asm
	add.s64 	%rd279, %rd461, -28672;
	// begin inline asm
	ld.global.nc.u64 %rd466, [%rd279];
	// end inline asm
	mov.b64 	%fd385, %rd276;
	add.s64 	%rd281, %rd461, -24584;
	// begin inline asm
	ld.global.nc.u64 %rd280, [%rd281];
	// end inline asm
	add.s64 	%rd283, %rd461, -24576;
	// begin inline asm
	ld.global.nc.u64 %rd467, [%rd283];
	// end inline asm
	mov.b64 	%fd386, %rd280;
	add.s64 	%rd285, %rd461, -20488;
	// begin inline asm
	ld.global.nc.u64 %rd284, [%rd285];
	// end inline asm
	add.s64 	%rd287, %rd461, -20480;
	// begin inline asm
	ld.global.nc.u64 %rd468, [%rd287];
	// end inline asm
	mov.b64 	%fd387, %rd284;
	abs.f64 	%fd178, %fd409;
	abs.f64 	%fd179, %fd383;
	setp.lt.f64 	%p21, %fd178, %fd179;
	@%p21 bra 	$L__BB9_134;
	setp.lt.f64 	%p22, %fd179, %fd178;
	setp.lt.s64 	%p23, %rd495, %rd464;
	or.pred  	%p24, %p22, %p23;
	selp.b64 	%rd464, %rd495, %rd464, %p24;
	selp.f64 	%fd383, %fd409, %fd383, %p24;
$L__BB9_134:
	abs.f64 	%fd182, %fd383;
	abs.f64 	%fd183, %fd384;
	setp.lt.f64 	%p25, %fd182, %fd183;
	@%p25 bra 	$L__BB9_136;
	setp.lt.f64 	%p26, %fd183, %fd182;
	setp.lt.s64 	%p27, %rd464, %rd465;
	or.pred  	%p28, %p26, %p27;
	selp.b64 	%rd465, %rd464, %rd465, %p28;
	selp.f64 	%fd384, %fd383, %fd384, %p28;
$L__BB9_136:
	abs.f64 	%fd186, %fd384;
	abs.f64 	%fd187, %fd385;
	setp.lt.f64 	%p29, %fd186, %fd187;
	@%p29 bra 	$L__BB9_138;
	setp.lt.f64 	%p30, %fd187, %fd186;
	setp.lt.s64 	%p31, %rd465, %rd466;
	or.pred  	%p32, %p30, %p31;
	selp.b64 	%rd466, %rd465, %rd466, %p32;
	selp.f64 	%fd385, %fd384, %fd385, %p32;
$L__BB9_138:
	abs.f64 	%fd190, %fd385;
	abs.f64 	%fd191, %fd386;
	setp.lt.f64 	%p33, %fd190, %fd191;
	@%p33 bra 	$L__BB9_140;
	setp.lt.f64 	%p34, %fd191, %fd190;
	setp.lt.s64 	%p35, %rd466, %rd467;
	or.pred  	%p36, %p34, %p35;
	selp.b64 	%rd467, %rd466, %rd467, %p36;
	selp.f64 	%fd386, %fd385, %fd386, %p36;
$L__BB9_140:
	abs.f64 	%fd194, %fd386;
	abs.f64 	%fd195, %fd387;
	setp.lt.f64 	%p37, %fd194, %fd195;
	@%p37 bra 	$L__BB9_142;
	setp.lt.f64 	%p38, %fd195, %fd194;
	setp.lt.s64 	%p39, %rd467, %rd468;
	or.pred  	%p40, %p38, %p39;
	selp.b64 	%rd468, %rd467, %rd468, %p40;
	selp.f64 	%fd387, %fd386, %fd387, %p40;
$L__BB9_142:
	add.s64 	%rd289, %rd461, -16392;
	// begin inline asm
	ld.global.nc.u64 %rd288, [%rd289];
	// end inline asm
	add.s64 	%rd291, %rd461, -16384;
	// begin inline asm
	ld.global.nc.u64 %rd469, [%rd291];
	// end inline asm
	mov.b64 	%fd388, %rd288;
	add.s64 	%rd293, %rd461, -12296;
	// begin inline asm
	ld.global.nc.u64 %rd292, [%rd293];
	// end inline asm
	add.s64 	%rd295, %rd461, -12288;
	// begin inline asm
	ld.global.nc.u64 %rd470, [%rd295];
	// end inline asm
	mov.b64 	%fd389, %rd292;
	add.s64 	%rd297, %rd461, -8200;
	// begin inline asm
	ld.global.nc.u64 %rd296, [%rd297];
	// end inline asm
	add.s64 	%rd299, %rd461, -8192;
	// begin inline asm
	ld.global.nc.u64 %rd471, [%rd299];
	// end inline asm
	mov.b64 	%fd390, %rd296;
	add.s64 	%rd301, %rd461, -4104;
	// begin inline asm
	ld.global.nc.u64 %rd300, [%rd301];
	// end inline asm
	add.s64 	%rd303, %rd461, -4096;
	// begin inline asm
	ld.global.nc.u64 %rd472, [%rd303];
	// end inline asm
	mov.b64 	%fd391, %rd300;
	add.s64 	%rd305, %rd461, -8;
	// begin inline asm
	ld.global.nc.u64 %rd304, [%rd305];
	// end inline asm
	// begin inline asm
	ld.global.nc.u64 %rd495, [%rd461];
	// end inline asm
	mov.b64 	%fd409, %rd304;
	abs.f64 	%fd203, %fd387;
	abs.f64 	%fd204, %fd388;
	setp.lt.f64 	%p41, %fd203, %fd204;
	@%p41 bra 	$L__BB9_144;
	setp.lt.f64 	%p42, %fd204, %fd203;
	setp.lt.s64 	%p43, %rd468, %rd469;
	or.pred  	%p44, %p42, %p43;
	selp.b64 	%rd469, %rd468, %rd469, %p44;
	selp.f64 	%fd388, %fd387, %fd388, %p44;
$L__BB9_144:
	abs.f64 	%fd207, %fd388;
	abs.f64 	%fd208, %fd389;
	setp.lt.f64 	%p45, %fd207, %fd208;
	@%p45 bra 	$L__BB9_146;
	setp.lt.f64 	%p46, %fd208, %fd207;
	setp.lt.s64 	%p47, %rd469, %rd470;
	or.pred  	%p48, %p46, %p47;
	selp.b64 	%rd470, %rd469, %rd470, %p48;
	selp.f64 	%fd389, %fd388, %fd389, %p48;
$L__BB9_146:
	abs.f64 	%fd211, %fd389;
	abs.f64 	%fd212, %fd390;
	setp.lt.f64 	%p49, %fd211, %fd212;
	@%p49 bra 	$L__BB9_148;
	setp.lt.f64 	%p50, %fd212, %fd211;
	setp.lt.s64 	%p51, %rd470, %rd471;
	or.pred  	%p52, %p50, %p51;
	selp.b64 	%rd471, %rd470, %rd471, %p52;
	selp.f64 	%fd390, %fd389, %fd390, %p52;
$L__BB9_148:
	abs.f64 	%fd215, %fd390;
	abs.f64 	%fd216, %fd391;
	setp.lt.f64 	%p53, %fd215, %fd216;
	@%p53 bra 	$L__BB9_150;
	setp.lt.f64 	%p54, %fd216, %fd215;
	setp.lt.s64 	%p55, %rd471, %rd472;
	or.pred  	%p56, %p54, %p55;
	selp.b64 	%rd472, %rd471, %rd472, %p56;
	selp.f64 	%fd391, %fd390, %fd391, %p56;
$L__BB9_150:
	abs.f64 	%fd219, %fd391;
	abs.f64 	%fd220, %fd409;
	setp.lt.f64 	%p57, %fd219, %fd220;
	@%p57 bra 	$L__BB9_152;
	setp.lt.f64 	%p58, %fd220, %fd219;
	setp.lt.s64 	%p59, %rd472, %rd495;
	or.pred  	%p60, %p58, %p59;
	selp.b64 	%rd495, %rd472, %rd495, %p60;
	selp.f64 	%fd409, %fd391, %fd409, %p60;
$L__BB9_152:
	add.s64 	%rd474, %rd474, 2560;
	add.s64 	%rd461, %rd461, 40960;
	add.s64 	%rd460, %rd460, -2;
	setp.ne.s64 	%p61, %rd460, 0;
	@%p61 bra 	$L__BB9_132;
$L__BB9_153:
	and.b64  	%rd308, %rd112, 1;
	setp.eq.b64 	%p62, %rd308, 1;
	@%p62 bra 	$L__BB9_165;
	shl.b64 	%rd329, %rd474, 4;
	mul.wide.u32 	%rd330, %r16, 16;
	add.s64 	%rd331, %rd236, %rd330;
	add.s64 	%rd310, %rd331, %rd329;
	// begin inline asm
	ld.global.nc.u64 %rd309, [%rd310];
	// end inline asm
	add.s64 	%rd312, %rd310, 8;
	// begin inline asm
	ld.global.nc.u64 %rd478, [%rd312];
	// end inline asm
	mov.b64 	%fd395, %rd309;
	add.s64 	%rd314, %rd310, 4096;
	// begin inline asm
	ld.global.nc.u64 %rd313, [%rd314];
	// end inline asm
	add.s64 	%rd316, %rd310, 4104;
	// begin inline asm
	ld.global.nc.u64 %rd479, [%rd316];
	// end inline asm
	mov.b64 	%fd396, %rd313;
	add.s64 	%rd318, %rd310, 8192;
	// begin inline asm
	ld.global.nc.u64 %rd317, [%rd318];
	// end inline asm
	add.s64 	%rd320, %rd310, 8200;
	// begin inline asm
	ld.global.nc.u64 %rd480, [%rd320];
	// end inline asm
	mov.b64 	%fd397, %rd317;
	add.s64 	%rd322, %rd310, 12288;
	// begin inline asm
	ld.global.nc.u64 %rd321, [%rd322];
	// end inline asm
	add.s64 	%rd324, %rd310, 12296;
	// begin inline asm
	ld.global.nc.u64 %rd481, [%rd324];
	// end inline asm
	mov.b64 	%fd398, %rd321;
	add.s64 	%rd326, %rd310, 16384;
	// begin inline asm
	ld.global.nc.u64 %rd325, [%rd326];
	// end inline asm
	add.s64 	%rd328, %rd310, 16392;
	// begin inline asm
	ld.global.nc.u64 %rd482, [%rd328];
	// end inline asm
	mov.b64 	%fd399, %rd325;
	abs.f64 	%fd230, %fd409;
	abs.f64 	%fd231, %fd395;
	setp.lt.f64 	%p63, %fd230, %fd231;
	@%p63 bra 	$L__BB9_156;
	setp.lt.f64 	%p64, %fd231, %fd230;
	setp.lt.s64 	%p65, %rd495, %rd478;
	or.pred  	%p66, %p64, %p65;
	selp.b64 	%rd478, %rd495, %rd478, %p66;
	selp.f64 	%fd395, %fd409, %fd395, %p66;
$L__BB9_156:
	abs.f64 	%fd234, %fd395;
	abs.f64 	%fd235, %fd396;
	setp.lt.f64 	%p67, %fd234, %fd235;
	@%p67 bra 	$L__BB9_158;
	setp.lt.f64 	%p68, %fd235, %fd234;
	setp.lt.s64 	%p69, %rd478, %rd479;
	or.pred  	%p70, %p68, %p69;
	selp.b64 	%rd479, %rd478, %rd479, %p70;
	selp.f64 	%fd396, %fd395, %fd396, %p70;
$L__BB9_158:
	abs.f64 	%fd238, %fd396;
	abs.f64 	%fd239, %fd397;
	setp.lt.f64 	%p71, %fd238, %fd239;
	@%p71 bra 	$L__BB9_160;
	setp.lt.f64 	%p72, %fd239, %fd238;
	setp.lt.s64 	%p73, %rd479, %rd480;
	or.pred  	%p74, %p72, %p73;
	selp.b64 	%rd480, %rd479, %rd480, %p74;
	selp.f64 	%fd397, %fd396, %fd397, %p74;
$L__BB9_160:
	abs.f64 	%fd242, %fd397;
	abs.f64 	%fd243, %fd398;
	setp.lt.f64 	%p75, %fd242, %fd243;
	@%p75 bra 	$L__BB9_162;
	setp.lt.f64 	%p76, %fd243, %fd242;
	setp.lt.s64 	%p77, %rd480, %rd481;
	or.pred  	%p78, %p76, %p77;
	selp.b64 	%rd481, %rd480, %rd481, %p78;
	selp.f64 	%fd398, %fd397, %fd398, %p78;
$L__BB9_162:
	abs.f64 	%fd246, %fd398;
	abs.f64 	%fd247, %fd399;
	setp.lt.f64 	%p79, %fd246, %fd247;
	@%p79 bra 	$L__BB9_164;
	setp.lt.f64 	%p80, %fd247, %fd246;
	setp.lt.s64 	%p81, %rd481, %rd482;
	or.pred  	%p82, %p80, %p81;
	selp.b64 	%rd482, %rd481, %rd482, %p82;
	selp.f64 	%fd399, %fd398, %fd399, %p82;
$L__BB9_164:
	add.s64 	%rd474, %rd474, 1280;
	mov.u64 	%rd495, %rd482;
	mov.f64 	%fd409, %fd399;
$L__BB9_165:
	cvt.s64.s32 	%rd332, %r29;
	setp.ge.s64 	%p83, %rd474, %rd332;
	@%p83 bra 	$L__BB9_188;
	cvt.u32.u64 	%r17, %rd474;
	sub.s32 	%r18, %r29, %r17;
	setp.ge.s32 	%p84, %r16, %r18;
	@%p84 bra 	$L__BB9_188;
	not.b32 	%r30, %r16;
	add.s32 	%r31, %r29, %r30;
	sub.s32 	%r19, %r31, %r17;
	and.b32  	%r32, %r19, 768;
	setp.eq.s32 	%p85, %r32, 768;
	mov.u32 	%r372, %r16;
	@%p85 bra 	$L__BB9_173;
	cvt.u64.u32 	%rd334, %r16;
	add.s64 	%rd335, %rd474, %rd334;
	shl.b64 	%rd336, %rd335, 4;
	add.s64 	%rd485, %rd236, %rd336;
	shr.u32 	%r33, %r19, 8;
	add.s32 	%r34, %r33, 1;
	and.b32  	%r35, %r34, 3;
	neg.s32 	%r370, %r35;
	mov.u32 	%r372, %r16;
$L__BB9_169:
	.pragma "nounroll";
	mov.u64 	%rd176, %rd495;
	mov.f64 	%fd251, %fd409;
	// begin inline asm
	ld.global.nc.u64 %rd337, [%rd485];
	// end inline asm
	add.s64 	%rd340, %rd485, 8;
	// begin inline asm
	ld.global.nc.u64 %rd339, [%rd340];
	// end inline asm
	mov.b64 	%fd252, %rd337;
	abs.f64 	%fd253, %fd251;
	abs.f64 	%fd254, %fd252;
	setp.lt.f64 	%p86, %fd253, %fd254;
	mov.f64 	%fd409, %fd252;
	mov.u64 	%rd495, %rd339;
	@%p86 bra 	$L__BB9_172;
	setp.lt.f64 	%p87, %fd254, %fd253;
	mov.f64 	%fd409, %fd251;
	mov.u64 	%rd495, %rd176;
	@%p87 bra 	$L__BB9_172;
	setp.lt.s64 	%p88, %rd176, %rd339;
	selp.f64 	%fd409, %fd251, %fd252, %p88;
	min.s64 	%rd495, %rd176, %rd339;
$L__BB9_172:
	add.s32 	%r372, %r372, 256;
	add.s64 	%rd485, %rd485, 4096;
	add.s32 	%r370, %r370, 1;
	setp.ne.s32 	%p89, %r370, 0;
	@%p89 bra 	$L__BB9_169;
$L__BB9_173:
	setp.lt.u32 	%p90, %r19, 768;
	@%p90 bra 	$L__BB9_188;
	cvt.u64.u32 	%rd341, %r372;
	add.s64 	%rd342, %rd474, %rd341;
	shl.b64 	%rd343, %rd342, 4;
	add.s64 	%rd344, %rd343, %rd236;
	add.s64 	%rd490, %rd344, 12296;
$L__BB9_175:
	add.s64 	%rd346, %rd490, -12296;
	// begin inline asm
	ld.global.nc.u64 %rd345, [%rd346];
	// end inline asm
	add.s64 	%rd348, %rd490, -12288;
	// begin inline asm
	ld.global.nc.u64 %rd347, [%rd348];
	// end inline asm
	mov.b64 	%fd260, %rd345;
	abs.f64 	%fd261, %fd409;
	abs.f64 	%fd262, %fd260;
	setp.lt.f64 	%p91, %fd261, %fd262;
	mov.f64 	%fd406, %fd260;
	mov.u64 	%rd492, %rd347;
	@%p91 bra 	$L__BB9_178;
	setp.lt.f64 	%p92, %fd262, %fd261;
	mov.f64 	%fd406, %fd409;
	mov.u64 	%rd492, %rd495;
	@%p92 bra 	$L__BB9_178;
	setp.lt.s64 	%p93, %rd495, %rd347;
	selp.f64 	%fd406, %fd409, %fd260, %p93;
	min.s64 	%rd492, %rd495, %rd347;
$L__BB9_178:
	add.s64 	%rd350, %rd490, -8200;
	// begin inline asm
	ld.global.nc.u64 %rd349, [%rd350];
	// end inline asm
	add.s64 	%rd352, %rd490, -8192;
	// begin inline asm
	ld.global.nc.u64 %rd351, [%rd352];
	// end inline asm
	mov.b64 	%fd265, %rd349;
	abs.f64 	%fd266, %fd406;
	abs.f64 	%fd267, %fd265;
	setp.lt.f64 	%p94, %fd266, %fd267;
	mov.f64 	%fd407, %fd265;
	mov.u64 	%rd493, %rd351;
	@%p94 bra 	$L__BB9_181;
	setp.lt.f64 	%p95, %fd267, %fd266;
	mov.f64 	%fd407, %fd406;
	mov.u64 	%rd493, %rd492;
	@%p95 bra 	$L__BB9_181;
	setp.lt.s64 	%p96, %rd492, %rd351;
	selp.f64 	%fd407, %fd406, %fd265, %p96;
	min.s64 	%rd493, %rd492, %rd351;
$L__BB9_181:
	add.s64 	%rd354, %rd490, -4104;
	// begin inline asm
	ld.global.nc.u64 %rd353, [%rd354];
	// end inline asm
	add.s64 	%rd356, %rd490, -4096;
	// begin inline asm
	ld.global.nc.u64 %rd355, [%rd356];
	// end inline asm
	mov.b64 	%fd270, %rd353;
	abs.f64 	%fd271, %fd407;
	abs.f64 	%fd272, %fd270;
	setp.lt.f64 	%p97, %fd271, %fd272;
	mov.f64 	%fd408, %fd270;
	mov.u64 	%rd494, %rd355;
	@%p97 bra 	$L__BB9_184;
	setp.lt.f64 	%p98, %fd272, %fd271;
	mov.f64 	%fd408, %fd407;
	mov.u64 	%rd494, %rd493;
	@%p98 bra 	$L__BB9_184;
	setp.lt.s64 	%p99, %rd493, %rd355;
	selp.f64 	%fd408, %fd407, %fd270, %p99;
	min.s64 	%rd494, %rd493, %rd355;
$L__BB9_184:
	add.s64 	%rd358, %rd490, -8;
	// begin inline asm
	ld.global.nc.u64 %rd357, [%rd358];
	// end inline asm
	// begin inline asm
	ld.global.nc.u64 %rd359, [%rd490];
	// end inline asm
	mov.b64 	%fd275, %rd357;
	abs.f64 	%fd276, %fd408;
	abs.f64 	%fd277, %fd275;
	setp.lt.f64 	%p100, %fd276, %fd277;
	mov.f64 	%fd409, %fd275;
	mov.u64 	%rd495, %rd359;
	@%p100 bra 	$L__BB9_187;
	setp.lt.f64 	%p101, %fd277, %fd276;
	mov.f64 	%fd409, %fd408;
	mov.u64 	%rd495, %rd494;
	@%p101 bra 	$L__BB9_187;
	setp.lt.s64 	%p102, %rd494, %rd359;
	selp.f64 	%fd409, %fd408, %fd275, %p102;
	min.s64 	%rd495, %rd494, %rd359;
$L__BB9_187:
	add.s32 	%r372, %r372, 1024;
	add.s64 	%rd490, %rd490, 16384;
	setp.lt.s32 	%p103, %r372, %r18;
	@%p103 bra 	$L__BB9_175;
$L__BB9_188:
	// begin inline asm
	mov.u32 %r36, %laneid;
	// end inline asm
	mov.b64 	%rd361, %fd409;
	mov.b64 	{%r38, %r43}, %rd361;
	mov.b32 	%r54, 1;
	mov.b32 	%r55, 31;
	mov.b32 	%r56, -1;
	// begin inline asm
	shfl.sync.down.b32 %r37, %r38, %r54, %r55, %r56;
	// end inline asm
	// begin inline asm
	shfl.sync.down.b32 %r42, %r43, %r54, %r55, %r56;
	// end inline asm
	mov.b64 	%rd362, {%r37, %r42};
	mov.b64 	%fd281, %rd362;
	mov.b64 	{%r48, %r53}, %rd495;
	// begin inline asm
	shfl.sync.down.b32 %r47, %r48, %r54, %r55, %r56;
	// end inline asm
	// begin inline asm
	shfl.sync.down.b32 %r52, %r53, %r54, %r55, %r56;
	// end inline asm
	mov.b64 	%rd200, {%r47, %r52};
	setp.gt.s32 	%p104, %r36, 30;
	mov.f64 	%fd411, %fd409;
	mov.u64 	%rd497, %rd495;
	@%p104 bra 	$L__BB9_192;
	abs.f64 	%fd282, %fd409;
	abs.f64 	%fd283, %fd281;
	setp.lt.f64 	%p105, %fd282, %fd283;
	mov.f64 	%fd411, %fd281;
	mov.u64 	%rd497, %rd200;
	@%p105 bra 	$L__BB9_192;
	setp.lt.f64 	%p106, %fd283, %fd282;
	mov.f64 	%fd411, %fd409;
	mov.u64 	%rd497, %rd495;
	@%p106 bra 	$L__BB9_192;
	setp.lt.s64 	%p107, %rd495, %rd200;
	selp.f64 	%fd411, %fd409, %fd281, %p107;
	min.s64 	%rd497, %rd495, %rd200;
$L__BB9_192:
	mov.b64 	%rd363, %fd411;
	mov.b64 	{%r58, %r63}, %rd363;
	mov.b32 	%r74, 2;
	mov.b32 	%r75, 31;
	mov.b32 	%r76, -1;
	// begin inline asm
	shfl.sync.down.b32 %r57, %r58, %r74, %r75, %r76;
	// end inline asm
	// begin inline asm
	shfl.sync.down.b32 %r62, %r63, %r74, %r75, %r76;
	// end inline asm
	mov.b64 	%rd364, {%r57, %r62};
	mov.b64 	%fd286, %rd364;
	mov.b64 	{%r68, %r73}, %rd497;
	// begin inline asm
	shfl.sync.down.b32 %r67, %r68, %r74, %r75, %r76;
	// end inline asm
	// begin inline asm
	shfl.sync.down.b32 %r72, %r73, %r74, %r75, %r76;
	// end inline asm
	mov.b64 	%rd203, {%r67, %r72};
	setp.gt.s32 	%p108, %r36, 29;
	mov.f64 	%fd412, %fd411;
	mov.u64 	%rd498, %rd497;
	@%p108 bra 	$L__BB9_196;
	abs.f64 	%fd287, %fd411;
	abs.f64 	%fd288, %fd286;
	setp.lt.f64 	%p109, %fd287, %fd288;
	mov.f64 	%fd412, %fd286;
	mov.u64 	%rd498, %rd203;
	@%p109 bra 	$L__BB9_196;
	setp.lt.f64 	%p110, %fd288, %fd287;
	mov.f64 	%fd412, %fd411;
	mov.u64 	%rd498, %rd497;
	@%p110 bra 	$L__BB9_196;
	setp.lt.s64 	%p111, %rd497, %rd203;
	selp.f64 	%fd412, %fd411, %fd286, %p111;
	min.s64 	%rd498, %rd497, %rd203;
$L__BB9_196:
	mov.b64 	%rd365, %fd412;
	mov.b64 	{%r78, %r83}, %rd365;
	mov.b32 	%r94, 4;
	mov.b32 	%r95, 31;
	mov.b32 	%r96, -1;
	// begin inline asm
	shfl.sync.down.b32 %r77, %r78, %r94, %r95, %r96;
	// end inline asm
	// begin inline asm
	shfl.sync.down.b32 %r82, %r83, %r94, %r95, %r96;
	// end inline asm
	mov.b64 	%rd366, {%r77, %r82};
	mov.b64 	%fd291, %rd366;
	mov.b64 	{%r88, %r93}, %rd498;
	// begin inline asm
	shfl.sync.down.b32 %r87, %r88, %r94, %r95, %r96;
	// end inline asm
	// begin inline asm
	shfl.sync.down.b32 %r92, %r93, %r94, %r95, %r96;
	// end inline asm
	mov.b64 	%rd206, {%r87, %r92};
	setp.gt.s32 	%p112, %r36, 27;
	mov.f64 	%fd413, %fd412;
	mov.u64 	%rd499, %rd498;
	@%p112 bra 	$L__BB9_200;
	abs.f64 	%fd292, %fd412;
	abs.f64 	%fd293, %fd291;
	setp.lt.f64 	%p113, %fd292, %fd293;
	mov.f64 	%fd413, %fd291;
	mov.u64 	%rd499, %rd206;
	@%p113 bra 	$L__BB9_200;
	setp.lt.f64 	%p114, %fd293, %fd292;
	mov.f64 	%fd413, %fd412;
	mov.u64 	%rd499, %rd498;
	@%p114 bra 	$L__BB9_200;
	setp.lt.s64 	%p115, %rd498, %rd206;
	selp.f64 	%fd413, %fd412, %fd291, %p115;
	min.s64 	%rd499, %rd498, %rd206;
$L__BB9_200:
	mov.b64 	%rd367, %fd413;
	mov.b64 	{%r98, %r103}, %rd367;
	mov.b32 	%r114, 8;
	mov.b32 	%r115, 31;
	mov.b32 	%r116, -1;
	// begin inline asm
	shfl.sync.down.b32 %r97, %r98, %r114, %r115, %r116;
	// end inline asm
	// begin inline asm
	shfl.sync.down.b32 %r102, %r103, %r114, %r115, %r116;
	// end inline asm
	mov.b64 	%rd368, {%r97, %r102};
	mov.b64 	%fd296, %rd368;
	mov.b64 	{%r108, %r113}, %rd499;
	// begin inline asm
	shfl.sync.down.b32 %r107, %r108, %r114, %r115, %r116;
	// end inline asm
	// begin inline asm
	shfl.sync.down.b32 %r112, %r113, %r114, %r115, %r116;
	// end inline asm
	mov.b64 	%rd209, {%r107, %r112};
	setp.gt.s32 	%p116, %r36, 23;
	mov.f64 	%fd414, %fd413;
	mov.u64 	%rd500, %rd499;
	@%p116 bra 	$L__BB9_204;
	abs.f64 	%fd297, %fd413;
	abs.f64 	%fd298, %fd296;
	setp.lt.f64 	%p117, %fd297, %fd298;
	mov.f64 	%fd414, %fd296;
	mov.u64 	%rd500, %rd209;
	@%p117 bra 	$L__BB9_204;
	setp.lt.f64 	%p118, %fd298, %fd297;
	mov.f64 	%fd414, %fd413;
	mov.u64 	%rd500, %rd499;
	@%p118 bra 	$L__BB9_204;
	setp.lt.s64 	%p119, %rd499, %rd209;
	selp.f64 	%fd414, %fd413, %fd296, %p119;
	min.s64 	%rd500, %rd499, %rd209;
$L__BB9_204:
	mov.b64 	%rd369, %fd414;
	mov.b64 	{%r118, %r123}, %rd369;
	mov.b32 	%r134, 16;
	mov.b32 	%r135, 31;
	mov.b32 	%r136, -1;
	// begin inline asm
	shfl.sync.down.b32 %r117, %r118, %r134, %r135, %r136;
	// end inline asm
	// begin inline asm
	shfl.sync.down.b32 %r122, %r123, %r134, %r135, %r136;
	// end inline asm
	mov.b64 	%rd370, {%r117, %r122};
	mov.b64 	%fd301, %rd370;
	mov.b64 	{%r128, %r133}, %rd500;
	// begin inline asm
	shfl.sync.down.b32 %r127, %r128, %r134, %r135, %r136;
	// end inline asm
	// begin inline asm
	shfl.sync.down.b32 %r132, %r133, %r134, %r135, %r136;
	// end inline asm
	mov.b64 	%rd212, {%r127, %r132};
	setp.gt.s32 	%p120, %r36, 15;
	mov.f64 	%fd422, %fd414;
	mov.u64 	%rd508, %rd500;
	@%p120 bra 	$L__BB9_208;
	abs.f64 	%fd302, %fd414;
	abs.f64 	%fd303, %fd301;
	setp.lt.f64 	%p121, %fd302, %fd303;
	mov.f64 	%fd422, %fd301;
	mov.u64 	%rd508, %rd212;
	@%p121 bra 	$L__BB9_208;
	setp.lt.f64 	%p122, %fd303, %fd302;
	mov.f64 	%fd422, %fd414;
	mov.u64 	%rd508, %rd500;
	@%p122 bra 	$L__BB9_208;
	setp.lt.s64 	%p123, %rd500, %rd212;
	selp.f64 	%fd422, %fd414, %fd301, %p123;
	min.s64 	%rd508, %rd500, %rd212;
$L__BB9_208:
	setp.ne.s32 	%p124, %r36, 0;
	@%p124 bra 	$L__BB9_210;
	shr.u32 	%r137, %r16, 1;
	and.b32  	%r138, %r137, 496;
	mov.u32 	%r139, _ZN6thrust24THRUST_300001_SM_1000_NS8cuda_cub4core6detail5shmemE;
	add.s32 	%r140, %r139, %r138;
	st.shared.f64 	[%r140+8], %fd422;
	st.shared.u64 	[%r140+16], %rd508;
$L__BB9_210:
	bar.sync 	0;
	setp.ne.s32 	%p125, %r16, 0;
	@%p125 bra 	$L__BB9_232;
	ld.shared.f64 	%fd306, [_ZN6thrust24THRUST_300001_SM_1000_NS8cuda_cub4core6detail5shmemE+24];
	ld.shared.u64 	%rd215, [_ZN6thrust24THRUST_300001_SM_1000_NS8cuda_cub4core6detail5shmemE+32];
	abs.f64 	%fd307, %fd422;
	abs.f64 	%fd308, %fd306;
	setp.lt.f64 	%p126, %fd307, %fd308;
	mov.f64 	%fd416, %fd306;
	mov.u64 	%rd502, %rd215;
	@%p126 bra 	$L__BB9_214;
	setp.lt.f64 	%p127, %fd308, %fd307;
	mov.f64 	%fd416, %fd422;
	mov.u64 	%rd502, %rd508;
	@%p127 bra 	$L__BB9_214;
	setp.lt.s64 	%p128, %rd508, %rd215;
	selp.f64 	%fd416, %fd422, %fd306, %p128;
	min.s64 	%rd502, %rd508, %rd215;
$L__BB9_214:
	ld.shared.f64 	%fd311, [_ZN6thrust24THRUST_300001_SM_1000_NS8cuda_cub4core6detail5shmemE+40];
	ld.shared.u64 	%rd218, [_ZN6thrust24THRUST_300001_SM_1000_NS8cuda_cub4core6detail5shmemE+48];
	abs.f64 	%fd312, %fd416;
	abs.f64 	%fd313, %fd311;
	setp.lt.f64 	%p129, %fd312, %fd313;
	mov.f64 	%fd417, %fd311;
	mov.u64 	%rd503, %rd218;
	@%p129 bra 	$L__BB9_217;
	setp.lt.f64 	%p130, %fd313, %fd312;
	mov.f64 	%fd417, %fd416;
	mov.u64 	%rd503, %rd502;
	@%p130 bra 	$L__BB9_217;
	setp.lt.s64 	%p131, %rd502, %rd218;
	selp.f64 	%fd417, %fd416, %fd311, %p131;
	min.s64 	%rd503, %rd502, %rd218;
$L__BB9_217:
	ld.shared.f64 	%fd316, [_ZN6thrust24THRUST_300001_SM_1000_NS8cuda_cub4core6detail5shmemE+56];
	ld.shared.u64 	%rd221, [_ZN6thrust24THRUST_300001_SM_1000_NS8cuda_cub4core6detail5shmemE+64];
	abs.f64 	%fd317, %fd417;
	abs.f64 	%fd318, %fd316;
	setp.lt.f64 	%p132, %fd317, %fd318;
	mov.f64 	%fd418, %fd316;
	mov.u64 	%rd504, %rd221;
	@%p132 bra 	$L__BB9_220;
	setp.lt.f64 	%p133, %fd318, %fd317;
	mov.f64 	%fd418, %fd417;
	mov.u64 	%rd504, %rd503;
	@%p133 bra 	$L__BB9_220;
	setp.lt.s64 	%p134, %rd503, %rd221;
	selp.f64 	%fd418, %fd417, %fd316, %p134;
	min.s64 	%rd504, %rd503, %rd221;
$L__BB9_220:
	ld.shared.f64 	%fd321, [_ZN6thrust24THRUST_300001_SM_1000_NS8cuda_cub4core6detail5shmemE+72];
	ld.shared.u64 	%rd224, [_ZN6thrust24THRUST_300001_SM_1000_NS8cuda_cub4core6detail5shmemE+80];
	abs.f64 	%fd322, %fd418;
	abs.f64 	%fd323, %fd321;
	setp.lt.f64 	%p135, %fd322, %fd323;
	mov.f64 	%fd419, %fd321;
	mov.u64 	%rd505, %rd224;
	@%p135 bra 	$L__BB9_223;
	setp.lt.f64 	%p136, %fd323, %fd322;
	mov.f64 	%fd419, %fd418;
	mov.u64 	%rd505, %rd504;
	@%p136 bra 	$L__BB9_223;
	setp.lt.s64 	%p137, %rd504, %rd224;
	selp.f64 	%fd419, %fd418, %fd321, %p137;
	min.s64 	%rd505, %rd504, %rd224;
$L__BB9_223:
	ld.shared.f64 	%fd326, [_ZN6thrust24THRUST_300001_SM_1000_NS8cuda_cub4core6detail5shmemE+88];
	ld.shared.u64 	%rd227, [_ZN6thrust24THRUST_300001_SM_1000_NS8cuda_cub4core6detail5shmemE+96];
	abs.f64 	%fd327, %fd419;
	abs.f64 	%fd328, %fd326;
	setp.lt.f64 	%p138, %fd327, %fd328;
	mov.f64 	%fd420, %fd326;
	mov.u64 	%rd506, %rd227;
	@%p138 bra 	$L__BB9_226;
	setp.lt.f64 	%p139, %fd328, %fd327;
	mov.f64 	%fd420, %fd419;
	mov.u64 	%rd506, %rd505;
	@%p139 bra 	$L__BB9_226;
	setp.lt.s64 	%p140, %rd505, %rd227;
	selp.f64 	%fd420, %fd419, %fd326, %p140;
	min.s64 	%rd506, %rd505, %rd227;
$L__BB9_226:
	ld.shared.f64 	%fd331, [_ZN6thrust24THRUST_300001_SM_1000_NS8cuda_cub4core6detail5shmemE+104];
	ld.shared.u64 	%rd230, [_ZN6thrust24THRUST_300001_SM_1000_NS8cuda_cub4core6detail5shmemE+112];
	abs.f64 	%fd332, %fd420;
	abs.f64 	%fd333, %fd331;
	setp.lt.f64 	%p141, %fd332, %fd333;
	mov.f64 	%fd421, %fd331;
	mov.u64 	%rd507, %rd230;
	@%p141 bra 	$L__BB9_229;
	setp.lt.f64 	%p142, %fd333, %fd332;
	mov.f64 	%fd421, %fd420;
	mov.u64 	%rd507, %rd506;
	@%p142 bra 	$L__BB9_229;
	setp.lt.s64 	%p143, %rd506, %rd230;
	selp.f64 	%fd421, %fd420, %fd331, %p143;
	min.s64 	%rd507, %rd506, %rd230;
$L__BB9_229:
	ld.shared.f64 	%fd336, [_ZN6thrust24THRUST_300001_SM_1000_NS8cuda_cub4core6detail5shmemE+120];
	ld.shared.u64 	%rd233, [_ZN6thrust24THRUST_300001_SM_1000_NS8cuda_cub4core6detail5shmemE+128];
	abs.f64 	%fd337, %fd421;
	abs.f64 	%fd338, %fd336;
	setp.lt.f64 	%p144, %fd337, %fd338;
	mov.u64 	%rd508, %rd233;
	mov.f64 	%fd422, %fd336;
	@%p144 bra 	$L__BB9_232;
	setp.lt.f64 	%p145, %fd338, %fd337;
	mov.u64 	%rd508, %rd507;
	mov.f64 	%fd422, %fd421;
	@%p145 bra 	$L__BB9_232;
	setp.lt.s64 	%p146, %rd507, %rd233;
	selp.f64 	%fd422, %fd421, %fd336, %p146;
	min.s64 	%rd508, %rd507, %rd233;
$L__BB9_232:
	mov.u32 	%r364, %tid.x;
	setp.ne.s32 	%p263, %r364, 0;
	@%p263 bra 	$L__BB9_234;
	ld.param.u64 	%rd421, [_ZN6thrust24THRUST_300001_SM_1000_NS8cuda_cub4core6detail13_kernel_agentINS1_8__reduce11ReduceAgentIPN4cuda3std3__45tupleIJdlEEESC_SB_lNS1_9__extrema9arg_max_fIdl13cmpAbsDoublesEEEEJSC_SC_iSG_EEEvDpT0__param_1];
	cvta.to.global.u64 	%rd420, %rd421;
	st.global.f64 	[%rd420], %fd422;
	st.global.u64 	[%rd420+8], %rd508;
$L__BB9_234:
	ret;

}
	// .globl	_ZN3cub18CUB_300001_SM_10006detail11EmptyKernelIvEEvv
.visible .entry _ZN3cub18CUB_300001_SM_10006detail11EmptyKernelIvEEvv()
{


	ret;

}


// ===== COMPILED SASS (sm_100) =====

	.target	sm_100

	.elftype	@"ET_EXEC"


//--------------------- .note.nv.tkinfo           --------------------------
	.section	.note.nv.tkinfo,"",@"SHT_NOTE"
	.sectionflags	@"SHF_NOTE_NV_TKINFO"
	.tkinfo
        /*0018*/ 	.word	0x00000002
        /*0030*/ 	.string	""
        /*0030*/ 	.string	"ptxas"
        /*0030*/ 	.string	"Cuda compilation tools, release 13.0, V13.0.88"
        /*0030*/ 	.string	"Build cuda_13.0.r13.0/compiler.36424714_0"
        /*0030*/ 	.string	"-arch sm_100 -m 64 "



//--------------------- .note.nv.cuinfo           --------------------------
	.section	.note.nv.cuinfo,"",@"SHT_NOTE"
	.sectionflags	@"SHF_NOTE_NV_CUINFO"
        /*0018*/ 	.short	0x0002
        /*001a*/ 	.short	0x0064
        /*001c*/ 	.short	0x0082
	.zero		2


//--------------------- .nv.info                  --------------------------
	.section	.nv.info,"",@"SHT_CUDA_INFO"
	.align	4


	//----- nvinfo : EIATTR_REGCOUNT
	.align		4
        /*0000*/ 	.byte	0x04, 0x2f
        /*0002*/ 	.short	(.L_46 - .L_45)
	.align		4
.L_45:
        /*0004*/ 	.word	index@(_Z9gaussElimiPdi)
        /*0008*/ 	.word	0x00000026


	//----- nvinfo : EIATTR_FRAME_SIZE
	.align		4
.L_46:
        /*000c*/ 	.byte	0x04, 0x11
        /*000e*/ 	.short	(.L_48 - .L_47)
	.align		4
.L_47:
        /*0010*/ 	.word	index@($__internal_0_$__cuda_sm20_div_rn_f64_full)
        /*0014*/ 	.word	0x00000000


	//----- nvinfo : EIATTR_FRAME_SIZE
	.align		4
.L_48:
        /*0018*/ 	.byte	0x04, 0x11
        /*001a*/ 	.short	(.L_50 - .L_49)
	.align		4
.L_49:
        /*001c*/ 	.word	index@(_Z9gaussElimiPdi)
        /*0020*/ 	.word	0x00000000


	//----- nvinfo : EIATTR_REGCOUNT
	.align		4
.L_50:
        /*0024*/ 	.byte	0x04, 0x2f
        /*0026*/ 	.short	(.L_52 - .L_51)
	.align		4
.L_51:
        /*0028*/ 	.word	index@(_Z8swapRowsiPdii)
        /*002c*/ 	.word	0x00000012


	//----- nvinfo : EIATTR_FRAME_SIZE
	.align		4
.L_52:
        /*0030*/ 	.byte	0x04, 0x11
        /*0032*/ 	.short	(.L_54 - .L_53)
	.align		4
.L_53:
        /*0034*/ 	.word	index@(_Z8swapRowsiPdii)
        /*0038*/ 	.word	0x00000000


	//----- nvinfo : EIATTR_REGCOUNT
	.align		4
.L_54:
        /*003c*/ 	.byte	0x04, 0x2f
        /*003e*/ 	.short	(.L_56 - .L_55)
	.align		4
.L_55:
        /*0040*/ 	.word	index@(_ZN6thrust24THRUST_300001_SM_1000_NS8cuda_cub4core6detail13_kernel_agentINS1_8__reduce11ReduceAgentINS0_12zip_iteratorIN4cuda3std3__45tupleIJNS0_10device_ptrIdEENS0_17counting_iteratorIlNS0_11use_defaultESF_SF_EEEEEEEPNSB_IJdlEEESJ_iNS1_9__extrema9arg_max_fIdl13cmpAbsDoublesEEEEJSI_SK_iSO_EEEvDpT0_)
        /*0044*/ 	.word	0x00000020


	//----- nvinfo : EIATTR_FRAME_SIZE
	.align		4
.L_56:
        /*0048*/ 	.byte	0x04, 0x11
        /*004a*/ 	.short	(.L_58 - .L_57)
	.align		4
.L_57:
        /*004c*/ 	.word	index@(_ZN6thrust24THRUST_300001_SM_1000_NS8cuda_cub4core6detail13_kernel_agentINS1_8__reduce11ReduceAgentINS0_12zip_iteratorIN4cuda3std3__45tupleIJNS0_10device_ptrIdEENS0_17counting_iteratorIlNS0_11use_defaultESF_SF_EEEEEEEPNSB_IJdlEEESJ_iNS1_9__extrema9arg_max_fIdl13cmpAbsDoublesEEEEJSI_SK_iSO_EEEvDpT0_)
        /*0050*/ 	.word	0x00000000


	//----- nvinfo : EIATTR_REGCOUNT
	.align		4
.L_58:
        /*0054*/ 	.byte	0x04, 0x2f
        /*0056*/ 	.short	(.L_60 - .L_59)
	.align		4
.L_59:
        /*0058*/ 	.word	index@(_ZN6thrust24THRUST_300001_SM_1000_NS8cuda_cub4core6detail13_kernel_agentINS1_8__reduce11ReduceAgentINS0_12zip_iteratorIN4cuda3std3__45tupleIJNS0_10device_ptrIdEENS0_17counting_iteratorIlNS0_11use_defaultESF_SF_EEEEEEEPNSB_IJdlEEESJ_iNS1_9__extrema9arg_max_fIdl13cmpAbsDoublesEEEEJSI_SK_iN3cub18CUB_300001_SM_100013GridEvenShareIiEENSR_9GridQueueIjEESO_EEEvDpT0_)
        /*005c*/ 	.word	0x00000028


	//----- nvinfo : EIATTR_FRAME_SIZE
	.align		4
.L_60:
        /*0060*/ 	.byte	0x04, 0x11
        /*0062*/ 	.short	(.L_62 - .L_61)
	.align		4
.L_61:
        /*0064*/ 	.word	index@(_ZN6thrust24THRUST_300001_SM_1000_NS8cuda_cub4core6detail13_kernel_agentINS1_8__reduce11ReduceAgentINS0_12zip_iteratorIN4cuda3std3__45tupleIJNS0_10device_ptrIdEENS0_17counting_iteratorIlNS0_11use_defaultESF_SF_EEEEEEEPNSB_IJdlEEESJ_iNS1_9__extrema9arg_max_fIdl13cmpAbsDoublesEEEEJSI_SK_iN3cub18CUB_300001_SM_100013GridEvenShareIiEENSR_9GridQueueIjEESO_EEEvDpT0_)
        /*0068*/ 	.word	0x00000000


	//----- nvinfo : EIATTR_REGCOUNT
	.align		4
.L_62:
        /*006c*/ 	.byte	0x04, 0x2f
        /*006e*/ 	.short	(.L_64 - .L_63)
	.align		4
.L_63:
        /*0070*/ 	.word	index@(_ZN6thrust24THRUST_300001_SM_1000_NS8cuda_cub4core6detail13_kernel_agentINS1_8__reduce10DrainAgentIiEEJN3cub18CUB_300001_SM_10009GridQueueIjEEiEEEvDpT0_)
        /*0074*/ 	.word	0x00000008


	//----- nvinfo : EIATTR_FRAME_SIZE
	.align		4
.L_64:
        /*0078*/ 	.byte	0x04, 0x11
        /*007a*/ 	.short	(.L_66 - .L_65)
	.align		4
.L_65:
        /*007c*/ 	.word	index@(_ZN6thrust24THRUST_300001_SM_1000_NS8cuda_cub4core6detail13_kernel_agentINS1_8__reduce10DrainAgentIiEEJN3cub18CUB_300001_SM_10009GridQueueIjEEiEEEvDpT0_)
        /*0080*/ 	.word	0x00000000


	//----- nvinfo : EIATTR_REGCOUNT
	.align		4
.L_66:
        /*0084*/ 	.byte	0x04, 0x2f
        /*0086*/ 	.short	(.L_68 - .L_67)
	.align		4
.L_67:
        /*0088*/ 	.word	index@(_ZN6thrust24THRUST_300001_SM_1000_NS8cuda_cub4core6detail13_kernel_agentINS1_8__reduce11ReduceAgentIPN4cuda3std3__45tupleIJdlEEESC_SB_iNS1_9__extrema9arg_max_fIdl13cmpAbsDoublesEEEEJSC_SC_iSG_EEEvDpT0_)
        /*008c*/ 	.word	0x00000020


	//----- nvinfo : EIATTR_FRAME_SIZE
	.align		4
.L_68:
        /*0090*/ 	.byte	0x04, 0x11
        /*0092*/ 	.short	(.L_70 - .L_69)
	.align		4
.L_69:
        /*0094*/ 	.word	index@(_ZN6thrust24THRUST_300001_SM_1000_NS8cuda_cub4core6detail13_kernel_agentINS1_8__reduce11ReduceAgentIPN4cuda3std3__45tupleIJdlEEESC_SB_iNS1_9__extrema9arg_max_fIdl13cmpAbsDoublesEEEEJSC_SC_iSG_EEEvDpT0_)
        /*0098*/ 	.word	0x00000000


	//----- nvinfo : EIATTR_REGCOUNT
	.align		4
.L_70:
        /*009c*/ 	.byte	0x04, 0x2f
        /*009e*/ 	.short	(.L_72 - .L_71)
	.align		4
.L_71:
        /*00a0*/ 	.word	index@(_ZN6thrust24THRUST_300001_SM_1000_NS8cuda_cub4core6detail13_kernel_agentINS1_8__reduce11ReduceAgentINS0_12zip_iteratorIN4cuda3std3__45tupleIJNS0_10device_ptrIdEENS0_17counting_iteratorIlNS0_11use_defaultESF_SF_EEEEEEEPNSB_IJdlEEESJ_lNS1_9__extrema9arg_max_fIdl13cmpAbsDoublesEEEEJSI_SK_lSO_EEEvDpT0_)
        /*00a4*/ 	.word	0x00000020


	//----- nvinfo : EIATTR_FRAME_SIZE
	.align		4
.L_72:
        /*00a8*/ 	.byte	0x04, 0x11
        /*00aa*/ 	.short	(.L_74 - .L_73)
	.align		4
.L_73:
        /*00ac*/ 	.word	index@(_ZN6thrust24THRUST_300001_SM_1000_NS8cuda_cub4core6detail13_kernel_agentINS1_8__reduce11ReduceAgentINS0_12zip_iteratorIN4cuda3std3__45tupleIJNS0_10device_ptrIdEENS0_17counting_iteratorIlNS0_11use_defaultESF_SF_EEEEEEEPNSB_IJdlEEESJ_lNS1_9__extrema9arg_max_fIdl13cmpAbsDoublesEEEEJSI_SK_lSO_EEEvDpT0_)
        /*00b0*/ 	.word	0x00000000


	//----- nvinfo : EIATTR_REGCOUNT
	.align		4
.L_74:
        /*00b4*/ 	.byte	0x04, 0x2f
        /*00b6*/ 	.short	(.L_76 - .L_75)
	.align		4
.L_75:
        /*00b8*/ 	.word	index@(_ZN6thrust24THRUST_300001_SM_1000_NS8cuda_cub4core6detail13_kernel_agentINS1_8__reduce11ReduceAgentINS0_12zip_iteratorIN4cuda3std3__45tupleIJNS0_10device_ptrIdEENS0_17counting_iteratorIlNS0_11use_defaultESF_SF_EEEEEEEPNSB_IJdlEEESJ_lNS1_9__extrema9arg_max_fIdl13cmpAbsDoublesEEEEJSI_SK_lN3cub18CUB_300001_SM_100013GridEvenShareIlEENSR_9GridQueueIyEESO_EEEvDpT0_)
        /*00bc*/ 	.word	0x00000020


	//----- nvinfo : EIATTR_FRAME_SIZE
	.align		4
.L_76:
        /*00c0*/ 	.byte	0x04, 0x11
        /*00c2*/ 	.short	(.L_78 - .L_77)
	.align		4
.L_77:
        /*00c4*/ 	.word	index@(_ZN6thrust24THRUST_300001_SM_1000_NS8cuda_cub4core6detail13_kernel_agentINS1_8__reduce11ReduceAgentINS0_12zip_iteratorIN4cuda3std3__45tupleIJNS0_10device_ptrIdEENS0_17counting_iteratorIlNS0_11use_defaultESF_SF_EEEEEEEPNSB_IJdlEEESJ_lNS1_9__extrema9arg_max_fIdl13cmpAbsDoublesEEEEJSI_SK_lN3cub18CUB_300001_SM_100013GridEvenShareIlEENSR_9GridQueueIyEESO_EEEvDpT0_)
        /*00c8*/ 	.word	0x00000000


	//----- nvinfo : EIATTR_REGCOUNT
	.align		4
.L_78:
        /*00cc*/ 	.byte	0x04, 0x2f
        /*00ce*/ 	.short	(.L_80 - .L_79)
	.align		4
.L_79:
        /*00d0*/ 	.word	index@(_ZN6thrust24THRUST_300001_SM_1000_NS8cuda_cub4core6detail13_kernel_agentINS1_8__reduce10DrainAgentIlEEJN3cub18CUB_300001_SM_10009GridQueueIyEElEEEvDpT0_)
        /*00d4*/ 	.word	0x00000008


	//----- nvinfo : EIATTR_FRAME_SIZE
	.align		4
.L_80:
        /*00d8*/ 	.byte	0x04, 0x11
        /*00da*/ 	.short	(.L_82 - .L_81)
	.align		4
.L_81:
        /*00dc*/ 	.word	index@(_ZN6thrust24THRUST_300001_SM_1000_NS8cuda_cub4core6detail13_kernel_agentINS1_8__reduce10DrainAgentIlEEJN3cub18CUB_300001_SM_10009GridQueueIyEElEEEvDpT0_)
        /*00e0*/ 	.word	0x00000000


	//----- nvinfo : EIATTR_REGCOUNT
	.align		4
.L_82:
        /*00e4*/ 	.byte	0x04, 0x2f
        /*00e6*/ 	.short	(.L_84 - .L_83)
	.align		4
.L_83:
        /*00e8*/ 	.word	index@(_ZN6thrust24THRUST_300001_SM_1000_NS8cuda_cub4core6detail13_kernel_agentINS1_8__reduce11ReduceAgentIPN4cuda3std3__45tupleIJdlEEESC_SB_lNS1_9__extrema9arg_max_fIdl13cmpAbsDoublesEEEEJSC_SC_iSG_EEEvDpT0_)
        /*00ec*/ 	.word	0x00000020


	//----- nvinfo : EIATTR_FRAME_SIZE
	.align		4
.L_84:
        /*00f0*/ 	.byte	0x04, 0x11
        /*00f2*/ 	.short	(.L_86 - .L_85)
	.align		4
.L_85:
        /*00f4*/ 	.word	index@(_ZN6thrust24THRUST_300001_SM_1000_NS8cuda_cub4core6detail13_kernel_agentINS1_8__reduce11ReduceAgentIPN4cuda3std3__45tupleIJdlEEESC_SB_lNS1_9__extrema9arg_max_fIdl13cmpAbsDoublesEEEEJSC_SC_iSG_EEEvDpT0_)
        /*00f8*/ 	.word	0x00000000


	//----- nvinfo : EIATTR_REGCOUNT
	.align		4
.L_86:
        /*00fc*/ 	.byte	0x04, 0x2f
        /*00fe*/ 	.short	(.L_88 - .L_87)
	.align		4
.L_87:
        /*0100*/ 	.word	index@(_ZN3cub18CUB_300001_SM_10006detail11EmptyKernelIvEEvv)
        /*0104*/ 	.word	0x00000004


	//----- nvinfo : EIATTR_FRAME_SIZE
	.align		4
.L_88:
        /*0108*/ 	.byte	0x04, 0x11
        /*010a*/ 	.short	(.L_90 - .L_89)
	.align		4
.L_89:
        /*010c*/ 	.word	index@(_ZN3cub18CUB_300001_SM_10006detail11EmptyKernelIvEEvv)
        /*0110*/ 	.word	0x00000000


	//----- nvinfo : EIATTR_MIN_STACK_SIZE
	.align		4
.L_90:
        /*0114*/ 	.byte	0x04, 0x12
        /*0116*/ 	.short	(.L_92 - .L_91)
	.align		4
.L_91:
        /*0118*/ 	.word	index@(_ZN3cub18CUB_300001_SM_10006detail11EmptyKernelIvEEvv)
        /*011c*/ 	.word	0x00000000


	//----- nvinfo : EIATTR_MIN_STACK_SIZE
	.align		4
.L_92:
        /*0120*/ 	.byte	0x04, 0x12
        /*0122*/ 	.short	(.L_94 - .L_93)
	.align		4
.L_93:
        /*0124*/ 	.word	index@(_ZN6thrust24THRUST_300001_SM_1000_NS8cuda_cub4core6detail13_kernel_agentINS1_8__reduce11ReduceAgentIPN4cuda3std3__45tupleIJdlEEESC_SB_lNS1_9__extrema9arg_max_fIdl13cmpAbsDoublesEEEEJSC_SC_iSG_EEEvDpT0_)
        /*0128*/ 	.word	0x00000000


	//----- nvinfo : EIATTR_MIN_STACK_SIZE
	.align		4
.L_94:
        /*012c*/ 	.byte	0x04, 0x12
        /*012e*/ 	.short	(.L_96 - .L_95)
	.align		4
.L_95:
        /*0130*/ 	.word	index@(_ZN6thrust24THRUST_300001_SM_1000_NS8cuda_cub4core6detail13_kernel_agentINS1_8__reduce10DrainAgentIlEEJN3cub18CUB_300001_SM_10009GridQueueIyEElEEEvDpT0_)
        /*0134*/ 	.word	0x00000000


	//----- nvinfo : EIATTR_MIN_STACK_SIZE
	.align		4
.L_96:
        /*0138*/ 	.byte	0x04, 0x12
        /*013a*/ 	.short	(.L_98 - .L_97)
	.align		4
.L_97:
        /*013c*/ 	.word	index@(_ZN6thrust24THRUST_300001_SM_1000_NS8cuda_cub4core6detail13_kernel_agentINS1_8__reduce11ReduceAgentINS0_12zip_iteratorIN4cuda3std3__45tupleIJNS0_10device_ptrIdEENS0_17counting_iteratorIlNS0_11use_defaultESF_SF_EEEEEEEPNSB_IJdlEEESJ_lNS1_9__extrema9arg_max_fIdl13cmpAbsDoublesEEEEJSI_SK_lN3cub18CUB_300001_SM_100013GridEvenShareIlEENSR_9GridQueueIyEESO_EEEvDpT0_)
        /*0140*/ 	.word	0x00000000


	//----- nvinfo : EIATTR_MIN_STACK_SIZE
	.align		4
.L_98:
        /*0144*/ 	.byte	0x04, 0x12
        /*0146*/ 	.short	(.L_100 - .L_99)
	.align		4
.L_99:
        /*0148*/ 	.word	index@(_ZN6thrust24THRUST_300001_SM_1000_NS8cuda_cub4core6detail13_kernel_agentINS1_8__reduce11ReduceAgentINS0_12zip_iteratorIN4cuda3std3__45tupleIJNS0_10device_ptrIdEENS0_17counting_iteratorIlNS0_11use_defaultESF_SF_EEEEEEEPNSB_IJdlEEESJ_lNS1_9__extrema9arg_max_fIdl13cmpAbsDoublesEEEEJSI_SK_lSO_EEEvDpT0_)
        /*014c*/ 	.word	0x00000000


	//----- nvinfo : EIATTR_MIN_STACK_SIZE
	.align		4
.L_100:
        /*0150*/ 	.byte	0x04, 0x12
        /*0152*/ 	.short	(.L_102 - .L_101)
	.align		4
.L_101:
        /*0154*/ 	.word	index@(_ZN6thrust24THRUST_300001_SM_1000_NS8cuda_cub4core6detail13_kernel_agentINS1_8__reduce11ReduceAgentIPN4cuda3std3__45tupleIJdlEEESC_SB_iNS1_9__extrema9arg_max_fIdl13cmpAbsDoublesEEEEJSC_SC_iSG_EEEvDpT0_)
        /*0158*/ 	.word	0x00000000


	//----- nvinfo : EIATTR_MIN_STACK_SIZE
	.align		4
.L_102:
        /*015c*/ 	.byte	0x04, 0x12
        /*015e*/ 	.short	(.L_104 - .L_103)
	.align		4
.L_103:
        /*0160*/ 	.word	index@(_ZN6thrust24THRUST_300001_SM_1000_NS8cuda_cub4core6detail13_kernel_agentINS1_8__reduce10DrainAgentIiEEJN3cub18CUB_300001_SM_10009GridQueueIjEEiEEEvDpT0_)
        /*0164*/ 	.word	0x00000000


	//----- nvinfo : EIATTR_MIN_STACK_SIZE
	.align		4
.L_104:
        /*0168*/ 	.byte	0x04, 0x12
        /*016a*/ 	.short	(.L_106 - .L_105)
	.align		4
.L_105:
        /*016c*/ 	.word	index@(_ZN6thrust24THRUST_300001_SM_1000_NS8cuda_cub4core6detail13_kernel_agentINS1_8__reduce11ReduceAgentINS0_12zip_iteratorIN4cuda3std3__45tupleIJNS0_10device_ptrIdEENS0_17counting_iteratorIlNS0_11use_defaultESF_SF_EEEEEEEPNSB_IJdlEEESJ_iNS1_9__extrema9arg_max_fIdl13cmpAbsDoublesEEEEJSI_SK_iN3cub18CUB_300001_SM_100013GridEvenShareIiEENSR_9GridQueueIjEESO_EEEvDpT0_)
        /*0170*/ 	.word	0x00000000


	//----- nvinfo : EIATTR_MIN_STACK_SIZE
	.align		4
.L_106:
        /*0174*/ 	.byte	0x04, 0x12
        /*0176*/ 	.short	(.L_108 - .L_107)
	.align		4
.L_107:
        /*0178*/ 	.word	index@(_ZN6thrust24THRUST_300001_SM_1000_NS8cuda_cub4core6detail13_kernel_agentINS1_8__reduce11ReduceAgentINS0_12zip_iteratorIN4cuda3std3__45tupleIJNS0_10device_ptrIdEENS0_17counting_iteratorIlNS0_11use_defaultESF_SF_EEEEEEEPNSB_IJdlEEESJ_iNS1_9__extrema9arg_max_fIdl13cmpAbsDoublesEEEEJSI_SK_iSO_EEEvDpT0_)
        /*017c*/ 	.word	0x00000000


	//----- nvinfo : EIATTR_MIN_STACK_SIZE
	.align		4
.L_108:
        /*0180*/ 	.byte	0x04, 0x12
        /*0182*/ 	.short	(.L_110 - .L_109)
	.align		4
.L_109:
        /*0184*/ 	.word	index@(_Z8swapRowsiPdii)
        /*0188*/ 	.word	0x00000000


	//----- nvinfo : EIATTR_MIN_STACK_SIZE
	.align		4
.L_110:
        /*018c*/ 	.byte	0x04, 0x12
        /*018e*/ 	.short	(.L_112 - .L_111)
	.align		4
.L_111:
        /*0190*/ 	.word	index@(_Z9gaussElimiPdi)
        /*0194*/ 	.word	0x00000000
.L_112:


//--------------------- .nv.compat                --------------------------
	.section	.nv.compat,"",@"SHT_CUDA_COMPAT_INFO"
	.align	4
        /*0000*/ 	.byte	0x02, 0x09, 0x00, 0x00, 0x02, 0x02, 0x01, 0x00, 0x02, 0x05, 0x05, 0x00, 0x03, 0x07, 0x01, 0x01
        /*0010*/ 	.byte	0x02, 0x03, 0x00, 0x00, 0x02, 0x06, 0x01, 0x00, 0x04, 0x0b, 0x08, 0x00, 0x01, 0x00, 0x00, 0x00
        /*0020*/ 	.byte	0x00, 0x00, 0x00, 0x00


//--------------------- .nv.info._ZN3cub18CUB_300001_SM_10006detail11EmptyKernelIvEEvv --------------------------
	.section	.nv.info._ZN3cub18CUB_300001_SM_10006detail11EmptyKernelIvEEvv,"",@"SHT_CUDA_INFO"
	.sectionflags	@""
	.align	4


	//----- nvinfo : EIATTR_CUDA_API_VERSION
	.align		4
        /*0000*/ 	.byte	0x04, 0x37
        /*0002*/ 	.short	(.L_114 - .L_113)
.L_113:
        /*0004*/ 	.word	0x00000082


	//----- nvinfo : EIATTR_SPARSE_MMA_MASK
	.align		4
.L_114:
        /*0008*/ 	.byte	0x03, 0x50
        /*000a*/ 	.short	0x0000


	//----- nvinfo : EIATTR_MAXREG_COUNT
	.align		4
        /*000c*/ 	.byte	0x03, 0x1b
        /*000e*/ 	.short	0x00ff


	//----- nvinfo : EIATTR_MERCURY_ISA_VERSION
	.align		4
        /*0010*/ 	.byte	0x03, 0x5f
        /*0012*/ 	.short	0x0101


	//----- nvinfo : EIATTR_VRC_CTA_INIT_COUNT
	.align		4
        /*0014*/ 	.byte	0x02, 0x4a
	.zero		1
	.zero		1


	//----- nvinfo : EIATTR_EXIT_INSTR_OFFSETS
	.align		4
        /*0018*/ 	.byte	0x04, 0x1c
        /*001a*/ 	.short	(.L_116 - .L_115)


	//   ....[0]....
.L_115:
        /*001c*/ 	.word	0x00000010


	//----- nvinfo : EIATTR_SW_WAR
	.align		4
.L_116:
        /*0020*/ 	.byte	0x04, 0x36
        /*0022*/ 	.short	(.L_118 - .L_117)
.L_117:
        /*0024*/ 	.word	0x00000008
.L_118:


//--------------------- .nv.info._ZN6thrust24THRUST_300001_SM_1000_NS8cuda_cub4core6detail13_kernel_agentINS1_8__reduce11ReduceAgentIPN4cuda3std3__45tupleIJdlEEESC_SB_lNS1_9__extrema9arg_max_fIdl13cmpAbsDoublesEEEEJSC_SC_iSG_EEEvDpT0_ --------------------------
	.section	.nv.info._ZN6thrust24THRUST_300001_SM_1000_NS8cuda_cub4core6detail13_kernel_agentINS1_8__reduce11ReduceAgentIPN4cuda3std3__45tupleIJdlEEESC_SB_lNS1_9__extrema9arg_max_fIdl13cmpAbsDoublesEEEEJSC_SC_iSG_EEEvDpT0_,"",@"SHT_CUDA_INFO"
	.sectionflags	@""
	.align	4


	//----- nvinfo : EIATTR_CUDA_API_VERSION
	.align		4
        /*0000*/ 	.byte	0x04, 0x37
        /*0002*/ 	.short	(.L_120 - .L_119)
.L_119:
        /*0004*/ 	.word	0x00000082


	//----- nvinfo : EIATTR_KPARAM_INFO
	.align		4
.L_120:
        /*0008*/ 	.byte	0x04, 0x17
        /*000a*/ 	.short	(.L_122 - .L_121)
.L_121:
        /*000c*/ 	.word	0x00000000
        /*0010*/ 	.short	0x0003
        /*0012*/ 	.short	0x0014
        /*0014*/ 	.byte	0x00, 0xf0, 0x05, 0x00


	//----- nvinfo : EIATTR_KPARAM_INFO
	.align		4
.L_122:
        /*0018*/ 	.byte	0x04, 0x17
        /*001a*/ 	.short	(.L_124 - .L_123)
.L_123:
        /*001c*/ 	.word	0x00000000
        /*0020*/ 	.short	0x0002
        /*0022*/ 	.short	0x0010
        /*0024*/ 	.byte	0x00, 0xf0, 0x11, 0x00


	//----- nvinfo : EIATTR_KPARAM_INFO
	.align		4
.L_124:
        /*0028*/ 	.byte	0x04, 0x17
        /*002a*/ 	.short	(.L_126 - .L_125)
.L_125:
        /*002c*/ 	.word	0x00000000
        /*0030*/ 	.short	0x0001
        /*0032*/ 	.short	0x0008
        /*0034*/ 	.byte	0x00, 0xf5, 0x21, 0x00


	//----- nvinfo : EIATTR_KPARAM_INFO
	.align		4
.L_126:
        /*0038*/ 	.byte	0x04, 0x17
        /*003a*/ 	.short	(.L_128 - .L_127)
.L_127:
        /*003c*/ 	.word	0x00000000
        /*0040*/ 	.short	0x0000
        /*0042*/ 	.short	0x0000
        /*0044*/ 	.byte	0x00, 0xf5, 0x21, 0x00


	//----- nvinfo : EIATTR_SPARSE_MMA_MASK
	.align		4
.L_128:
        /*0048*/ 	.byte	0x03, 0x50
        /*004a*/ 	.short	0x0000


	//----- nvinfo : EIATTR_MAXREG_COUNT
	.align		4
        /*004c*/ 	.byte	0x03, 0x1b
        /*004e*/ 	.short	0x00ff


	//----- nvinfo : EIATTR_NUM_BARRIERS
	.align		4
        /*0050*/ 	.byte	0x02, 0x4c
        /*0052*/ 	.byte	0x01
	.zero		1


	//----- nvinfo : EIATTR_MERCURY_ISA_VERSION
	.align		4
        /*0054*/ 	.byte	0x03, 0x5f
        /*0056*/ 	.short	0x0101


	//----- nvinfo : EIATTR_COOP_GROUP_MASK_REGIDS
	.align		4
        /*0058*/ 	.byte	0x04, 0x29
        /*005a*/ 	.short	(.L_130 - .L_129)


	//   ....[0]....
.L_129:
        /*005c*/ 	.word	0xffffffff


	//   ....[1]....
        /*0060*/ 	.word	0xffffffff


	//   ....[2]....
        /*0064*/ 	.word	0xffffffff


	//   ....[3]....
        /*0068*/ 	.word	0xffffffff


	//   ....[4]....
        /*006c*/ 	.word	0xffffffff


	//   ....[5]....
        /*0070*/ 	.word	0xffffffff


	//   ....[6]....
        /*0074*/ 	.word	0xffffffff


	//   ....[7]....
        /*0078*/ 	.word	0xffffffff


	//   ....[8]....
        /*007c*/ 	.word	0xffffffff


	//   ....[9]....
        /*0080*/ 	.word	0xffffffff


	//   ....[10]....
        /*0084*/ 	.word	0xffffffff


	//   ....[11]....
        /*0088*/ 	.word	0xffffffff


	//   ....[12]....
        /*008c*/ 	.word	0xffffffff


	//   ....[13]....
        /*0090*/ 	.word	0xffffffff


	//   ....[14]....
        /*0094*/ 	.word	0xffffffff


	//   ....[15]....
        /*0098*/ 	.word	0xffffffff


	//   ....[16]....
        /*009c*/ 	.word	0xffffffff


	//   ....[17]....
        /*00a0*/ 	.word	0xffffffff


	//   ....[18]....
        /*00a4*/ 	.word	0xffffffff


	//   ....[19]....
        /*00a8*/ 	.word	0xffffffff


	//   ....[20]....
        /*00ac*/ 	.word	0xffffffff


	//   ....[21]....
        /*00b0*/ 	.word	0xffffffff


	//   ....[22]....
        /*00b4*/ 	.word	0xffffffff


	//   ....[23]....
        /*00b8*/ 	.word	0xffffffff


	//   ....[24]....
        /*00bc*/ 	.word	0xffffffff


	//   ....[25]....
        /*00c0*/ 	.word	0xffffffff


	//   ....[26]....
        /*00c4*/ 	.word	0xffffffff


	//   ....[27]....
        /*00c8*/ 	.word	0xffffffff


	//   ....[28]....
        /*00cc*/ 	.word	0xffffffff


	//   ....[29]....
        /*00d0*/ 	.word	0xffffffff


	//   ....[30]....
        /*00d4*/ 	.word	0xffffffff


	//   ....[31]....
        /*00d8*/ 	.word	0xffffffff


	//   ....[32]....
        /*00dc*/ 	.word	0xffffffff


	//   ....[33]....
        /*00e0*/ 	.word	0xffffffff


	//   ....[34]....
        /*00e4*/ 	.word	0xffffffff


	//   ....[35]....
        /*00e8*/ 	.word	0xffffffff


	//   ....[36]....
        /*00ec*/ 	.word	0xffffffff


	//   ....[37]....
        /*00f0*/ 	.word	0xffffffff


	//   ....[38]....
        /*00f4*/ 	.word	0xffffffff


	//   ....[39]....
        /*00f8*/ 	.word	0xffffffff


	//   ....[40]....
        /*00fc*/ 	.word	0xffffffff


	//   ....[41]....
        /*0100*/ 	.word	0xffffffff


	//   ....[42]....
        /*0104*/ 	.word	0xffffffff


	//   ....[43]....
        /*0108*/ 	.word	0xffffffff


	//   ....[44]....
        /*010c*/ 	.word	0xffffffff


	//   ....[45]....
        /*0110*/ 	.word	0xffffffff


	//   ....[46]....
        /*0114*/ 	.word	0xffffffff


	//   ....[47]....
        /*0118*/ 	.word	0xffffffff


	//   ....[48]....
        /*011c*/ 	.word	0xffffffff


	//   ....[49]....
        /*0120*/ 	.word	0xffffffff


	//   ....[50]....
        /*0124*/ 	.word	0xffffffff


	//   ....[51]....
        /*0128*/ 	.word	0xffffffff


	//   ....[52]....
        /*012c*/ 	.word	0xffffffff


	//   ....[53]....
        /*0130*/ 	.word	0xffffffff


	//   ....[54]....
        /*0134*/ 	.word	0xffffffff


	//   ....[55]....
        /*0138*/ 	.word	0xffffffff


	//   ....[56]....
        /*013c*/ 	.word	0xffffffff


	//   ....[57]....
        /*0140*/ 	.word	0xffffffff


	//   ....[58]....
        /*0144*/ 	.word	0xffffffff


	//   ....[59]....
        /*0148*/ 	.word	0xffffffff


	//----- nvinfo : EIATTR_COOP_GROUP_INSTR_OFFSETS
	.align		4
.L_130:
        /*014c*/ 	.byte	0x04, 0x28
        /*014e*/ 	.short	(.L_132 - .L_131)


	//   ....[0]....
.L_131:
        /*0150*/ 	.word	0x00000b70


	//   ....[1]....
        /*0154*/ 	.word	0x00000ba0


	//   ....[2]....
        /*0158*/ 	.word	0x00000bc0


	//   ....[3]....
        /*015c*/ 	.word	0x00000bd0


	//   ....[4]....
        /*0160*/ 	.word	0x00000d60


	//   ....[5]....
        /*0164*/ 	.word	0x00000d90


	//   ....[6]....
        /*0168*/ 	.word	0x00000dc0


	//   ....[7]....
        /*016c*/ 	.word	0x00000de0


	//   ....[8]....
        /*0170*/ 	.word	0x00000f60


	//   ....[9]....
        /*0174*/ 	.word	0x00000f90


	//   ....[10]....
        /*0178*/ 	.word	0x00000fc0


	//   ....[11]....
        /*017c*/ 	.word	0x00000fe0


	//   ....[12]....
        /*0180*/ 	.word	0x00001160


	//   ....[13]....
        /*0184*/ 	.word	0x00001190


	//   ....[14]....
        /*0188*/ 	.word	0x000011c0


	//   ....[15]....
        /*018c*/ 	.word	0x000011e0


	//   ....[16]....
        /*0190*/ 	.word	0x00001360


	//   ....[17]....
        /*0194*/ 	.word	0x00001390


	//   ....[18]....
        /*0198*/ 	.word	0x000013c0


	//   ....[19]....
        /*019c*/ 	.word	0x000013e0


	//   ....[20]....
        /*01a0*/ 	.word	0x00002140


	//   ....[21]....
        /*01a4*/ 	.word	0x00002150


	//   ....[22]....
        /*01a8*/ 	.word	0x00002160


	//   ....[23]....
        /*01ac*/ 	.word	0x00002180


	//   ....[24]....
        /*01b0*/ 	.word	0x00002300


	//   ....[25]....
        /*01b4*/ 	.word	0x00002340


	//   ....[26]....
        /*01b8*/ 	.word	0x00002370


	//   ....[27]....
        /*01bc*/ 	.word	0x00002390


	//   ....[28]....
        /*01c0*/ 	.word	0x00002510


	//   ....[29]....
        /*01c4*/ 	.word	0x00002550


	//   ....[30]....
        /*01c8*/ 	.word	0x00002580


	//   ....[31]....
        /*01cc*/ 	.word	0x000025a0


	//   ....[32]....
        /*01d0*/ 	.word	0x00002720


	//   ....[33]....
        /*01d4*/ 	.word	0x00002760


	//   ....[34]....
        /*01d8*/ 	.word	0x00002790


	//   ....[35]....
        /*01dc*/ 	.word	0x000027b0


	//   ....[36]....
        /*01e0*/ 	.word	0x00002930


	//   ....[37]....
        /*01e4*/ 	.word	0x00002970


	//   ....[38]....
        /*01e8*/ 	.word	0x000029a0


	//   ....[39]....
        /*01ec*/ 	.word	0x000029c0


	//   ....[40]....
        /*01f0*/ 	.word	0x00005760


	//   ....[41]....
        /*01f4*/ 	.word	0x00005790


	//   ....[42]....
        /*01f8*/ 	.word	0x000057b0


	//   ....[43]....
        /*01fc*/ 	.word	0x000057c0


	//   ....[44]....
        /*0200*/ 	.word	0x00005950


	//   ....[45]....
        /*0204*/ 	.word	0x00005980


	//   ....[46]....
        /*0208*/ 	.word	0x000059b0


	//   ....[47]....
        /*020c*/ 	.word	0x000059d0


	//   ....[48]....
        /*0210*/ 	.word	0x00005b50


	//   ....[49]....
        /*0214*/ 	.word	0x00005b80


	//   ....[50]....
        /*0218*/ 	.word	0x00005bb0


	//   ....[51]....
        /*021c*/ 	.word	0x00005bd0


	//   ....[52]....
        /*0220*/ 	.word	0x00005d50


	//   ....[53]....
        /*0224*/ 	.word	0x00005d80


	//   ....[54]....
        /*0228*/ 	.word	0x00005db0


	//   ....[55]....
        /*022c*/ 	.word	0x00005dd0


	//   ....[56]....
        /*0230*/ 	.word	0x00005f50


	//   ....[57]....
        /*0234*/ 	.word	0x00005f80


	//   ....[58]....
        /*0238*/ 	.word	0x00005fb0


	//   ....[59]....
        /*023c*/ 	.word	0x00005fd0


	//----- nvinfo : EIATTR_VRC_CTA_INIT_COUNT
	.align		4
.L_132:
        /*0240*/ 	.byte	0x02, 0x4a
	.zero		1
	.zero		1


	//----- nvinfo : EIATTR_EXIT_INSTR_OFFSETS
	.align		4
        /*0244*/ 	.byte	0x04, 0x1c
        /*0246*/ 	.short	(.L_134 - .L_133)


	//   ....[0]....
.L_133:
        /*0248*/ 	.word	0x00000030


	//   ....[1]....
        /*024c*/ 	.word	0x00006c70


	//   ....[2]....
        /*0250*/ 	.word	0x00006cb0


	//----- nvinfo : EIATTR_MAX_THREADS
	.align		4
.L_134:
        /*0254*/ 	.byte	0x04, 0x05
        /*0256*/ 	.short	(.L_136 - .L_135)
.L_135:
        /*0258*/ 	.word	0x00000100
        /*025c*/ 	.word	0x00000001
        /*0260*/ 	.word	0x00000001


	//----- nvinfo : EIATTR_CRS_STACK_SIZE
	.align		4
.L_136:
        /*0264*/ 	.byte	0x04, 0x1e
        /*0266*/ 	.short	(.L_138 - .L_137)
.L_137:
        /*0268*/ 	.word	0x00000000


	//----- nvinfo : EIATTR_CBANK_PARAM_SIZE
	.align		4
.L_138:
        /*026c*/ 	.byte	0x03, 0x19
        /*026e*/ 	.short	0x0015


	//----- nvinfo : EIATTR_PARAM_CBANK
	.align		4
        /*0270*/ 	.byte	0x04, 0x0a
        /*0272*/ 	.short	(.L_140 - .L_139)
	.align		4
.L_139:
        /*0274*/ 	.word	index@(.nv.constant0._ZN6thrust24THRUST_300001_SM_1000_NS8cuda_cub4core6detail13_kernel_agentINS1_8__reduce11ReduceAgentIPN4cuda3std3__45tupleIJdlEEESC_SB_lNS1_9__extrema9arg_max_fIdl13cmpAbsDoublesEEEEJSC_SC_iSG_EEEvDpT0_)
        /*0278*/ 	.short	0x0380
        /*027a*/ 	.short	0x0015


	//----- nvinfo : EIATTR_SW_WAR
	.align		4
.L_140:
        /*027c*/ 	.byte	0x04, 0x36
        /*027e*/ 	.short	(.L_142 - .L_141)
.L_141:
        /*0280*/ 	.word	0x00000008
.L_142:


//--------------------- .nv.info._ZN6thrust24THRUST_300001_SM_1000_NS8cuda_cub4core6detail13_kernel_agentINS1_8__reduce10DrainAgentIlEEJN3cub18CUB_300001_SM_10009GridQueueIyEElEEEvDpT0_ --------------------------
	.section	.nv.info._ZN6thrust24THRUST_300001_SM_1000_NS8cuda_cub4core6detail13_kernel_agentINS1_8__reduce10DrainAgentIlEEJN3cub18CUB_300001_SM_10009GridQueueIyEElEEEvDpT0_,"",@"SHT_CUDA_INFO"
	.sectionflags	@""
	.align	4


	//----- nvinfo : EIATTR_CUDA_API_VERSION
	.align		4
        /*0000*/ 	.byte	0x04, 0x37
        /*0002*/ 	.short	(.L_144 - .L_143)
.L_143:
        /*0004*/ 	.word	0x00000082


	//----- nvinfo : EIATTR_KPARAM_INFO
	.align		4
.L_144:
        /*0008*/ 	.byte	0x04, 0x17
        /*000a*/ 	.short	(.L_146 - .L_145)
.L_145:
        /*000c*/ 	.word	0x00000000
        /*0010*/ 	.short	0x0001
        /*0012*/ 	.short	0x0008
        /*0014*/ 	.byte	0x00, 0xf0, 0x21, 0x00


	//----- nvinfo : EIATTR_KPARAM_INFO
	.align		4
.L_146:
        /*0018*/ 	.byte	0x04, 0x17
        /*001a*/ 	.short	(.L_148 - .L_147)
.L_147:
        /*001c*/ 	.word	0x00000000
        /*0020*/ 	.short	0x0000
        /*0022*/ 	.short	0x0000
        /*0024*/ 	.byte	0x00, 0xf0, 0x21, 0x00


	//----- nvinfo : EIATTR_SPARSE_MMA_MASK
	.align		4
.L_148:
        /*0028*/ 	.byte	0x03, 0x50
        /*002a*/ 	.short	0x0000


	//----- nvinfo : EIATTR_MAXREG_COUNT
	.align		4
        /*002c*/ 	.byte	0x03, 0x1b
        /*002e*/ 	.short	0x00ff


	//----- nvinfo : EIATTR_MERCURY_ISA_VERSION
	.align		4
        /*0030*/ 	.byte	0x03, 0x5f
        /*0032*/ 	.short	0x0101


	//----- nvinfo : EIATTR_VRC_CTA_INIT_COUNT
	.align		4
        /*0034*/ 	.byte	0x02, 0x4a
	.zero		1
	.zero		1


	//----- nvinfo : EIATTR_EXIT_INSTR_OFFSETS
	.align		4
        /*0038*/ 	.byte	0x04, 0x1c
        /*003a*/ 	.short	(.L_150 - .L_149)


	//   ....[0]....
.L_149:
        /*003c*/ 	.word	0x00000060


	//----- nvinfo : EIATTR_MAX_THREADS
	.align		4
.L_150:
        /*0040*/ 	.byte	0x04, 0x05
        /*0042*/ 	.short	(.L_152 - .L_151)
.L_151:
        /*0044*/ 	.word	0x00000001
        /*0048*/ 	.word	0x00000001
        /*004c*/ 	.word	0x00000001


	//----- nvinfo : EIATTR_CBANK_PARAM_SIZE
	.align		4
.L_152:
        /*0050*/ 	.byte	0x03, 0x19
        /*0052*/ 	.short	0x0010


	//----- nvinfo : EIATTR_PARAM_CBANK
	.align		4
        /*0054*/ 	.byte	0x04, 0x0a
        /*0056*/ 	.short	(.L_154 - .L_153)
	.align		4
.L_153:
        /*0058*/ 	.word	index@(.nv.constant0._ZN6thrust24THRUST_300001_SM_1000_NS8cuda_cub4core6detail13_kernel_agentINS1_8__reduce10DrainAgentIlEEJN3cub18CUB_300001_SM_10009GridQueueIyEElEEEvDpT0_)
        /*005c*/ 	.short	0x0380
        /*005e*/ 	.short	0x0010


	//----- nvinfo : EIATTR_SW_WAR
	.align		4
.L_154:
        /*0060*/ 	.byte	0x04, 0x36
        /*0062*/ 	.short	(.L_156 - .L_155)
.L_155:
        /*0064*/ 	.word	0x00000008
.L_156:


//--------------------- .nv.info._ZN6thrust24THRUST_300001_SM_1000_NS8cuda_cub4core6detail13_kernel_agentINS1_8__reduce11ReduceAgentINS0_12zip_iteratorIN4cuda3std3__45tupleIJNS0_10device_ptrIdEENS0_17counting_iteratorIlNS0_11use_defaultESF_SF_EEEEEEEPNSB_IJdlEEESJ_lNS1_9__extrema9arg_max_fIdl13cmpAbsDoublesEEEEJSI_SK_lN3cub18CUB_300001_SM_100013GridEvenShareIlEENSR_9GridQueueIyEESO_EEEvDpT0_ --------------------------
	.section	.nv.info._ZN6thrust24THRUST_300001_SM_1000_NS8cuda_cub4core6detail13_kernel_agentINS1_8__reduce11ReduceAgentINS0_12zip_iteratorIN4cuda3std3__45tupleIJNS0_10device_ptrIdEENS0_17counting_iteratorIlNS0_11use_defaultESF_SF_EEEEEEEPNSB_IJdlEEESJ_lNS1_9__extrema9arg_max_fIdl13cmpAbsDoublesEEEEJSI_SK_lN3cub18CUB_300001_SM_100013GridEvenShareIlEENSR_9GridQueueIyEESO_EEEvDpT0_,"",@"SHT_CUDA_INFO"
	.sectionflags	@""
	.align	4


	//----- nvinfo : EIATTR_CUDA_API_VERSION
	.align		4
        /*0000*/ 	.byte	0x04, 0x37
        /*0002*/ 	.short	(.L_158 - .L_157)
.L_157:
        /*0004*/ 	.word	0x00000082


	//----- nvinfo : EIATTR_KPARAM_INFO
	.align		4
.L_158:
        /*0008*/ 	.byte	0x04, 0x17
        /*000a*/ 	.short	(.L_160 - .L_159)
.L_159:
        /*000c*/ 	.word	0x00000000
        /*0010*/ 	.short	0x0005
        /*0012*/ 	.short	0x0070
        /*0014*/ 	.byte	0x00, 0xf0, 0x05, 0x00


	//----- nvinfo : EIATTR_KPARAM_INFO
	.align		4
.L_160:
        /*0018*/ 	.byte	0x04, 0x17
        /*001a*/ 	.short	(.L_162 - .L_161)
.L_161:
        /*001c*/ 	.word	0x00000000
        /*0020*/ 	.short	0x0004
        /*0022*/ 	.short	0x0068
        /*0024*/ 	.byte	0x00, 0xf0, 0x21, 0x00


	//----- nvinfo : EIATTR_KPARAM_INFO
	.align		4
.L_162:
        /*0028*/ 	.byte	0x04, 0x17
        /*002a*/ 	.short	(.L_164 - .L_163)
.L_163:
        /*002c*/ 	.word	0x00000000
        /*0030*/ 	.short	0x0003
        /*0032*/ 	.short	0x0020
        /*0034*/ 	.byte	0x00, 0xf0, 0x21, 0x01


	//----- nvinfo : EIATTR_KPARAM_INFO
	.align		4
.L_164:
        /*0038*/ 	.byte	0x04, 0x17
        /*003a*/ 	.short	(.L_166 - .L_165)
.L_165:
        /*003c*/ 	.word	0x00000000
        /*0040*/ 	.short	0x0002
        /*0042*/ 	.short	0x0018
        /*0044*/ 	.byte	0x00, 0xf0, 0x21, 0x00


	//----- nvinfo : EIATTR_KPARAM_INFO
	.align		4
.L_166:
        /*0048*/ 	.byte	0x04, 0x17
        /*004a*/ 	.short	(.L_168 - .L_167)
.L_167:
        /*004c*/ 	.word	0x00000000
        /*0050*/ 	.short	0x0001
        /*0052*/ 	.short	0x0010
        /*0054*/ 	.byte	0x00, 0xf5, 0x21, 0x00


	//----- nvinfo : EIATTR_KPARAM_INFO
	.align		4
.L_168:
        /*0058*/ 	.byte	0x04, 0x17
        /*005a*/ 	.short	(.L_170 - .L_169)
.L_169:
        /*005c*/ 	.word	0x00000000
        /*0060*/ 	.short	0x0000
        /*0062*/ 	.short	0x0000
        /*0064*/ 	.byte	0x00, 0xf0, 0x41, 0x00


	//----- nvinfo : EIATTR_SPARSE_MMA_MASK
	.align		4
.L_170:
        /*0068*/ 	.byte	0x03, 0x50
        /*006a*/ 	.short	0x0000


	//----- nvinfo : EIATTR_MAXREG_COUNT
	.align		4
        /*006c*/ 	.byte	0x03, 0x1b
        /*006e*/ 	.short	0x00ff


	//----- nvinfo : EIATTR_NUM_BARRIERS
	.align		4
        /*0070*/ 	.byte	0x02, 0x4c
        /*0072*/ 	.byte	0x01
	.zero		1


	//----- nvinfo : EIATTR_MERCURY_ISA_VERSION
	.align		4
        /*0074*/ 	.byte	0x03, 0x5f
        /*0076*/ 	.short	0x0101


	//----- nvinfo : EIATTR_COOP_GROUP_MASK_REGIDS
	.align		4
        /*0078*/ 	.byte	0x04, 0x29
        /*007a*/ 	.short	(.L_172 - .L_171)


	//   ....[0]....
.L_171:
        /*007c*/ 	.word	0xffffffff


	//   ....[1]....
        /*0080*/ 	.word	0xffffffff


	//   ....[2]....
        /*0084*/ 	.word	0xffffffff


	//   ....[3]....
        /*0088*/ 	.word	0xffffffff


	//   ....[4]....
        /*008c*/ 	.word	0xffffffff


	//   ....[5]....
        /*0090*/ 	.word	0xffffffff


	//   ....[6]....
        /*0094*/ 	.word	0xffffffff


	//   ....[7]....
        /*0098*/ 	.word	0xffffffff


	//   ....[8]....
        /*009c*/ 	.word	0xffffffff


	//   ....[9]....
        /*00a0*/ 	.word	0xffffffff


	//   ....[10]....
        /*00a4*/ 	.word	0xffffffff


	//   ....[11]....
        /*00a8*/ 	.word	0xffffffff


	//   ....[12]....
        /*00ac*/ 	.word	0xffffffff


	//   ....[13]....
        /*00b0*/ 	.word	0xffffffff


	//   ....[14]....
        /*00b4*/ 	.word	0xffffffff


	//   ....[15]....
        /*00b8*/ 	.word	0xffffffff


	//   ....[16]....
        /*00bc*/ 	.word	0xffffffff


	//   ....[17]....
        /*00c0*/ 	.word	0xffffffff


	//   ....[18]....
        /*00c4*/ 	.word	0xffffffff


	//   ....[19]....
        /*00c8*/ 	.word	0xffffffff


	//   ....[20]....
        /*00cc*/ 	.word	0xffffffff


	//   ....[21]....
        /*00d0*/ 	.word	0xffffffff


	//   ....[22]....
        /*00d4*/ 	.word	0xffffffff


	//   ....[23]....
        /*00d8*/ 	.word	0xffffffff


	//   ....[24]....
        /*00dc*/ 	.word	0xffffffff


	//   ....[25]....
        /*00e0*/ 	.word	0xffffffff


	//   ....[26]....
        /*00e4*/ 	.word	0xffffffff


	//   ....[27]....
        /*00e8*/ 	.word	0xffffffff


	//   ....[28]....
        /*00ec*/ 	.word	0xffffffff


	//   ....[29]....
        /*00f0*/ 	.word	0xffffffff


	//   ....[30]....
        /*00f4*/ 	.word	0xffffffff


	//   ....[31]....
        /*00f8*/ 	.word	0xffffffff


	//   ....[32]....
        /*00fc*/ 	.word	0xffffffff


	//   ....[33]....
        /*0100*/ 	.word	0xffffffff


	//   ....[34]....
        /*0104*/ 	.word	0xffffffff


	//   ....[35]....
        /*0108*/ 	.word	0xffffffff


	//   ....[36]....
        /*010c*/ 	.word	0xffffffff


	//   ....[37]....
        /*0110*/ 	.word	0xffffffff


	//   ....[38]....
        /*0114*/ 	.word	0xffffffff


	//   ....[39]....
        /*0118*/ 	.word	0xffffffff


	//   ....[40]....
        /*011c*/ 	.word	0xffffffff


	//   ....[41]....
        /*0120*/ 	.word	0xffffffff


	//   ....[42]....
        /*0124*/ 	.word	0xffffffff


	//   ....[43]....
        /*0128*/ 	.word	0xffffffff


	//   ....[44]....
        /*012c*/ 	.word	0xffffffff


	//   ....[45]....
        /*0130*/ 	.word	0xffffffff


	//   ....[46]....
        /*0134*/ 	.word	0xffffffff


	//   ....[47]....
        /*0138*/ 	.word	0xffffffff


	//   ....[48]....
        /*013c*/ 	.word	0xffffffff


	//   ....[49]....
        /*0140*/ 	.word	0xffffffff


	//   ....[50]....
        /*0144*/ 	.word	0xffffffff


	//   ....[51]....
        /*0148*/ 	.word	0xffffffff


	//   ....[52]....
        /*014c*/ 	.word	0xffffffff


	//   ....[53]....
        /*0150*/ 	.word	0xffffffff


	//   ....[54]....
        /*0154*/ 	.word	0xffffffff


	//   ....[55]....
        /*0158*/ 	.word	0xffffffff


	//   ....[56]....
        /*015c*/ 	.word	0xffffffff


	//   ....[57]....
        /*0160*/ 	.word	0xffffffff


	//   ....[58]....
        /*0164*/ 	.word	0xffffffff


	//   ....[59]....
        /*0168*/ 	.word	0xffffffff


	//----- nvinfo : EIATTR_COOP_GROUP_INSTR_OFFSETS
	.align		4
.L_172:
        /*016c*/ 	.byte	0x04, 0x28
        /*016e*/ 	.short	(.L_174 - .L_173)


	//   ....[0]....
.L_173:
        /*0170*/ 	.word	0x00000d70


	//   ....[1]....
        /*0174*/ 	.word	0x00000da0


	//   ....[2]....
        /*0178*/ 	.word	0x00000dc0


	//   ....[3]....
        /*017c*/ 	.word	0x00000dd0


	//   ....[4]....
        /*0180*/ 	.word	0x00000f60


	//   ....[5]....
        /*0184*/ 	.word	0x00000f90


	//   ....[6]....
        /*0188*/ 	.word	0x00000fc0


	//   ....[7]....
        /*018c*/ 	.word	0x00000fe0


	//   ....[8]....
        /*0190*/ 	.word	0x00001160


	//   ....[9]....
        /*0194*/ 	.word	0x00001190


	//   ....[10]....
        /*0198*/ 	.word	0x000011c0


	//   ....[11]....
        /*019c*/ 	.word	0x000011e0


	//   ....[12]....
        /*01a0*/ 	.word	0x00001360


	//   ....[13]....
        /*01a4*/ 	.word	0x00001390


	//   ....[14]....
        /*01a8*/ 	.word	0x000013c0


	//   ....[15]....
        /*01ac*/ 	.word	0x000013e0


	//   ....[16]....
        /*01b0*/ 	.word	0x00001560


	//   ....[17]....
        /*01b4*/ 	.word	0x00001590


	//   ....[18]....
        /*01b8*/ 	.word	0x000015c0


	//   ....[19]....
        /*01bc*/ 	.word	0x000015e0


	//   ....[20]....
        /*01c0*/ 	.word	0x00002340


	//   ....[21]....
        /*01c4*/ 	.word	0x00002350


	//   ....[22]....
        /*01c8*/ 	.word	0x00002360


	//   ....[23]....
        /*01cc*/ 	.word	0x00002380


	//   ....[24]....
        /*01d0*/ 	.word	0x00002500


	//   ....[25]....
        /*01d4*/ 	.word	0x00002540


	//   ....[26]....
        /*01d8*/ 	.word	0x00002570


	//   ....[27]....
        /*01dc*/ 	.word	0x00002590


	//   ....[28]....
        /*01e0*/ 	.word	0x00002710


	//   ....[29]....
        /*01e4*/ 	.word	0x00002750


	//   ....[30]....
        /*01e8*/ 	.word	0x00002780


	//   ....[31]....
        /*01ec*/ 	.word	0x000027a0


	//   ....[32]....
        /*01f0*/ 	.word	0x00002920


	//   ....[33]....
        /*01f4*/ 	.word	0x00002960


	//   ....[34]....
        /*01f8*/ 	.word	0x00002990


	//   ....[35]....
        /*01fc*/ 	.word	0x000029b0


	//   ....[36]....
        /*0200*/ 	.word	0x00002b30


	//   ....[37]....
        /*0204*/ 	.word	0x00002b70


	//   ....[38]....
        /*0208*/ 	.word	0x00002ba0


	//   ....[39]....
        /*020c*/ 	.word	0x00002bc0


	//   ....[40]....
        /*0210*/ 	.word	0x000053c0


	//   ....[41]....
        /*0214*/ 	.word	0x000053f0


	//   ....[42]....
        /*0218*/ 	.word	0x00005410


	//   ....[43]....
        /*021c*/ 	.word	0x00005420


	//   ....[44]....
        /*0220*/ 	.word	0x000055b0


	//   ....[45]....
        /*0224*/ 	.word	0x000055e0


	//   ....[46]....
        /*0228*/ 	.word	0x00005610


	//   ....[47]....
        /*022c*/ 	.word	0x00005630


	//   ....[48]....
        /*0230*/ 	.word	0x000057b0


	//   ....[49]....
        /*0234*/ 	.word	0x000057e0


	//   ....[50]....
        /*0238*/ 	.word	0x00005810


	//   ....[51]....
        /*023c*/ 	.word	0x00005830


	//   ....[52]....
        /*0240*/ 	.word	0x000059b0


	//   ....[53]....
        /*0244*/ 	.word	0x000059e0


	//   ....[54]....
        /*0248*/ 	.word	0x00005a10


	//   ....[55]....
        /*024c*/ 	.word	0x00005a30


	//   ....[56]....
        /*0250*/ 	.word	0x00005bb0


	//   ....[57]....
        /*0254*/ 	.word	0x00005be0


	//   ....[58]....
        /*0258*/ 	.word	0x00005c10


	//   ....[59]....
        /*025c*/ 	.word	0x00005c30


	//----- nvinfo : EIATTR_VRC_CTA_INIT_COUNT
	.align		4
.L_174:
        /*0260*/ 	.byte	0x02, 0x4a
	.zero		1
	.zero		1


	//----- nvinfo : EIATTR_EXIT_INSTR_OFFSETS
	.align		4
        /*0264*/ 	.byte	0x04, 0x1c
        /*0266*/ 	.short	(.L_176 - .L_175)


	//   ....[0]....
.L_175:
        /*0268*/ 	.word	0x000068d0


	//   ....[1]....
        /*026c*/ 	.word	0x00006920


	//----- nvinfo : EIATTR_MAX_THREADS
	.align		4
.L_176:
        /*0270*/ 	.byte	0x04, 0x05
        /*0272*/ 	.short	(.L_178 - .L_177)
.L_177:
        /*0274*/ 	.word	0x00000100
        /*0278*/ 	.word	0x00000001
        /*027c*/ 	.word	0x00000001


	//----- nvinfo : EIATTR_CRS_STACK_SIZE
	.align		4
.L_178:
        /*0280*/ 	.byte	0x04, 0x1e
        /*0282*/ 	.short	(.L_180 - .L_179)
.L_179:
        /*0284*/ 	.word	0x00000000


	//----- nvinfo : EIATTR_CBANK_PARAM_SIZE
	.align		4
.L_180:
        /*0288*/ 	.byte	0x03, 0x19
        /*028a*/ 	.short	0x0071


	//----- nvinfo : EIATTR_PARAM_CBANK
	.align		4
        /*028c*/ 	.byte	0x04, 0x0a
        /*028e*/ 	.short	(.L_182 - .L_181)
	.align		4
.L_181:
        /*0290*/ 	.word	index@(.nv.constant0._ZN6thrust24THRUST_300001_SM_1000_NS8cuda_cub4core6detail13_kernel_agentINS1_8__reduce11ReduceAgentINS0_12zip_iteratorIN4cuda3std3__45tupleIJNS0_10device_ptrIdEENS0_17counting_iteratorIlNS0_11use_defaultESF_SF_EEEEEEEPNSB_IJdlEEESJ_lNS1_9__extrema9arg_max_fIdl13cmpAbsDoublesEEEEJSI_SK_lN3cub18CUB_300001_SM_100013GridEvenShareIlEENSR_9GridQueueIyEESO_EEEvDpT0_)
        /*0294*/ 	.short	0x0380
        /*0296*/ 	.short	0x0071


	//----- nvinfo : EIATTR_SW_WAR
	.align		4
.L_182:
        /*0298*/ 	.byte	0x04, 0x36
        /*029a*/ 	.short	(.L_184 - .L_183)
.L_183:
        /*029c*/ 	.word	0x00000008
.L_184:


//--------------------- .nv.info._ZN6thrust24THRUST_300001_SM_1000_NS8cuda_cub4core6detail13_kernel_agentINS1_8__reduce11ReduceAgentINS0_12zip_iteratorIN4cuda3std3__45tupleIJNS0_10device_ptrIdEENS0_17counting_iteratorIlNS0_11use_defaultESF_SF_EEEEEEEPNSB_IJdlEEESJ_lNS1_9__extrema9arg_max_fIdl13cmpAbsDoublesEEEEJSI_SK_lSO_EEEvDpT0_ --------------------------
	.section	.nv.info._ZN6thrust24THRUST_300001_SM_1000_NS8cuda_cub4core6detail13_kernel_agentINS1_8__reduce11ReduceAgentINS0_12zip_iteratorIN4cuda3std3__45tupleIJNS0_10device_ptrIdEENS0_17counting_iteratorIlNS0_11use_defaultESF_SF_EEEEEEEPNSB_IJdlEEESJ_lNS1_9__extrema9arg_max_fIdl13cmpAbsDoublesEEEEJSI_SK_lSO_EEEvDpT0_,"",@"SHT_CUDA_INFO"
	.sectionflags	@""
	.align	4


	//----- nvinfo : EIATTR_CUDA_API_VERSION
	.align		4
        /*0000*/ 	.byte	0x04, 0x37
        /*0002*/ 	.short	(.L_186 - .L_185)
.L_185:
        /*0004*/ 	.word	0x00000082


	//----- nvinfo : EIATTR_KPARAM_INFO
	.align		4
.L_186:
        /*0008*/ 	.byte	0x04, 0x17
        /*000a*/ 	.short	(.L_188 - .L_187)
.L_187:
        /*000c*/ 	.word	0x00000000
        /*0010*/ 	.short	0x0003
        /*0012*/ 	.short	0x0020
        /*0014*/ 	.byte	0x00, 0xf0, 0x05, 0x00


	//----- nvinfo : EIATTR_KPARAM_INFO
	.align		4
.L_188:
        /*0018*/ 	.byte	0x04, 0x17
        /*001a*/ 	.short	(.L_190 - .L_189)
.L_189:
        /*001c*/ 	.word	0x00000000
        /*0020*/ 	.short	0x0002
        /*0022*/ 	.short	0x0018
        /*0024*/ 	.byte	0x00, 0xf0, 0x21, 0x00


	//----- nvinfo : EIATTR_KPARAM_INFO
	.align		4
.L_190:
        /*0028*/ 	.byte	0x04, 0x17
        /*002a*/ 	.short	(.L_192 - .L_191)
.L_191:
        /*002c*/ 	.word	0x00000000
        /*0030*/ 	.short	0x0001
        /*0032*/ 	.short	0x0010
        /*0034*/ 	.byte	0x00, 0xf5, 0x21, 0x00


	//----- nvinfo : EIATTR_KPARAM_INFO
	.align		4
.L_192:
        /*0038*/ 	.byte	0x04, 0x17
        /*003a*/ 	.short	(.L_194 - .L_193)
.L_193:
        /*003c*/ 	.word	0x00000000
        /*0040*/ 	.short	0x0000
        /*0042*/ 	.short	0x0000
        /*0044*/ 	.byte	0x00, 0xf0, 0x41, 0x00


	//----- nvinfo : EIATTR_SPARSE_MMA_MASK
	.align		4
.L_194:
        /*0048*/ 	.byte	0x03, 0x50
        /*004a*/ 	.short	0x0000


	//----- nvinfo : EIATTR_MAXREG_COUNT
	.align		4
        /*004c*/ 	.byte	0x03, 0x1b
        /*004e*/ 	.short	0x00ff


	//----- nvinfo : EIATTR_NUM_BARRIERS
	.align		4
        /*0050*/ 	.byte	0x02, 0x4c
        /*0052*/ 	.byte	0x01
	.zero		1


	//----- nvinfo : EIATTR_MERCURY_ISA_VERSION
	.align		4
        /*0054*/ 	.byte	0x03, 0x5f
        /*0056*/ 	.short	0x0101


	//----- nvinfo : EIATTR_COOP_GROUP_MASK_REGIDS
	.align		4
        /*0058*/ 	.byte	0x04, 0x29
        /*005a*/ 	.short	(.L_196 - .L_195)


	//   ....[0]....
.L_195:
        /*005c*/ 	.word	0xffffffff


	//   ....[1]....
        /*0060*/ 	.word	0xffffffff


	//   ....[2]....
        /*0064*/ 	.word	0xffffffff


	//   ....[3]....
        /*0068*/ 	.word	0xffffffff


	//   ....[4]....
        /*006c*/ 	.word	0xffffffff


	//   ....[5]....
        /*0070*/ 	.word	0xffffffff


	//   ....[6]....
        /*0074*/ 	.word	0xffffffff


	//   ....[7]....
        /*0078*/ 	.word	0xffffffff


	//   ....[8]....
        /*007c*/ 	.word	0xffffffff


	//   ....[9]....
        /*0080*/ 	.word	0xffffffff


	//   ....[10]....
        /*0084*/ 	.word	0xffffffff


	//   ....[11]....
        /*0088*/ 	.word	0xffffffff


	//   ....[12]....
        /*008c*/ 	.word	0xffffffff


	//   ....[13]....
        /*0090*/ 	.word	0xffffffff


	//   ....[14]....
        /*0094*/ 	.word	0xffffffff


	//   ....[15]....
        /*0098*/ 	.word	0xffffffff


	//   ....[16]....
        /*009c*/ 	.word	0xffffffff


	//   ....[17]....
        /*00a0*/ 	.word	0xffffffff


	//   ....[18]....
        /*00a4*/ 	.word	0xffffffff


	//   ....[19]....
        /*00a8*/ 	.word	0xffffffff


	//   ....[20]....
        /*00ac*/ 	.word	0xffffffff


	//   ....[21]....
        /*00b0*/ 	.word	0xffffffff


	//   ....[22]....
        /*00b4*/ 	.word	0xffffffff


	//   ....[23]....
        /*00b8*/ 	.word	0xffffffff


	//   ....[24]....
        /*00bc*/ 	.word	0xffffffff


	//   ....[25]....
        /*00c0*/ 	.word	0xffffffff


	//   ....[26]....
        /*00c4*/ 	.word	0xffffffff


	//   ....[27]....
        /*00c8*/ 	.word	0xffffffff


	//   ....[28]....
        /*00cc*/ 	.word	0xffffffff


	//   ....[29]....
        /*00d0*/ 	.word	0xffffffff


	//   ....[30]....
        /*00d4*/ 	.word	0xffffffff


	//   ....[31]....
        /*00d8*/ 	.word	0xffffffff


	//   ....[32]....
        /*00dc*/ 	.word	0xffffffff


	//   ....[33]....
        /*00e0*/ 	.word	0xffffffff


	//   ....[34]....
        /*00e4*/ 	.word	0xffffffff


	//   ....[35]....
        /*00e8*/ 	.word	0xffffffff


	//   ....[36]....
        /*00ec*/ 	.word	0xffffffff


	//   ....[37]....
        /*00f0*/ 	.word	0xffffffff


	//   ....[38]....
        /*00f4*/ 	.word	0xffffffff


	//   ....[39]....
        /*00f8*/ 	.word	0xffffffff


	//   ....[40]....
        /*00fc*/ 	.word	0xffffffff


	//   ....[41]....
        /*0100*/ 	.word	0xffffffff


	//   ....[42]....
        /*0104*/ 	.word	0xffffffff


	//   ....[43]....
        /*0108*/ 	.word	0xffffffff


	//   ....[44]....
        /*010c*/ 	.word	0xffffffff


	//   ....[45]....
        /*0110*/ 	.word	0xffffffff


	//   ....[46]....
        /*0114*/ 	.word	0xffffffff


	//   ....[47]....
        /*0118*/ 	.word	0xffffffff


	//   ....[48]....
        /*011c*/ 	.word	0xffffffff


	//   ....[49]....
        /*0120*/ 	.word	0xffffffff


	//   ....[50]....
        /*0124*/ 	.word	0xffffffff


	//   ....[51]....
        /*0128*/ 	.word	0xffffffff


	//   ....[52]....
        /*012c*/ 	.word	0xffffffff


	//   ....[53]....
        /*0130*/ 	.word	0xffffffff


	//   ....[54]....
        /*0134*/ 	.word	0xffffffff


	//   ....[55]....
        /*0138*/ 	.word	0xffffffff


	//   ....[56]....
        /*013c*/ 	.word	0xffffffff


	//   ....[57]....
        /*0140*/ 	.word	0xffffffff


	//   ....[58]....
        /*0144*/ 	.word	0xffffffff


	//   ....[59]....
        /*0148*/ 	.word	0xffffffff


	//----- nvinfo : EIATTR_COOP_GROUP_INSTR_OFFSETS
	.align		4
.L_196:
        /*014c*/ 	.byte	0x04, 0x28
        /*014e*/ 	.short	(.L_198 - .L_197)


	//   ....[0]....
.L_197:
        /*0150*/ 	.word	0x00000cb0


	//   ....[1]....
        /*0154*/ 	.word	0x00000ce0


	//   ....[2]....
        /*0158*/ 	.word	0x00000d00


	//   ....[3]....
        /*015c*/ 	.word	0x00000d10


	//   ....[4]....
        /*0160*/ 	.word	0x00000ea0


	//   ....[5]....
        /*0164*/ 	.word	0x00000ed0


	//   ....[6]....
        /*0168*/ 	.word	0x00000f00


	//   ....[7]....
        /*016c*/ 	.word	0x00000f20


	//   ....[8]....
        /*0170*/ 	.word	0x000010a0


	//   ....[9]....
        /*0174*/ 	.word	0x000010d0


	//   ....[10]....
        /*0178*/ 	.word	0x00001100


	//   ....[11]....
        /*017c*/ 	.word	0x00001120


	//   ....[12]....
        /*0180*/ 	.word	0x000012a0


	//   ....[13]....
        /*0184*/ 	.word	0x000012d0


	//   ....[14]....
        /*0188*/ 	.word	0x00001300


	//   ....[15]....
        /*018c*/ 	.word	0x00001320


	//   ....[16]....
        /*0190*/ 	.word	0x000014a0


	//   ....[17]....
        /*0194*/ 	.word	0x000014e0


	//   ....[18]....
        /*0198*/ 	.word	0x00001510


	//   ....[19]....
        /*019c*/ 	.word	0x00001520


	//   ....[20]....
        /*01a0*/ 	.word	0x00002280


	//   ....[21]....
        /*01a4*/ 	.word	0x00002290


	//   ....[22]....
        /*01a8*/ 	.word	0x000022a0


	//   ....[23]....
        /*01ac*/ 	.word	0x000022c0


	//   ....[24]....
        /*01b0*/ 	.word	0x00002440


	//   ....[25]....
        /*01b4*/ 	.word	0x00002480


	//   ....[26]....
        /*01b8*/ 	.word	0x000024b0


	//   ....[27]....
        /*01bc*/ 	.word	0x000024d0


	//   ....[28]....
        /*01c0*/ 	.word	0x00002650


	//   ....[29]....
        /*01c4*/ 	.word	0x00002690


	//   ....[30]....
        /*01c8*/ 	.word	0x000026c0


	//   ....[31]....
        /*01cc*/ 	.word	0x000026e0


	//   ....[32]....
        /*01d0*/ 	.word	0x00002860


	//   ....[33]....
        /*01d4*/ 	.word	0x000028a0


	//   ....[34]....
        /*01d8*/ 	.word	0x000028d0


	//   ....[35]....
        /*01dc*/ 	.word	0x000028f0


	//   ....[36]....
        /*01e0*/ 	.word	0x00002a70


	//   ....[37]....
        /*01e4*/ 	.word	0x00002ab0


	//   ....[38]....
        /*01e8*/ 	.word	0x00002ae0


	//   ....[39]....
        /*01ec*/ 	.word	0x00002b00


	//   ....[40]....
        /*01f0*/ 	.word	0x00004f40


	//   ....[41]....
        /*01f4*/ 	.word	0x00004f70


	//   ....[42]....
        /*01f8*/ 	.word	0x00004f90


	//   ....[43]....
        /*01fc*/ 	.word	0x00004fa0


	//   ....[44]....
        /*0200*/ 	.word	0x00005130


	//   ....[45]....
        /*0204*/ 	.word	0x00005160


	//   ....[46]....
        /*0208*/ 	.word	0x00005190


	//   ....[47]....
        /*020c*/ 	.word	0x000051b0


	//   ....[48]....
        /*0210*/ 	.word	0x00005330


	//   ....[49]....
        /*0214*/ 	.word	0x00005360


	//   ....[50]....
        /*0218*/ 	.word	0x00005390


	//   ....[51]....
        /*021c*/ 	.word	0x000053b0


	//   ....[52]....
        /*0220*/ 	.word	0x00005530


	//   ....[53]....
        /*0224*/ 	.word	0x00005560


	//   ....[54]....
        /*0228*/ 	.word	0x00005590


	//   ....[55]....
        /*022c*/ 	.word	0x000055b0


	//   ....[56]....
        /*0230*/ 	.word	0x00005730


	//   ....[57]....
        /*0234*/ 	.word	0x00005760


	//   ....[58]....
        /*0238*/ 	.word	0x00005790


	//   ....[59]....
        /*023c*/ 	.word	0x000057b0


	//----- nvinfo : EIATTR_VRC_CTA_INIT_COUNT
	.align		4
.L_198:
        /*0240*/ 	.byte	0x02, 0x4a
	.zero		1
	.zero		1


	//----- nvinfo : EIATTR_EXIT_INSTR_OFFSETS
	.align		4
        /*0244*/ 	.byte	0x04, 0x1c
        /*0246*/ 	.short	(.L_200 - .L_199)


	//   ....[0]....
.L_199:
        /*0248*/ 	.word	0x00000040


	//   ....[1]....
        /*024c*/ 	.word	0x00006450


	//   ....[2]....
        /*0250*/ 	.word	0x00006490


	//----- nvinfo : EIATTR_MAX_THREADS
	.align		4
.L_200:
        /*0254*/ 	.byte	0x04, 0x05
        /*0256*/ 	.short	(.L_202 - .L_201)
.L_201:
        /*0258*/ 	.word	0x00000100
        /*025c*/ 	.word	0x00000001
        /*0260*/ 	.word	0x00000001


	//----- nvinfo : EIATTR_CRS_STACK_SIZE
	.align		4
.L_202:
        /*0264*/ 	.byte	0x04, 0x1e
        /*0266*/ 	.short	(.L_204 - .L_203)
.L_203:
        /*0268*/ 	.word	0x00000000


	//----- nvinfo : EIATTR_CBANK_PARAM_SIZE
	.align		4
.L_204:
        /*026c*/ 	.byte	0x03, 0x19
        /*026e*/ 	.short	0x0021


	//----- nvinfo : EIATTR_PARAM_CBANK
	.align		4
        /*0270*/ 	.byte	0x04, 0x0a
        /*0272*/ 	.short	(.L_206 - .L_205)
	.align		4
.L_205:
        /*0274*/ 	.word	index@(.nv.constant0._ZN6thrust24THRUST_300001_SM_1000_NS8cuda_cub4core6detail13_kernel_agentINS1_8__reduce11ReduceAgentINS0_12zip_iteratorIN4cuda3std3__45tupleIJNS0_10device_ptrIdEENS0_17counting_iteratorIlNS0_11use_defaultESF_SF_EEEEEEEPNSB_IJdlEEESJ_lNS1_9__extrema9arg_max_fIdl13cmpAbsDoublesEEEEJSI_SK_lSO_EEEvDpT0_)
        /*0278*/ 	.short	0x0380
        /*027a*/ 	.short	0x0021


	//----- nvinfo : EIATTR_SW_WAR
	.align		4
.L_206:
        /*027c*/ 	.byte	0x04, 0x36
        /*027e*/ 	.short	(.L_208 - .L_207)
.L_207:
        /*0280*/ 	.word	0x00000008
.L_208:


//--------------------- .nv.info._ZN6thrust24THRUST_300001_SM_1000_NS8cuda_cub4core6detail13_kernel_agentINS1_8__reduce11ReduceAgentIPN4cuda3std3__45tupleIJdlEEESC_SB_iNS1_9__extrema9arg_max_fIdl13cmpAbsDoublesEEEEJSC_SC_iSG_EEEvDpT0_ --------------------------
	.section	.nv.info._ZN6thrust24THRUST_300001_SM_1000_NS8cuda_cub4core6detail13_kernel_agentINS1_8__reduce11ReduceAgentIPN4cuda3std3__45tupleIJdlEEESC_SB_iNS1_9__extrema9arg_max_fIdl13cmpAbsDoublesEEEEJSC_SC_iSG_EEEvDpT0_,"",@"SHT_CUDA_INFO"
	.sectionflags	@""
	.align	4


	//----- nvinfo : EIATTR_CUDA_API_VERSION
	.align		4
        /*0000*/ 	.byte	0x04, 0x37
        /*0002*/ 	.short	(.L_210 - .L_209)
.L_209:
        /*0004*/ 	.word	0x00000082


	//----- nvinfo : EIATTR_KPARAM_INFO
	.align		4
.L_210:
        /*0008*/ 	.byte	0x04, 0x17
        /*000a*/ 	.short	(.L_212 - .L_211)
.L_211:
        /*000c*/ 	.word	0x00000000
        /*0010*/ 	.short	0x0003
        /*0012*/ 	.short	0x0014
        /*0014*/ 	.byte	0x00, 0xf0, 0x05, 0x00


	//----- nvinfo : EIATTR_KPARAM_INFO
	.align		4
.L_212:
        /*0018*/ 	.byte	0x04, 0x17
        /*001a*/ 	.short	(.L_214 - .L_213)
.L_213:
        /*001c*/ 	.word	0x00000000
        /*0020*/ 	.short	0x0002
        /*0022*/ 	.short	0x0010
        /*0024*/ 	.byte	0x00, 0xf0, 0x11, 0x00


	//----- nvinfo : EIATTR_KPARAM_INFO
	.align		4
.L_214:
        /*0028*/ 	.byte	0x04, 0x17
        /*002a*/ 	.short	(.L_216 - .L_215)
.L_215:
        /*002c*/ 	.word	0x00000000
        /*0030*/ 	.short	0x0001
        /*0032*/ 	.short	0x0008
        /*0034*/ 	.byte	0x00, 0xf5, 0x21, 0x00


	//----- nvinfo : EIATTR_KPARAM_INFO
	.align		4
.L_216:
        /*0038*/ 	.byte	0x04, 0x17
        /*003a*/ 	.short	(.L_218 - .L_217)
.L_217:
        /*003c*/ 	.word	0x00000000
        /*0040*/ 	.short	0x0000
        /*0042*/ 	.short	0x0000
        /*0044*/ 	.byte	0x00, 0xf5, 0x21, 0x00


	//----- nvinfo : EIATTR_SPARSE_MMA_MASK
	.align		4
.L_218:
        /*0048*/ 	.byte	0x03, 0x50
        /*004a*/ 	.short	0x0000


	//----- nvinfo : EIATTR_MAXREG_COUNT
	.align		4
        /*004c*/ 	.byte	0x03, 0x1b
        /*004e*/ 	.short	0x00ff


	//----- nvinfo : EIATTR_NUM_BARRIERS
	.align		4
        /*0050*/ 	.byte	0x02, 0x4c
        /*0052*/ 	.byte	0x01
	.zero		1


	//----- nvinfo : EIATTR_MERCURY_ISA_VERSION
	.align		4
        /*0054*/ 	.byte	0x03, 0x5f
        /*0056*/ 	.short	0x0101


	//----- nvinfo : EIATTR_COOP_GROUP_MASK_REGIDS
	.align		4
        /*0058*/ 	.byte	0x04, 0x29
        /*005a*/ 	.short	(.L_220 - .L_219)


	//   ....[0]....
.L_219:
        /*005c*/ 	.word	0xffffffff


	//   ....[1]....
        /*0060*/ 	.word	0xffffffff


	//   ....[2]....
        /*0064*/ 	.word	0xffffffff


	//   ....[3]....
        /*0068*/ 	.word	0xffffffff


	//   ....[4]....
        /*006c*/ 	.word	0xffffffff


	//   ....[5]....
        /*0070*/ 	.word	0xffffffff


	//   ....[6]....
        /*0074*/ 	.word	0xffffffff


	//   ....[7]....
        /*0078*/ 	.word	0xffffffff


	//   ....[8]....
        /*007c*/ 	.word	0xffffffff


	//   ....[9]....
        /*0080*/ 	.word	0xffffffff


	//   ....[10]....
        /*0084*/ 	.word	0xffffffff


	//   ....[11]....
        /*0088*/ 	.word	0xffffffff


	//   ....[12]....
        /*008c*/ 	.word	0xffffffff


	//   ....[13]....
        /*0090*/ 	.word	0xffffffff


	//   ....[14]....
        /*0094*/ 	.word	0xffffffff


	//   ....[15]....
        /*0098*/ 	.word	0xffffffff


	//   ....[16]....
        /*009c*/ 	.word	0xffffffff


	//   ....[17]....
        /*00a0*/ 	.word	0xffffffff


	//   ....[18]....
        /*00a4*/ 	.word	0xffffffff


	//   ....[19]....
        /*00a8*/ 	.word	0xffffffff


	//   ....[20]....
        /*00ac*/ 	.word	0xffffffff


	//   ....[21]....
        /*00b0*/ 	.word	0xffffffff


	//   ....[22]....
        /*00b4*/ 	.word	0xffffffff


	//   ....[23]....
        /*00b8*/ 	.word	0xffffffff


	//   ....[24]....
        /*00bc*/ 	.word	0xffffffff


	//   ....[25]....
        /*00c0*/ 	.word	0xffffffff


	//   ....[26]....
        /*00c4*/ 	.word	0xffffffff


	//   ....[27]....
        /*00c8*/ 	.word	0xffffffff


	//   ....[28]....
        /*00cc*/ 	.word	0xffffffff


	//   ....[29]....
        /*00d0*/ 	.word	0xffffffff


	//   ....[30]....
        /*00d4*/ 	.word	0xffffffff


	//   ....[31]....
        /*00d8*/ 	.word	0xffffffff


	//   ....[32]....
        /*00dc*/ 	.word	0xffffffff


	//   ....[33]....
        /*00e0*/ 	.word	0xffffffff


	//   ....[34]....
        /*00e4*/ 	.word	0xffffffff


	//   ....[35]....
        /*00e8*/ 	.word	0xffffffff


	//   ....[36]....
        /*00ec*/ 	.word	0xffffffff


	//   ....[37]....
        /*00f0*/ 	.word	0xffffffff


	//   ....[38]....
        /*00f4*/ 	.word	0xffffffff


	//   ....[39]....
        /*00f8*/ 	.word	0xffffffff


	//   ....[40]....
        /*00fc*/ 	.word	0xffffffff


	//   ....[41]....
        /*0100*/ 	.word	0xffffffff


	//   ....[42]....
        /*0104*/ 	.word	0xffffffff


	//   ....[43]....
        /*0108*/ 	.word	0xffffffff


	//   ....[44]....
        /*010c*/ 	.word	0xffffffff


	//   ....[45]....
        /*0110*/ 	.word	0xffffffff


	//   ....[46]....
        /*0114*/ 	.word	0xffffffff


	//   ....[47]....
        /*0118*/ 	.word	0xffffffff


	//   ....[48]....
        /*011c*/ 	.word	0xffffffff


	//   ....[49]....
        /*0120*/ 	.word	0xffffffff


	//   ....[50]....
        /*0124*/ 	.word	0xffffffff


	//   ....[51]....
        /*0128*/ 	.word	0xffffffff


	//   ....[52]....
        /*012c*/ 	.word	0xffffffff


	//   ....[53]....
        /*0130*/ 	.word	0xffffffff


	//   ....[54]....
        /*0134*/ 	.word	0xffffffff


	//   ....[55]....
        /*0138*/ 	.word	0xffffffff


	//   ....[56]....
        /*013c*/ 	.word	0xffffffff


	//   ....[57]....
        /*0140*/ 	.word	0xffffffff


	//   ....[58]....
        /*0144*/ 	.word	0xffffffff


	//   ....[59]....
        /*0148*/ 	.word	0xffffffff


	//----- nvinfo : EIATTR_COOP_GROUP_INSTR_OFFSETS
	.align		4
.L_220:
        /*014c*/ 	.byte	0x04, 0x28
        /*014e*/ 	.short	(.L_222 - .L_221)


	//   ....[0]....
.L_221:
        /*0150*/ 	.word	0x00000b70


	//   ....[1]....
        /*0154*/ 	.word	0x00000ba0


	//   ....[2]....
        /*0158*/ 	.word	0x00000bc0


	//   ....[3]....
        /*015c*/ 	.word	0x00000bd0


	//   ....[4]....
        /*0160*/ 	.word	0x00000d60


	//   ....[5]....
        /*0164*/ 	.word	0x00000d90


	//   ....[6]....
        /*0168*/ 	.word	0x00000dc0


	//   ....[7]....
        /*016c*/ 	.word	0x00000de0


	//   ....[8]....
        /*0170*/ 	.word	0x00000f60


	//   ....[9]....
        /*0174*/ 	.word	0x00000f90


	//   ....[10]....
        /*0178*/ 	.word	0x00000fc0


	//   ....[11]....
        /*017c*/ 	.word	0x00000fe0


	//   ....[12]....
        /*0180*/ 	.word	0x00001160


	//   ....[13]....
        /*0184*/ 	.word	0x00001190


	//   ....[14]....
        /*0188*/ 	.word	0x000011c0


	//   ....[15]....
        /*018c*/ 	.word	0x000011e0


	//   ....[16]....
        /*0190*/ 	.word	0x00001360


	//   ....[17]....
        /*0194*/ 	.word	0x000013a0


	//   ....[18]....
        /*0198*/ 	.word	0x000013d0


	//   ....[19]....
        /*019c*/ 	.word	0x000013e0


	//   ....[20]....
        /*01a0*/ 	.word	0x00002140


	//   ....[21]....
        /*01a4*/ 	.word	0x00002150


	//   ....[22]....
        /*01a8*/ 	.word	0x00002160


	//   ....[23]....
        /*01ac*/ 	.word	0x00002180


	//   ....[24]....
        /*01b0*/ 	.word	0x00002300


	//   ....[25]....
        /*01b4*/ 	.word	0x00002340


	//   ....[26]....
        /*01b8*/ 	.word	0x00002370


	//   ....[27]....
        /*01bc*/ 	.word	0x00002390


	//   ....[28]....
        /*01c0*/ 	.word	0x00002510


	//   ....[29]....
        /*01c4*/ 	.word	0x00002550


	//   ....[30]....
        /*01c8*/ 	.word	0x00002580


	//   ....[31]....
        /*01cc*/ 	.word	0x000025a0


	//   ....[32]....
        /*01d0*/ 	.word	0x00002720


	//   ....[33]....
        /*01d4*/ 	.word	0x00002760


	//   ....[34]....
        /*01d8*/ 	.word	0x00002790


	//   ....[35]....
        /*01dc*/ 	.word	0x000027b0


	//   ....[36]....
        /*01e0*/ 	.word	0x00002930


	//   ....[37]....
        /*01e4*/ 	.word	0x00002970


	//   ....[38]....
        /*01e8*/ 	.word	0x000029b0


	//   ....[39]....
        /*01ec*/ 	.word	0x000029c0


	//   ....[40]....
        /*01f0*/ 	.word	0x00004d80


	//   ....[41]....
        /*01f4*/ 	.word	0x00004db0


	//   ....[42]....
        /*01f8*/ 	.word	0x00004dd0


	//   ....[43]....
        /*01fc*/ 	.word	0x00004de0


	//   ....[44]....
        /*0200*/ 	.word	0x00004f70


	//   ....[45]....
        /*0204*/ 	.word	0x00004fa0


	//   ....[46]....
        /*0208*/ 	.word	0x00004fd0


	//   ....[47]....
        /*020c*/ 	.word	0x00004ff0


	//   ....[48]....
        /*0210*/ 	.word	0x00005170


	//   ....[49]....
        /*0214*/ 	.word	0x000051a0


	//   ....[50]....
        /*0218*/ 	.word	0x000051d0


	//   ....[51]....
        /*021c*/ 	.word	0x000051f0


	//   ....[52]....
        /*0220*/ 	.word	0x00005370


	//   ....[53]....
        /*0224*/ 	.word	0x000053a0


	//   ....[54]....
        /*0228*/ 	.word	0x000053d0


	//   ....[55]....
        /*022c*/ 	.word	0x000053f0


	//   ....[56]....
        /*0230*/ 	.word	0x00005570


	//   ....[57]....
        /*0234*/ 	.word	0x000055a0


	//   ....[58]....
        /*0238*/ 	.word	0x000055d0


	//   ....[59]....
        /*023c*/ 	.word	0x000055f0


	//----- nvinfo : EIATTR_VRC_CTA_INIT_COUNT
	.align		4
.L_222:
        /*0240*/ 	.byte	0x02, 0x4a
	.zero		1
	.zero		1


	//----- nvinfo : EIATTR_EXIT_INSTR_OFFSETS
	.align		4
        /*0244*/ 	.byte	0x04, 0x1c
        /*0246*/ 	.short	(.L_224 - .L_223)


	//   ....[0]....
.L_223:
        /*0248*/ 	.word	0x00000030


	//   ....[1]....
        /*024c*/ 	.word	0x00006290


	//   ....[2]....
        /*0250*/ 	.word	0x000062d0


	//----- nvinfo : EIATTR_MAX_THREADS
	.align		4
.L_224:
        /*0254*/ 	.byte	0x04, 0x05
        /*0256*/ 	.short	(.L_226 - .L_225)
.L_225:
        /*0258*/ 	.word	0x00000100
        /*025c*/ 	.word	0x00000001
        /*0260*/ 	.word	0x00000001


	//----- nvinfo : EIATTR_CRS_STACK_SIZE
	.align		4
.L_226:
        /*0264*/ 	.byte	0x04, 0x1e
        /*0266*/ 	.short	(.L_228 - .L_227)
.L_227:
        /*0268*/ 	.word	0x00000000


	//----- nvinfo : EIATTR_CBANK_PARAM_SIZE
	.align		4
.L_228:
        /*026c*/ 	.byte	0x03, 0x19
        /*026e*/ 	.short	0x0015


	//----- nvinfo : EIATTR_PARAM_CBANK
	.align		4
        /*0270*/ 	.byte	0x04, 0x0a
        /*0272*/ 	.short	(.L_230 - .L_229)
	.align		4
.L_229:
        /*0274*/ 	.word	index@(.nv.constant0._ZN6thrust24THRUST_300001_SM_1000_NS8cuda_cub4core6detail13_kernel_agentINS1_8__reduce11ReduceAgentIPN4cuda3std3__45tupleIJdlEEESC_SB_iNS1_9__extrema9arg_max_fIdl13cmpAbsDoublesEEEEJSC_SC_iSG_EEEvDpT0_)
        /*0278*/ 	.short	0x0380
        /*027a*/ 	.short	0x0015


	//----- nvinfo : EIATTR_SW_WAR
	.align		4
.L_230:
        /*027c*/ 	.byte	0x04, 0x36
        /*027e*/ 	.short	(.L_232 - .L_231)
.L_231:
        /*0280*/ 	.word	0x00000008
.L_232:


//--------------------- .nv.info._ZN6thrust24THRUST_300001_SM_1000_NS8cuda_cub4core6detail13_kernel_agentINS1_8__reduce10DrainAgentIiEEJN3cub18CUB_300001_SM_10009GridQueueIjEEiEEEvDpT0_ --------------------------
	.section	.nv.info._ZN6thrust24THRUST_300001_SM_1000_NS8cuda_cub4core6detail13_kernel_agentINS1_8__reduce10DrainAgentIiEEJN3cub18CUB_300001_SM_10009GridQueueIjEEiEEEvDpT0_,"",@"SHT_CUDA_INFO"
	.sectionflags	@""
	.align	4


	//----- nvinfo : EIATTR_CUDA_API_VERSION
	.align		4
        /*0000*/ 	.byte	0x04, 0x37
        /*0002*/ 	.short	(.L_234 - .L_233)
.L_233:
        /*0004*/ 	.word	0x00000082


	//----- nvinfo : EIATTR_KPARAM_INFO
	.align		4
.L_234:
        /*0008*/ 	.byte	0x04, 0x17
        /*000a*/ 	.short	(.L_236 - .L_235)
.L_235:
        /*000c*/ 	.word	0x00000000
        /*0010*/ 	.short	0x0001
        /*0012*/ 	.short	0x0008
        /*0014*/ 	.byte	0x00, 0xf0, 0x11, 0x00


	//----- nvinfo : EIATTR_KPARAM_INFO
	.align		4
.L_236:
        /*0018*/ 	.byte	0x04, 0x17
        /*001a*/ 	.short	(.L_238 - .L_237)
.L_237:
        /*001c*/ 	.word	0x00000000
        /*0020*/ 	.short	0x0000
        /*0022*/ 	.short	0x0000
        /*0024*/ 	.byte	0x00, 0xf0, 0x21, 0x00


	//----- nvinfo : EIATTR_SPARSE_MMA_MASK
	.align		4
.L_238:
        /*0028*/ 	.byte	0x03, 0x50
        /*002a*/ 	.short	0x0000


	//----- nvinfo : EIATTR_MAXREG_COUNT
	.align		4
        /*002c*/ 	.byte	0x03, 0x1b
        /*002e*/ 	.short	0x00ff


	//----- nvinfo : EIATTR_MERCURY_ISA_VERSION
	.align		4
        /*0030*/ 	.byte	0x03, 0x5f
        /*0032*/ 	.short	0x0101


	//----- nvinfo : EIATTR_VRC_CTA_INIT_COUNT
	.align		4
        /*0034*/ 	.byte	0x02, 0x4a
	.zero		1
	.zero		1


	//----- nvinfo : EIATTR_EXIT_INSTR_OFFSETS
	.align		4
        /*0038*/ 	.byte	0x04, 0x1c
        /*003a*/ 	.short	(.L_240 - .L_239)


	//   ....[0]....
.L_239:
        /*003c*/ 	.word	0x00000060


	//----- nvinfo : EIATTR_MAX_THREADS
	.align		4
.L_240:
        /*0040*/ 	.byte	0x04, 0x05
        /*0042*/ 	.short	(.L_242 - .L_241)
.L_241:
        /*0044*/ 	.word	0x00000001
        /*0048*/ 	.word	0x00000001
        /*004c*/ 	.word	0x00000001


	//----- nvinfo : EIATTR_CBANK_PARAM_SIZE
	.align		4
.L_242:
        /*0050*/ 	.byte	0x03, 0x19
        /*0052*/ 	.short	0x000c


	//----- nvinfo : EIATTR_PARAM_CBANK
	.align		4
        /*0054*/ 	.byte	0x04, 0x0a
        /*0056*/ 	.short	(.L_244 - .L_243)
	.align		4
.L_243:
        /*0058*/ 	.word	index@(.nv.constant0._ZN6thrust24THRUST_300001_SM_1000_NS8cuda_cub4core6detail13_kernel_agentINS1_8__reduce10DrainAgentIiEEJN3cub18CUB_300001_SM_10009GridQueueIjEEiEEEvDpT0_)
        /*005c*/ 	.short	0x0380
        /*005e*/ 	.short	0x000c


	//----- nvinfo : EIATTR_SW_WAR
	.align		4
.L_244:
        /*0060*/ 	.byte	0x04, 0x36
        /*0062*/ 	.short	(.L_246 - .L_245)
.L_245:
        /*0064*/ 	.word	0x00000008
.L_246:


//--------------------- .nv.info._ZN6thrust24THRUST_300001_SM_1000_NS8cuda_cub4core6detail13_kernel_agentINS1_8__reduce11ReduceAgentINS0_12zip_iteratorIN4cuda3std3__45tupleIJNS0_10device_ptrIdEENS0_17counting_iteratorIlNS0_11use_defaultESF_SF_EEEEEEEPNSB_IJdlEEESJ_iNS1_9__extrema9arg_max_fIdl13cmpAbsDoublesEEEEJSI_SK_iN3cub18CUB_300001_SM_100013GridEvenShareIiEENSR_9GridQueueIjEESO_EEEvDpT0_ --------------------------
	.section	.nv.info._ZN6thrust24THRUST_300001_SM_1000_NS8cuda_cub4core6detail13_kernel_agentINS1_8__reduce11ReduceAgentINS0_12zip_iteratorIN4cuda3std3__45tupleIJNS0_10device_ptrIdEENS0_17counting_iteratorIlNS0_11use_defaultESF_SF_EEEEEEEPNSB_IJdlEEESJ_iNS1_9__extrema9arg_max_fIdl13cmpAbsDoublesEEEEJSI_SK_iN3cub18CUB_300001_SM_100013GridEvenShareIiEENSR_9GridQueueIjEESO_EEEvDpT0_,"",@"SHT_CUDA_INFO"
	.sectionflags	@""
	.align	4


	//----- nvinfo : EIATTR_CUDA_API_VERSION
	.align		4
        /*0000*/ 	.byte	0x04, 0x37
        /*0002*/ 	.short	(.L_248 - .L_247)
.L_247:
        /*0004*/ 	.word	0x00000082


	//----- nvinfo : EIATTR_KPARAM_INFO
	.align		4
.L_248:
        /*0008*/ 	.byte	0x04, 0x17
        /*000a*/ 	.short	(.L_250 - .L_249)
.L_249:
        /*000c*/ 	.word	0x00000000
        /*0010*/ 	.short	0x0005
        /*0012*/ 	.short	0x0050
        /*0014*/ 	.byte	0x00, 0xf0, 0x05, 0x00


	//----- nvinfo : EIATTR_KPARAM_INFO
	.align		4
.L_250:
        /*0018*/ 	.byte	0x04, 0x17
        /*001a*/ 	.short	(.L_252 - .L_251)
.L_251:
        /*001c*/ 	.word	0x00000000
        /*0020*/ 	.short	0x0004
        /*0022*/ 	.short	0x0048
        /*0024*/ 	.byte	0x00, 0xf0, 0x21, 0x00


	//----- nvinfo : EIATTR_KPARAM_INFO
	.align		4
.L_252:
        /*0028*/ 	.byte	0x04, 0x17
        /*002a*/ 	.short	(.L_254 - .L_253)
.L_253:
        /*002c*/ 	.word	0x00000000
        /*0030*/ 	.short	0x0003
        /*0032*/ 	.short	0x001c
        /*0034*/ 	.byte	0x00, 0xf0, 0xa1, 0x00


	//----- nvinfo : EIATTR_KPARAM_INFO
	.align		4
.L_254:
        /*0038*/ 	.byte	0x04, 0x17
        /*003a*/ 	.short	(.L_256 - .L_255)
.L_255:
        /*003c*/ 	.word	0x00000000
        /*0040*/ 	.short	0x0002
        /*0042*/ 	.short	0x0018
        /*0044*/ 	.byte	0x00, 0xf0, 0x11, 0x00


	//----- nvinfo : EIATTR_KPARAM_INFO
	.align		4
.L_256:
        /*0048*/ 	.byte	0x04, 0x17
        /*004a*/ 	.short	(.L_258 - .L_257)
.L_257:
        /*004c*/ 	.word	0x00000000
        /*0050*/ 	.short	0x0001
        /*0052*/ 	.short	0x0010
        /*0054*/ 	.byte	0x00, 0xf5, 0x21, 0x00


	//----- nvinfo : EIATTR_KPARAM_INFO
	.align		4
.L_258:
        /*0058*/ 	.byte	0x04, 0x17
        /*005a*/ 	.short	(.L_260 - .L_259)
.L_259:
        /*005c*/ 	.word	0x00000000
        /*0060*/ 	.short	0x0000
        /*0062*/ 	.short	0x0000
        /*0064*/ 	.byte	0x00, 0xf0, 0x41, 0x00


	//----- nvinfo : EIATTR_SPARSE_MMA_MASK
	.align		4
.L_260:
        /*0068*/ 	.byte	0x03, 0x50
        /*006a*/ 	.short	0x0000


	//----- nvinfo : EIATTR_MAXREG_COUNT
	.align		4
        /*006c*/ 	.byte	0x03, 0x1b
        /*006e*/ 	.short	0x00ff


	//----- nvinfo : EIATTR_NUM_BARRIERS
	.align		4
        /*0070*/ 	.byte	0x02, 0x4c
        /*0072*/ 	.byte	0x01
	.zero		1


	//----- nvinfo : EIATTR_MERCURY_ISA_VERSION
	.align		4
        /*0074*/ 	.byte	0x03, 0x5f
        /*0076*/ 	.short	0x0101


	//----- nvinfo : EIATTR_COOP_GROUP_MASK_REGIDS
	.align		4
        /*0078*/ 	.byte	0x04, 0x29
        /*007a*/ 	.short	(.L_262 - .L_261)


	//   ....[0]....
.L_261:
        /*007c*/ 	.word	0xffffffff


	//   ....[1]....
        /*0080*/ 	.word	0xffffffff


	//   ....[2]....
        /*0084*/ 	.word	0xffffffff


	//   ....[3]....
        /*0088*/ 	.word	0xffffffff


	//   ....[4]....
        /*008c*/ 	.word	0xffffffff


	//   ....[5]....
        /*0090*/ 	.word	0xffffffff


	//   ....[6]....
        /*0094*/ 	.word	0xffffffff


	//   ....[7]....
        /*0098*/ 	.word	0xffffffff


	//   ....[8]....
        /*009c*/ 	.word	0xffffffff


	//   ....[9]....
        /*00a0*/ 	.word	0xffffffff


	//   ....[10]....
        /*00a4*/ 	.word	0xffffffff


	//   ....[11]....
        /*00a8*/ 	.word	0xffffffff


	//   ....[12]....
        /*00ac*/ 	.word	0xffffffff


	//   ....[13]....
        /*00b0*/ 	.word	0xffffffff


	//   ....[14]....
        /*00b4*/ 	.word	0xffffffff


	//   ....[15]....
        /*00b8*/ 	.word	0xffffffff


	//   ....[16]....
        /*00bc*/ 	.word	0xffffffff


	//   ....[17]....
        /*00c0*/ 	.word	0xffffffff


	//   ....[18]....
        /*00c4*/ 	.word	0xffffffff


	//   ....[19]....
        /*00c8*/ 	.word	0xffffffff


	//   ....[20]....
        /*00cc*/ 	.word	0xffffffff


	//   ....[21]....
        /*00d0*/ 	.word	0xffffffff


	//   ....[22]....
        /*00d4*/ 	.word	0xffffffff


	//   ....[23]....
        /*00d8*/ 	.word	0xffffffff


	//   ....[24]....
        /*00dc*/ 	.word	0xffffffff


	//   ....[25]....
        /*00e0*/ 	.word	0xffffffff


	//   ....[26]....
        /*00e4*/ 	.word	0xffffffff


	//   ....[27]....
        /*00e8*/ 	.word	0xffffffff


	//   ....[28]....
        /*00ec*/ 	.word	0xffffffff


	//   ....[29]....
        /*00f0*/ 	.word	0xffffffff


	//   ....[30]....
        /*00f4*/ 	.word	0xffffffff


	//   ....[31]....
        /*00f8*/ 	.word	0xffffffff


	//   ....[32]....
        /*00fc*/ 	.word	0xffffffff


	//   ....[33]....
        /*0100*/ 	.word	0xffffffff


	//   ....[34]....
        /*0104*/ 	.word	0xffffffff


	//   ....[35]....
        /*0108*/ 	.word	0xffffffff


	//   ....[36]....
        /*010c*/ 	.word	0xffffffff


	//   ....[37]....
        /*0110*/ 	.word	0xffffffff


	//   ....[38]....
        /*0114*/ 	.word	0xffffffff


	//   ....[39]....
        /*0118*/ 	.word	0xffffffff


	//   ....[40]....
        /*011c*/ 	.word	0xffffffff


	//   ....[41]....
        /*0120*/ 	.word	0xffffffff


	//   ....[42]....
        /*0124*/ 	.word	0xffffffff


	//   ....[43]....
        /*0128*/ 	.word	0xffffffff


	//   ....[44]....
        /*012c*/ 	.word	0xffffffff


	//   ....[45]....
        /*0130*/ 	.word	0xffffffff


	//   ....[46]....
        /*0134*/ 	.word	0xffffffff


	//   ....[47]....
        /*0138*/ 	.word	0xffffffff


	//   ....[48]....
        /*013c*/ 	.word	0xffffffff


	//   ....[49]....
        /*0140*/ 	.word	0xffffffff


	//   ....[50]....
        /*0144*/ 	.word	0xffffffff


	//   ....[51]....
        /*0148*/ 	.word	0xffffffff


	//   ....[52]....
        /*014c*/ 	.word	0xffffffff


	//   ....[53]....
        /*0150*/ 	.word	0xffffffff


	//   ....[54]....
        /*0154*/ 	.word	0xffffffff


	//   ....[55]....
        /*0158*/ 	.word	0xffffffff


	//   ....[56]....
        /*015c*/ 	.word	0xffffffff


	//   ....[57]....
        /*0160*/ 	.word	0xffffffff


	//   ....[58]....
        /*0164*/ 	.word	0xffffffff


	//   ....[59]....
        /*0168*/ 	.word	0xffffffff


	//----- nvinfo : EIATTR_COOP_GROUP_INSTR_OFFSETS
	.align		4
.L_262:
        /*016c*/ 	.byte	0x04, 0x28
        /*016e*/ 	.short	(.L_264 - .L_263)


	//   ....[0]....
.L_263:
        /*0170*/ 	.word	0x00000cd0


	//   ....[1]....
        /*0174*/ 	.word	0x00000d00


	//   ....[2]....
        /*0178*/ 	.word	0x00000d20


	//   ....[3]....
        /*017c*/ 	.word	0x00000d30


	//   ....[4]....
        /*0180*/ 	.word	0x00000ec0


	//   ....[5]....
        /*0184*/ 	.word	0x00000ef0


	//   ....[6]....
        /*0188*/ 	.word	0x00000f20


	//   ....[7]....
        /*018c*/ 	.word	0x00000f40


	//   ....[8]....
        /*0190*/ 	.word	0x000010c0


	//   ....[9]....
        /*0194*/ 	.word	0x00001100


	//   ....[10]....
        /*0198*/ 	.word	0x00001130


	//   ....[11]....
        /*019c*/ 	.word	0x00001140


	//   ....[12]....
        /*01a0*/ 	.word	0x000012c0


	//   ....[13]....
        /*01a4*/ 	.word	0x000012f0


	//   ....[14]....
        /*01a8*/ 	.word	0x00001320


	//   ....[15]....
        /*01ac*/ 	.word	0x00001340


	//   ....[16]....
        /*01b0*/ 	.word	0x000014c0


	//   ....[17]....
        /*01b4*/ 	.word	0x000014f0


	//   ....[18]....
        /*01b8*/ 	.word	0x00001520


	//   ....[19]....
        /*01bc*/ 	.word	0x00001540


	//   ....[20]....
        /*01c0*/ 	.word	0x000022b0


	//   ....[21]....
        /*01c4*/ 	.word	0x000022c0


	//   ....[22]....
        /*01c8*/ 	.word	0x000022d0


	//   ....[23]....
        /*01cc*/ 	.word	0x000022f0


	//   ....[24]....
        /*01d0*/ 	.word	0x00002470


	//   ....[25]....
        /*01d4*/ 	.word	0x000024b0


	//   ....[26]....
        /*01d8*/ 	.word	0x000024e0


	//   ....[27]....
        /*01dc*/ 	.word	0x00002500


	//   ....[28]....
        /*01e0*/ 	.word	0x00002680


	//   ....[29]....
        /*01e4*/ 	.word	0x000026c0


	//   ....[30]....
        /*01e8*/ 	.word	0x000026f0


	//   ....[31]....
        /*01ec*/ 	.word	0x00002710


	//   ....[32]....
        /*01f0*/ 	.word	0x00002890


	//   ....[33]....
        /*01f4*/ 	.word	0x000028d0


	//   ....[34]....
        /*01f8*/ 	.word	0x00002900


	//   ....[35]....
        /*01fc*/ 	.word	0x00002920


	//   ....[36]....
        /*0200*/ 	.word	0x00002aa0


	//   ....[37]....
        /*0204*/ 	.word	0x00002ae0


	//   ....[38]....
        /*0208*/ 	.word	0x00002b10


	//   ....[39]....
        /*020c*/ 	.word	0x00002b30


	//   ....[40]....
        /*0210*/ 	.word	0x000051f0


	//   ....[41]....
        /*0214*/ 	.word	0x00005220


	//   ....[42]....
        /*0218*/ 	.word	0x00005240


	//   ....[43]....
        /*021c*/ 	.word	0x00005250


	//   ....[44]....
        /*0220*/ 	.word	0x000053e0


	//   ....[45]....
        /*0224*/ 	.word	0x00005410


	//   ....[46]....
        /*0228*/ 	.word	0x00005440


	//   ....[47]....
        /*022c*/ 	.word	0x00005460


	//   ....[48]....
        /*0230*/ 	.word	0x000055e0


	//   ....[49]....
        /*0234*/ 	.word	0x00005610


	//   ....[50]....
        /*0238*/ 	.word	0x00005640


	//   ....[51]....
        /*023c*/ 	.word	0x00005660


	//   ....[52]....
        /*0240*/ 	.word	0x000057e0


	//   ....[53]....
        /*0244*/ 	.word	0x00005810


	//   ....[54]....
        /*0248*/ 	.word	0x00005840


	//   ....[55]....
        /*024c*/ 	.word	0x00005860


	//   ....[56]....
        /*0250*/ 	.word	0x000059e0


	//   ....[57]....
        /*0254*/ 	.word	0x00005a10


	//   ....[58]....
        /*0258*/ 	.word	0x00005a40


	//   ....[59]....
        /*025c*/ 	.word	0x00005a60


	//----- nvinfo : EIATTR_VRC_CTA_INIT_COUNT
	.align		4
.L_264:
        /*0260*/ 	.byte	0x02, 0x4a
	.zero		1
	.zero		1


	//----- nvinfo : EIATTR_EXIT_INSTR_OFFSETS
	.align		4
        /*0264*/ 	.byte	0x04, 0x1c
        /*0266*/ 	.short	(.L_266 - .L_265)


	//   ....[0]....
.L_265:
        /*0268*/ 	.word	0x00006710


	//   ....[1]....
        /*026c*/ 	.word	0x00006770


	//----- nvinfo : EIATTR_MAX_THREADS
	.align		4
.L_266:
        /*0270*/ 	.byte	0x04, 0x05
        /*0272*/ 	.short	(.L_268 - .L_267)
.L_267:
        /*0274*/ 	.word	0x00000100
        /*0278*/ 	.word	0x00000001
        /*027c*/ 	.word	0x00000001


	//----- nvinfo : EIATTR_CRS_STACK_SIZE
	.align		4
.L_268:
        /*0280*/ 	.byte	0x04, 0x1e
        /*0282*/ 	.short	(.L_270 - .L_269)
.L_269:
        /*0284*/ 	.word	0x00000000


	//----- nvinfo : EIATTR_CBANK_PARAM_SIZE
	.align		4
.L_270:
        /*0288*/ 	.byte	0x03, 0x19
        /*028a*/ 	.short	0x0051


	//----- nvinfo : EIATTR_PARAM_CBANK
	.align		4
        /*028c*/ 	.byte	0x04, 0x0a
        /*028e*/ 	.short	(.L_272 - .L_271)
	.align		4
.L_271:
        /*0290*/ 	.word	index@(.nv.constant0._ZN6thrust24THRUST_300001_SM_1000_NS8cuda_cub4core6detail13_kernel_agentINS1_8__reduce11ReduceAgentINS0_12zip_iteratorIN4cuda3std3__45tupleIJNS0_10device_ptrIdEENS0_17counting_iteratorIlNS0_11use_defaultESF_SF_EEEEEEEPNSB_IJdlEEESJ_iNS1_9__extrema9arg_max_fIdl13cmpAbsDoublesEEEEJSI_SK_iN3cub18CUB_300001_SM_100013GridEvenShareIiEENSR_9GridQueueIjEESO_EEEvDpT0_)
        /*0294*/ 	.short	0x0380
        /*0296*/ 	.short	0x0051


	//----- nvinfo : EIATTR_SW_WAR
	.align		4
.L_272:
        /*0298*/ 	.byte	0x04, 0x36
        /*029a*/ 	.short	(.L_274 - .L_273)
.L_273:
        /*029c*/ 	.word	0x00000008
.L_274:


//--------------------- .nv.info._ZN6thrust24THRUST_300001_SM_1000_NS8cuda_cub4core6detail13_kernel_agentINS1_8__reduce11ReduceAgentINS0_12zip_iteratorIN4cuda3std3__45tupleIJNS0_10device_ptrIdEENS0_17counting_iteratorIlNS0_11use_defaultESF_SF_EEEEEEEPNSB_IJdlEEESJ_iNS1_9__extrema9arg_max_fIdl13cmpAbsDoublesEEEEJSI_SK_iSO_EEEvDpT0_ --------------------------
	.section	.nv.info._ZN6thrust24THRUST_300001_SM_1000_NS8cuda_cub4core6detail13_kernel_agentINS1_8__reduce11ReduceAgentINS0_12zip_iteratorIN4cuda3std3__45tupleIJNS0_10device_ptrIdEENS0_17counting_iteratorIlNS0_11use_defaultESF_SF_EEEEEEEPNSB_IJdlEEESJ_iNS1_9__extrema9arg_max_fIdl13cmpAbsDoublesEEEEJSI_SK_iSO_EEEvDpT0_,"",@"SHT_CUDA_INFO"
	.sectionflags	@""
	.align	4


	//----- nvinfo : EIATTR_CUDA_API_VERSION
	.align		4
        /*0000*/ 	.byte	0x04, 0x37
        /*0002*/ 	.short	(.L_276 - .L_275)
.L_275:
        /*0004*/ 	.word	0x00000082


	//----- nvinfo : EIATTR_KPARAM_INFO
	.align		4
.L_276:
        /*0008*/ 	.byte	0x04, 0x17
        /*000a*/ 	.short	(.L_278 - .L_277)
.L_277:
        /*000c*/ 	.word	0x00000000
        /*0010*/ 	.short	0x0003
        /*0012*/ 	.short	0x001c
        /*0014*/ 	.byte	0x00, 0xf0, 0x05, 0x00


	//----- nvinfo : EIATTR_KPARAM_INFO
	.align		4
.L_278:
        /*0018*/ 	.byte	0x04, 0x17
        /*001a*/ 	.short	(.L_280 - .L_279)
.L_279:
        /*001c*/ 	.word	0x00000000
        /*0020*/ 	.short	0x0002
        /*0022*/ 	.short	0x0018
        /*0024*/ 	.byte	0x00, 0xf0, 0x11, 0x00


	//----- nvinfo : EIATTR_KPARAM_INFO
	.align		4
.L_280:
        /*0028*/ 	.byte	0x04, 0x17
        /*002a*/ 	.short	(.L_282 - .L_281)
.L_281:
        /*002c*/ 	.word	0x00000000
        /*0030*/ 	.short	0x0001
        /*0032*/ 	.short	0x0010
        /*0034*/ 	.byte	0x00, 0xf5, 0x21, 0x00


	//----- nvinfo : EIATTR_KPARAM_INFO
	.align		4
.L_282:
        /*0038*/ 	.byte	0x04, 0x17
        /*003a*/ 	.short	(.L_284 - .L_283)
.L_283:
        /*003c*/ 	.word	0x00000000
        /*0040*/ 	.short	0x0000
        /*0042*/ 	.short	0x0000
        /*0044*/ 	.byte	0x00, 0xf0, 0x41, 0x00


	//----- nvinfo : EIATTR_SPARSE_MMA_MASK
	.align		4
.L_284:
        /*0048*/ 	.byte	0x03, 0x50
        /*004a*/ 	.short	0x0000


	//----- nvinfo : EIATTR_MAXREG_COUNT
	.align		4
        /*004c*/ 	.byte	0x03, 0x1b
        /*004e*/ 	.short	0x00ff


	//----- nvinfo : EIATTR_NUM_BARRIERS
	.align		4
        /*0050*/ 	.byte	0x02, 0x4c
        /*0052*/ 	.byte	0x01
	.zero		1


	//----- nvinfo : EIATTR_MERCURY_ISA_VERSION
	.align		4
        /*0054*/ 	.byte	0x03, 0x5f
        /*0056*/ 	.short	0x0101


	//----- nvinfo : EIATTR_COOP_GROUP_MASK_REGIDS
	.align		4
        /*0058*/ 	.byte	0x04, 0x29
        /*005a*/ 	.short	(.L_286 - .L_285)


	//   ....[0]....
.L_285:
        /*005c*/ 	.word	0xffffffff


	//   ....[1]....
        /*0060*/ 	.word	0xffffffff


	//   ....[2]....
        /*0064*/ 	.word	0xffffffff


	//   ....[3]....
        /*0068*/ 	.word	0xffffffff


	//   ....[4]....
        /*006c*/ 	.word	0xffffffff


	//   ....[5]....
        /*0070*/ 	.word	0xffffffff


	//   ....[6]....
        /*0074*/ 	.word	0xffffffff


	//   ....[7]....
        /*0078*/ 	.word	0xffffffff


	//   ....[8]....
        /*007c*/ 	.word	0xffffffff


	//   ....[9]....
        /*0080*/ 	.word	0xffffffff


	//   ....[10]....
        /*0084*/ 	.word	0xffffffff


	//   ....[11]....
        /*0088*/ 	.word	0xffffffff


	//   ....[12]....
        /*008c*/ 	.word	0xffffffff


	//   ....[13]....
        /*0090*/ 	.word	0xffffffff


	//   ....[14]....
        /*0094*/ 	.word	0xffffffff


	//   ....[15]....
        /*0098*/ 	.word	0xffffffff


	//   ....[16]....
        /*009c*/ 	.word	0xffffffff


	//   ....[17]....
        /*00a0*/ 	.word	0xffffffff


	//   ....[18]....
        /*00a4*/ 	.word	0xffffffff


	//   ....[19]....
        /*00a8*/ 	.word	0xffffffff


	//   ....[20]....
        /*00ac*/ 	.word	0xffffffff


	//   ....[21]....
        /*00b0*/ 	.word	0xffffffff


	//   ....[22]....
        /*00b4*/ 	.word	0xffffffff


	//   ....[23]....
        /*00b8*/ 	.word	0xffffffff


	//   ....[24]....
        /*00bc*/ 	.word	0xffffffff


	//   ....[25]....
        /*00c0*/ 	.word	0xffffffff


	//   ....[26]....
        /*00c4*/ 	.word	0xffffffff


	//   ....[27]....
        /*00c8*/ 	.word	0xffffffff


	//   ....[28]....
        /*00cc*/ 	.word	0xffffffff


	//   ....[29]....
        /*00d0*/ 	.word	0xffffffff


	//   ....[30]....
        /*00d4*/ 	.word	0xffffffff


	//   ....[31]....
        /*00d8*/ 	.word	0xffffffff


	//   ....[32]....
        /*00dc*/ 	.word	0xffffffff


	//   ....[33]....
        /*00e0*/ 	.word	0xffffffff


	//   ....[34]....
        /*00e4*/ 	.word	0xffffffff


	//   ....[35]....
        /*00e8*/ 	.word	0xffffffff


	//   ....[36]....
        /*00ec*/ 	.word	0xffffffff


	//   ....[37]....
        /*00f0*/ 	.word	0xffffffff


	//   ....[38]....
        /*00f4*/ 	.word	0xffffffff


	//   ....[39]....
        /*00f8*/ 	.word	0xffffffff


	//   ....[40]....
        /*00fc*/ 	.word	0xffffffff


	//   ....[41]....
        /*0100*/ 	.word	0xffffffff


	//   ....[42]....
        /*0104*/ 	.word	0xffffffff


	//   ....[43]....
        /*0108*/ 	.word	0xffffffff


	//   ....[44]....
        /*010c*/ 	.word	0xffffffff


	//   ....[45]....
        /*0110*/ 	.word	0xffffffff


	//   ....[46]....
        /*0114*/ 	.word	0xffffffff


	//   ....[47]....
        /*0118*/ 	.word	0xffffffff


	//   ....[48]....
        /*011c*/ 	.word	0xffffffff


	//   ....[49]....
        /*0120*/ 	.word	0xffffffff


	//   ....[50]....
        /*0124*/ 	.word	0xffffffff


	//   ....[51]....
        /*0128*/ 	.word	0xffffffff


	//   ....[52]....
        /*012c*/ 	.word	0xffffffff


	//   ....[53]....
        /*0130*/ 	.word	0xffffffff


	//   ....[54]....
        /*0134*/ 	.word	0xffffffff


	//   ....[55]....
        /*0138*/ 	.word	0xffffffff


	//   ....[56]....
        /*013c*/ 	.word	0xffffffff


	//   ....[57]....
        /*0140*/ 	.word	0xffffffff


	//   ....[58]....
        /*0144*/ 	.word	0xffffffff


	//   ....[59]....
        /*0148*/ 	.word	0xffffffff


	//----- nvinfo : EIATTR_COOP_GROUP_INSTR_OFFSETS
	.align		4
.L_286:
        /*014c*/ 	.byte	0x04, 0x28
        /*014e*/ 	.short	(.L_288 - .L_287)


	//   ....[0]....
.L_287:
        /*0150*/ 	.word	0x00000c90


	//   ....[1]....
        /*0154*/ 	.word	0x00000cc0


	//   ....[2]....
        /*0158*/ 	.word	0x00000ce0


	//   ....[3]....
        /*015c*/ 	.word	0x00000cf0


	//   ....[4]....
        /*0160*/ 	.word	0x00000e80


	//   ....[5]....
        /*0164*/ 	.word	0x00000eb0


	//   ....[6]....
        /*0168*/ 	.word	0x00000ee0


	//   ....[7]....
        /*016c*/ 	.word	0x00000f00


	//   ....[8]....
        /*0170*/ 	.word	0x00001080


	//   ....[9]....
        /*0174*/ 	.word	0x000010b0


	//   ....[10]....
        /*0178*/ 	.word	0x000010e0


	//   ....[11]....
        /*017c*/ 	.word	0x00001100


	//   ....[12]....
        /*0180*/ 	.word	0x00001280


	//   ....[13]....
        /*0184*/ 	.word	0x000012b0


	//   ....[14]....
        /*0188*/ 	.word	0x000012e0


	//   ....[15]....
        /*018c*/ 	.word	0x00001300


	//   ....[16]....
        /*0190*/ 	.word	0x00001480


	//   ....[17]....
        /*0194*/ 	.word	0x000014b0


	//   ....[18]....
        /*0198*/ 	.word	0x000014e0


	//   ....[19]....
        /*019c*/ 	.word	0x00001500


	//   ....[20]....
        /*01a0*/ 	.word	0x00002260


	//   ....[21]....
        /*01a4*/ 	.word	0x00002270


	//   ....[22]....
        /*01a8*/ 	.word	0x00002280


	//   ....[23]....
        /*01ac*/ 	.word	0x000022a0


	//   ....[24]....
        /*01b0*/ 	.word	0x00002420


	//   ....[25]....
        /*01b4*/ 	.word	0x00002460


	//   ....[26]....
        /*01b8*/ 	.word	0x00002490


	//   ....[27]....
        /*01bc*/ 	.word	0x000024b0


	//   ....[28]....
        /*01c0*/ 	.word	0x00002630


	//   ....[29]....
        /*01c4*/ 	.word	0x00002670


	//   ....[30]....
        /*01c8*/ 	.word	0x000026a0


	//   ....[31]....
        /*01cc*/ 	.word	0x000026c0


	//   ....[32]....
        /*01d0*/ 	.word	0x00002840


	//   ....[33]....
        /*01d4*/ 	.word	0x00002880


	//   ....[34]....
        /*01d8*/ 	.word	0x000028b0


	//   ....[35]....
        /*01dc*/ 	.word	0x000028d0


	//   ....[36]....
        /*01e0*/ 	.word	0x00002a50


	//   ....[37]....
        /*01e4*/ 	.word	0x00002a90


	//   ....[38]....
        /*01e8*/ 	.word	0x00002ac0


	//   ....[39]....
        /*01ec*/ 	.word	0x00002ae0


	//   ....[40]....
        /*01f0*/ 	.word	0x00004f90


	//   ....[41]....
        /*01f4*/ 	.word	0x00004fc0


	//   ....[42]....
        /*01f8*/ 	.word	0x00004fe0


	//   ....[43]....
        /*01fc*/ 	.word	0x00004ff0


	//   ....[44]....
        /*0200*/ 	.word	0x00005180


	//   ....[45]....
        /*0204*/ 	.word	0x000051b0


	//   ....[46]....
        /*0208*/ 	.word	0x000051e0


	//   ....[47]....
        /*020c*/ 	.word	0x00005200


	//   ....[48]....
        /*0210*/ 	.word	0x00005380


	//   ....[49]....
        /*0214*/ 	.word	0x000053b0


	//   ....[50]....
        /*0218*/ 	.word	0x000053e0


	//   ....[51]....
        /*021c*/ 	.word	0x00005400


	//   ....[52]....
        /*0220*/ 	.word	0x00005580


	//   ....[53]....
        /*0224*/ 	.word	0x000055c0


	//   ....[54]....
        /*0228*/ 	.word	0x000055f0


	//   ....[55]....
        /*022c*/ 	.word	0x00005600


	//   ....[56]....
        /*0230*/ 	.word	0x00005780


	//   ....[57]....
        /*0234*/ 	.word	0x000057b0


	//   ....[58]....
        /*0238*/ 	.word	0x000057e0


	//   ....[59]....
        /*023c*/ 	.word	0x00005800


	//----- nvinfo : EIATTR_VRC_CTA_INIT_COUNT
	.align		4
.L_288:
        /*0240*/ 	.byte	0x02, 0x4a
	.zero		1
	.zero		1


	//----- nvinfo : EIATTR_EXIT_INSTR_OFFSETS
	.align		4
        /*0244*/ 	.byte	0x04, 0x1c
        /*0246*/ 	.short	(.L_290 - .L_289)


	//   ....[0]....
.L_289:
        /*0248*/ 	.word	0x00000030


	//   ....[1]....
        /*024c*/ 	.word	0x000064a0


	//   ....[2]....
        /*0250*/ 	.word	0x000064e0


	//----- nvinfo : EIATTR_MAX_THREADS
	.align		4
.L_290:
        /*0254*/ 	.byte	0x04, 0x05
        /*0256*/ 	.short	(.L_292 - .L_291)
.L_291:
        /*0258*/ 	.word	0x00000100
        /*025c*/ 	.word	0x00000001
        /*0260*/ 	.word	0x00000001


	//----- nvinfo : EIATTR_CRS_STACK_SIZE
	.align		4
.L_292:
        /*0264*/ 	.byte	0x04, 0x1e
        /*0266*/ 	.short	(.L_294 - .L_293)
.L_293:
        /*0268*/ 	.word	0x00000000


	//----- nvinfo : EIATTR_CBANK_PARAM_SIZE
	.align		4
.L_294:
        /*026c*/ 	.byte	0x03, 0x19
        /*026e*/ 	.short	0x001d


	//----- nvinfo : EIATTR_PARAM_CBANK
	.align		4
        /*0270*/ 	.byte	0x04, 0x0a
        /*0272*/ 	.short	(.L_296 - .L_295)
	.align		4
.L_295:
        /*0274*/ 	.word	index@(.nv.constant0._ZN6thrust24THRUST_300001_SM_1000_NS8cuda_cub4core6detail13_kernel_agentINS1_8__reduce11ReduceAgentINS0_12zip_iteratorIN4cuda3std3__45tupleIJNS0_10device_ptrIdEENS0_17counting_iteratorIlNS0_11use_defaultESF_SF_EEEEEEEPNSB_IJdlEEESJ_iNS1_9__extrema9arg_max_fIdl13cmpAbsDoublesEEEEJSI_SK_iSO_EEEvDpT0_)
        /*0278*/ 	.short	0x0380
        /*027a*/ 	.short	0x001d


	//----- nvinfo : EIATTR_SW_WAR
	.align		4
.L_296:
        /*027c*/ 	.byte	0x04, 0x36
        /*027e*/ 	.short	(.L_298 - .L_297)
.L_297:
        /*0280*/ 	.word	0x00000008
.L_298:


//--------------------- .nv.info._Z8swapRowsiPdii --------------------------
	.section	.nv.info._Z8swapRowsiPdii,"",@"SHT_CUDA_INFO"
	.sectionflags	@""
	.align	4


	//----- nvinfo : EIATTR_CUDA_API_VERSION
	.align		4
        /*0000*/ 	.byte	0x04, 0x37
        /*0002*/ 	.short	(.L_300 - .L_299)
.L_299:
        /*0004*/ 	.word	0x00000082


	//----- nvinfo : EIATTR_KPARAM_INFO
	.align		4
.L_300:
        /*0008*/ 	.byte	0x04, 0x17
        /*000a*/ 	.short	(.L_302 - .L_301)
.L_301:
        /*000c*/ 	.word	0x00000000
        /*0010*/ 	.short	0x0003
        /*0012*/ 	.short	0x0014
        /*0014*/ 	.byte	0x00, 0xf0, 0x11, 0x00


	//----- nvinfo : EIATTR_KPARAM_INFO
	.align		4
.L_302:
        /*0018*/ 	.byte	0x04, 0x17
        /*001a*/ 	.short	(.L_304 - .L_303)
.L_303:
        /*001c*/ 	.word	0x00000000
        /*0020*/ 	.short	0x0002
        /*0022*/ 	.short	0x0010
        /*0024*/ 	.byte	0x00, 0xf0, 0x11, 0x00


	//----- nvinfo : EIATTR_KPARAM_INFO
	.align		4
.L_304:
        /*0028*/ 	.byte	0x04, 0x17
        /*002a*/ 	.short	(.L_306 - .L_305)
.L_305:
        /*002c*/ 	.word	0x00000000
        /*0030*/ 	.short	0x0001
        /*0032*/ 	.short	0x0008
        /*0034*/ 	.byte	0x00, 0xf5, 0x21, 0x00


	//----- nvinfo : EIATTR_KPARAM_INFO
	.align		4
.L_306:
        /*0038*/ 	.byte	0x04, 0x17
        /*003a*/ 	.short	(.L_308 - .L_307)
.L_307:
        /*003c*/ 	.word	0x00000000
        /*0040*/ 	.short	0x0000
        /*0042*/ 	.short	0x0000
        /*0044*/ 	.byte	0x00, 0xf0, 0x11, 0x00


	//----- nvinfo : EIATTR_SPARSE_MMA_MASK
	.align		4
.L_308:
        /*0048*/ 	.byte	0x03, 0x50
        /*004a*/ 	.short	0x0000


	//----- nvinfo : EIATTR_MAXREG_COUNT
	.align		4
        /*004c*/ 	.byte	0x03, 0x1b
        /*004e*/ 	.short	0x00ff


	//----- nvinfo : EIATTR_MERCURY_ISA_VERSION
	.align		4
        /*0050*/ 	.byte	0x03, 0x5f
        /*0052*/ 	.short	0x0101


	//----- nvinfo : EIATTR_VRC_CTA_INIT_COUNT
	.align		4
        /*0054*/ 	.byte	0x02, 0x4a
	.zero		1
	.zero		1


	//----- nvinfo : EIATTR_EXIT_INSTR_OFFSETS
	.align		4
        /*0058*/ 	.byte	0x04, 0x1c
        /*005a*/ 	.short	(.L_310 - .L_309)


	//   ....[0]....
.L_309:
        /*005c*/ 	.word	0x00000070


	//   ....[1]....
        /*0060*/ 	.word	0x000001e0


	//----- nvinfo : EIATTR_CRS_STACK_SIZE
	.align		4
.L_310:
        /*0064*/ 	.byte	0x04, 0x1e
        /*0066*/ 	.short	(.L_312 - .L_311)
.L_311:
        /*0068*/ 	.word	0x00000000


	//----- nvinfo : EIATTR_CBANK_PARAM_SIZE
	.align		4
.L_312:
        /*006c*/ 	.byte	0x03, 0x19
        /*006e*/ 	.short	0x0018


	//----- nvinfo : EIATTR_PARAM_CBANK
	.align		4
        /*0070*/ 	.byte	0x04, 0x0a
        /*0072*/ 	.short	(.L_314 - .L_313)
	.align		4
.L_313:
        /*0074*/ 	.word	index@(.nv.constant0._Z8swapRowsiPdii)
        /*0078*/ 	.short	0x0380
        /*007a*/ 	.short	0x0018


	//----- nvinfo : EIATTR_SW_WAR
	.align		4
.L_314:
        /*007c*/ 	.byte	0x04, 0x36
        /*007e*/ 	.short	(.L_316 - .L_315)
.L_315:
        /*0080*/ 	.word	0x00000008
.L_316:


//--------------------- .nv.info._Z9gaussElimiPdi --------------------------
	.section	.nv.info._Z9gaussElimiPdi,"",@"SHT_CUDA_INFO"
	.sectionflags	@""
	.align	4


	//----- nvinfo : EIATTR_CUDA_API_VERSION
	.align		4
        /*0000*/ 	.byte	0x04, 0x37
        /*0002*/ 	.short	(.L_318 - .L_317)
.L_317:
        /*0004*/ 	.word	0x00000082


	//----- nvinfo : EIATTR_KPARAM_INFO
	.align		4
.L_318:
        /*0008*/ 	.byte	0x04, 0x17
        /*000a*/ 	.short	(.L_320 - .L_319)
.L_319:
        /*000c*/ 	.word	0x00000000
        /*0010*/ 	.short	0x0002
        /*0012*/ 	.short	0x0010
        /*0014*/ 	.byte	0x00, 0xf0, 0x11, 0x00


	//----- nvinfo : EIATTR_KPARAM_INFO
	.align		4
.L_320:
        /*0018*/ 	.byte	0x04, 0x17
        /*001a*/ 	.short	(.L_322 - .L_321)
.L_321:
        /*001c*/ 	.word	0x00000000
        /*0020*/ 	.short	0x0001
        /*0022*/ 	.short	0x0008
        /*0024*/ 	.byte	0x00, 0xf5, 0x21, 0x00


	//----- nvinfo : EIATTR_KPARAM_INFO
	.align		4
.L_322:
        /*0028*/ 	.byte	0x04, 0x17
        /*002a*/ 	.short	(.L_324 - .L_323)
.L_323:
        /*002c*/ 	.word	0x00000000
        /*0030*/ 	.short	0x0000
        /*0032*/ 	.short	0x0000
        /*0034*/ 	.byte	0x00, 0xf0, 0x11, 0x00


	//----- nvinfo : EIATTR_SPARSE_MMA_MASK
	.align		4
.L_324:
        /*0038*/ 	.byte	0x03, 0x50
        /*003a*/ 	.short	0x0000


	//----- nvinfo : EIATTR_MAXREG_COUNT
	.align		4
        /*003c*/ 	.byte	0x03, 0x1b
        /*003e*/ 	.short	0x00ff


	//----- nvinfo : EIATTR_MERCURY_ISA_VERSION
	.align		4
        /*0040*/ 	.byte	0x03, 0x5f
        /*0042*/ 	.short	0x0101


	//----- nvinfo : EIATTR_VRC_CTA_INIT_COUNT
	.align		4
        /*0044*/ 	.byte	0x02, 0x4a
	.zero		1
	.zero		1


	//----- nvinfo : EIATTR_EXIT_INSTR_OFFSETS
	.align		4
        /*0048*/ 	.byte	0x04, 0x1c
        /*004a*/ 	.short	(.L_326 - .L_325)


	//   ....[0]....
.L_325:
        /*004c*/ 	.word	0x000000d0


	//   ....[1]....
        /*0050*/ 	.word	0x00001710


	//----- nvinfo : EIATTR_CRS_STACK_SIZE
	.align		4
.L_326:
        /*0054*/ 	.byte	0x04, 0x1e
        /*0056*/ 	.short	(.L_328 - .L_327)
.L_327:
        /*0058*/ 	.word	0x00000000


	//----- nvinfo : EIATTR_CBANK_PARAM_SIZE
	.align		4
.L_328:
        /*005c*/ 	.byte	0x03, 0x19
        /*005e*/ 	.short	0x0014


	//----- nvinfo : EIATTR_PARAM_CBANK
	.align		4
        /*0060*/ 	.byte	0x04, 0x0a
        /*0062*/ 	.short	(.L_330 - .L_329)
	.align		4
.L_329:
        /*0064*/ 	.word	index@(.nv.constant0._Z9gaussElimiPdi)
        /*0068*/ 	.short	0x0380
        /*006a*/ 	.short	0x0014


	//----- nvinfo : EIATTR_SW_WAR
	.align		4
.L_330:
        /*006c*/ 	.byte	0x04, 0x36
        /*006e*/ 	.short	(.L_332 - .L_331)
.L_331:
        /*0070*/ 	.word	0x00000008
.L_332:


//--------------------- .nv.callgraph             --------------------------
	.section	.nv.callgraph,"",@"SHT_CUDA_CALLGRAPH"
	.align	4
	.sectionentsize	8
	.align		4
        /*0000*/ 	.word	0x00000000
	.align		4
        /*0004*/ 	.word	0xffffffff
	.align		4
        /*0008*/ 	.word	0x00000000
	.align		4
        /*000c*/ 	.word	0xfffffffe
	.align		4
        /*0010*/ 	.word	0x00000000
	.align		4
        /*0014*/ 	.word	0xfffffffd
	.align		4
        /*0018*/ 	.word	0x00000000
	.align		4
        /*001c*/ 	.word	0xfffffffc


//--------------------- .nv.constant4             --------------------------
	.section	.nv.constant4,"a",@progbits
	.align	8
	.align		8
.nv.constant4:
        /*0000*/ 	.dword	_ZN34_INTERNAL_309edf92_4_k_cu_3e3ce70a4cuda3std3__45__cpo5beginE
	.align		8
        /*0008*/ 	.dword	_ZN34_INTERNAL_309edf92_4_k_cu_3e3ce70a4cuda3std3__45__cpo3endE
	.align		8
        /*0010*/ 	.dword	_ZN34_INTERNAL_309edf92_4_k_cu_3e3ce70a4cuda3std3__45__cpo6cbeginE
	.align		8
        /*0018*/ 	.dword	_ZN34_INTERNAL_309edf92_4_k_cu_3e3ce70a4cuda3std3__45__cpo4cendE
	.align		8
        /*0020*/ 	.dword	_ZN34_INTERNAL_309edf92_4_k_cu_3e3ce70a4cuda3std3__45__cpo6rbeginE
	.align		8
        /*0028*/ 	.dword	_ZN34_INTERNAL_309edf92_4_k_cu_3e3ce70a4cuda3std3__45__cpo4rendE
	.align		8
        /*0030*/ 	.dword	_ZN34_INTERNAL_309edf92_4_k_cu_3e3ce70a4cuda3std3__45__cpo7crbeginE
	.align		8
        /*0038*/ 	.dword	_ZN34_INTERNAL_309edf92_4_k_cu_3e3ce70a4cuda3std3__45__cpo5crendE
	.align		8
        /*0040*/ 	.dword	_ZN34_INTERNAL_309edf92_4_k_cu_3e3ce70a4cuda3std3__436_GLOBAL__N__309edf92_4_k_cu_3e3ce70a6ignoreE
	.align		8
        /*0048*/ 	.dword	_ZN34_INTERNAL_309edf92_4_k_cu_3e3ce70a4cuda3std3__419piecewise_constructE
	.align		8
        /*0050*/ 	.dword	_ZN34_INTERNAL_309edf92_4_k_cu_3e3ce70a4cuda3std3__48in_placeE
	.align		8
        /*0058*/ 	.dword	_ZN34_INTERNAL_309edf92_4_k_cu_3e3ce70a4cuda3std3__420unreachable_sentinelE
	.align		8
        /*0060*/ 	.dword	_ZN34_INTERNAL_309edf92_4_k_cu_3e3ce70a4cuda3std3__47nulloptE
	.align		8
        /*0068*/ 	.dword	_ZN34_INTERNAL_309edf92_4_k_cu_3e3ce70a4cuda3std3__48unexpectE
	.align		8
        /*0070*/ 	.dword	_ZN34_INTERNAL_309edf92_4_k_cu_3e3ce70a4cuda3std6ranges3__45__cpo4swapE
	.align		8
        /*0078*/ 	.dword	_ZN34_INTERNAL_309edf92_4_k_cu_3e3ce70a4cuda3std6ranges3__45__cpo9iter_moveE
	.align		8
        /*0080*/ 	.dword	_ZN34_INTERNAL_309edf92_4_k_cu_3e3ce70a4cuda3std6ranges3__45__cpo5beginE
	.align		8
        /*0088*/ 	.dword	_ZN34_INTERNAL_309edf92_4_k_cu_3e3ce70a4cuda3std6ranges3__45__cpo3endE
	.align		8
        /*0090*/ 	.dword	_ZN34_INTERNAL_309edf92_4_k_cu_3e3ce70a4cuda3std6ranges3__45__cpo6cbeginE
	.align		8
        /*0098*/ 	.dword	_ZN34_INTERNAL_309edf92_4_k_cu_3e3ce70a4cuda3std6ranges3__45__cpo4cendE
	.align		8
        /*00a0*/ 	.dword	_ZN34_INTERNAL_309edf92_4_k_cu_3e3ce70a4cuda3std6ranges3__45__cpo7advanceE
	.align		8
        /*00a8*/ 	.dword	_ZN34_INTERNAL_309edf92_4_k_cu_3e3ce70a4cuda3std6ranges3__45__cpo9iter_swapE
	.align		8
        /*00b0*/ 	.dword	_ZN34_INTERNAL_309edf92_4_k_cu_3e3ce70a4cuda3std6ranges3__45__cpo4nextE
	.align		8
        /*00b8*/ 	.dword	_ZN34_INTERNAL_309edf92_4_k_cu_3e3ce70a4cuda3std6ranges3__45__cpo4prevE
	.align		8
        /*00c0*/ 	.dword	_ZN34_INTERNAL_309edf92_4_k_cu_3e3ce70a4cuda3std6ranges3__45__cpo4dataE
	.align		8
        /*00c8*/ 	.dword	_ZN34_INTERNAL_309edf92_4_k_cu_3e3ce70a4cuda3std6ranges3__45__cpo5cdataE
	.align		8
        /*00d0*/ 	.dword	_ZN34_INTERNAL_309edf92_4_k_cu_3e3ce70a4cuda3std6ranges3__45__cpo4sizeE
	.align		8
        /*00d8*/ 	.dword	_ZN34_INTERNAL_309edf92_4_k_cu_3e3ce70a4cuda3std6ranges3__45__cpo5ssizeE
	.align		8
        /*00e0*/ 	.dword	_ZN34_INTERNAL_309edf92_4_k_cu_3e3ce70a4cuda3std6ranges3__45__cpo8distanceE
	.align		8
        /*00e8*/ 	.dword	_ZN34_INTERNAL_309edf92_4_k_cu_3e3ce70a6thrust24THRUST_300001_SM_1000_NS8cuda_cub3parE
	.align		8
        /*00f0*/ 	.dword	_ZN34_INTERNAL_309edf92_4_k_cu_3e3ce70a6thrust24THRUST_300001_SM_1000_NS8cuda_cub10par_nosyncE
	.align		8
        /*00f8*/ 	.dword	_ZN34_INTERNAL_309edf92_4_k_cu_3e3ce70a6thrust24THRUST_300001_SM_1000_NS6system6detail10sequential3seqE
	.align		8
        /*0100*/ 	.dword	_ZN34_INTERNAL_309edf92_4_k_cu_3e3ce70a6thrust24THRUST_300001_SM_1000_NS6system3cpp3parE
	.align		8
        /*0108*/ 	.dword	_ZN34_INTERNAL_309edf92_4_k_cu_3e3ce70a6thrust24THRUST_300001_SM_1000_NS12placeholders2_1E
	.align		8
        /*0110*/ 	.dword	_ZN34_INTERNAL_309edf92_4_k_cu_3e3ce70a6thrust24THRUST_300001_SM_1000_NS12placeholders2_2E
	.align		8
        /*0118*/ 	.dword	_ZN34_INTERNAL_309edf92_4_k_cu_3e3ce70a6thrust24THRUST_300001_SM_1000_NS12placeholders2_3E
	.align		8
        /*0120*/ 	.dword	_ZN34_INTERNAL_309edf92_4_k_cu_3e3ce70a6thrust24THRUST_300001_SM_1000_NS12placeholders2_4E
	.align		8
        /*0128*/ 	.dword	_ZN34_INTERNAL_309edf92_4_k_cu_3e3ce70a6thrust24THRUST_300001_SM_1000_NS12placeholders2_5E
	.align		8
        /*0130*/ 	.dword	_ZN34_INTERNAL_309edf92_4_k_cu_3e3ce70a6thrust24THRUST_300001_SM_1000_NS12placeholders2_6E
	.align		8
        /*0138*/ 	.dword	_ZN34_INTERNAL_309edf92_4_k_cu_3e3ce70a6thrust24THRUST_300001_SM_1000_NS12placeholders2_7E
	.align		8
        /*0140*/ 	.dword	_ZN34_INTERNAL_309edf92_4_k_cu_3e3ce70a6thrust24THRUST_300001_SM_1000_NS12placeholders2_8E
	.align		8
        /*0148*/ 	.dword	_ZN34_INTERNAL_309edf92_4_k_cu_3e3ce70a6thrust24THRUST_300001_SM_1000_NS12placeholders2_9E
	.align		8
        /*0150*/ 	.dword	_ZN34_INTERNAL_309edf92_4_k_cu_3e3ce70a6thrust24THRUST_300001_SM_1000_NS12placeholders3_10E
	.align		8
        /*0158*/ 	.dword	_ZN34_INTERNAL_309edf92_4_k_cu_3e3ce70a6thrust24THRUST_300001_SM_1000_NS3seqE
	.align		8
        /*0160*/ 	.dword	_ZN34_INTERNAL_309edf92_4_k_cu_3e3ce70a6thrust24THRUST_300001_SM_1000_NS6deviceE


//--------------------- .text._ZN3cub18CUB_300001_SM_10006detail11EmptyKernelIvEEvv --------------------------
	.section	.text._ZN3cub18CUB_300001_SM_10006detail11EmptyKernelIvEEvv,"ax",@progbits
	.align	128
        .global         _ZN3cub18CUB_300001_SM_10006detail11EmptyKernelIvEEvv
        .type           _ZN3cub18CUB_300001_SM_10006detail11EmptyKernelIvEEvv,@function
        .size           _ZN3cub18CUB_300001_SM_10006detail11EmptyKernelIvEEvv,(.L_x_741 - _ZN3cub18CUB_300001_SM_10006detail11EmptyKernelIvEEvv)
        .other          _ZN3cub18CUB_300001_SM_10006detail11EmptyKernelIvEEvv,@"STO_CUDA_ENTRY STV_DEFAULT"
_ZN3cub18CUB_300001_SM_10006detail11EmptyKernelIvEEvv:
.text._ZN3cub18CUB_300001_SM_10006detail11EmptyKernelIvEEvv:
[----:B------:R-:W-:Y:S01]  /*0000*/  LDC R1, c[0x0][0x37c] ;  /* 0x0000df00ff017b82 */ /* 0x000fe20000000800 */
[----:B------:R-:W-:Y:S05]  /*0010*/  EXIT ;  /* 0x000000000000794d */ /* 0x000fea0003800000 */
.L_x_0:
[----:B------:R-:W-:-:S00]  /*0020*/  BRA `(.L_x_0) ;  /* 0xfffffffc00fc7947 */ /* 0x000fc0000383ffff */
[----:B------:R-:W-:-:S00]  /*0030*/  NOP ;  /* 0x0000000000007918 */ /* 0x000fc00000000000 */
        /* <DEDUP_REMOVED lines=12> */
.L_x_741:


//--------------------- .text._ZN6thrust24THRUST_300001_SM_1000_NS8cuda_cub4core6detail13_kernel_agentINS1_8__reduce11ReduceAgentIPN4cuda3std3__45tupleIJdlEEESC_SB_lNS1_9__extrema9arg_max_fIdl13cmpAbsDoublesEEEEJSC_SC_iSG_EEEvDpT0_ --------------------------
	.section	.text._ZN6thrust24THRUST_300001_SM_1000_NS8cuda_cub4core6detail13_kernel_agentINS1_8__reduce11ReduceAgentIPN4cuda3std3__45tupleIJdlEEESC_SB_lNS1_9__extrema9arg_max_fIdl13cmpAbsDoublesEEEEJSC_SC_iSG_EEEvDpT0_,"ax",@progbits
	.align	128
        .global         _ZN6thrust24THRUST_300001_SM_1000_NS8cuda_cub4core6detail13_kernel_agentINS1_8__reduce11ReduceAgentIPN4cuda3std3__45tupleIJdlEEESC_SB_lNS1_9__extrema9arg_max_fIdl13cmpAbsDoublesEEEEJSC_SC_iSG_EEEvDpT0_
        .type           _ZN6thrust24THRUST_300001_SM_1000_NS8cuda_cub4core6detail13_kernel_agentINS1_8__reduce11ReduceAgentIPN4cuda3std3__45tupleIJdlEEESC_SB_lNS1_9__extrema9arg_max_fIdl13cmpAbsDoublesEEEEJSC_SC_iSG_EEEvDpT0_,@function
        .size           _ZN6thrust24THRUST_300001_SM_1000_NS8cuda_cub4core6detail13_kernel_agentINS1_8__reduce11ReduceAgentIPN4cuda3std3__45tupleIJdlEEESC_SB_lNS1_9__extrema9arg_max_fIdl13cmpAbsDoublesEEEEJSC_SC_iSG_EEEvDpT0_,(.L_x_742 - _ZN6thrust24THRUST_300001_SM_1000_NS8cuda_cub4core6detail13_kernel_agentINS1_8__reduce11ReduceAgentIPN4cuda3std3__45tupleIJdlEEESC_SB_lNS1_9__extrema9arg_max_fIdl13cmpAbsDoublesEEEEJSC_SC_iSG_EEEvDpT0_)
        .other          _ZN6thrust24THRUST_300001_SM_1000_NS8cuda_cub4core6detail13_kernel_agentINS1_8__reduce11ReduceAgentIPN4cuda3std3__45tupleIJdlEEESC_SB_lNS1_9__extrema9arg_max_fIdl13cmpAbsDoublesEEEEJSC_SC_iSG_EEEvDpT0_,@"STO_CUDA_ENTRY STV_DEFAULT"
_ZN6thrust24THRUST_300001_SM_1000_NS8cuda_cub4core6detail13_kernel_agentINS1_8__reduce11ReduceAgentIPN4cuda3std3__45tupleIJdlEEESC_SB_lNS1_9__extrema9arg_max_fIdl13cmpAbsDoublesEEEEJSC_SC_iSG_EEEvDpT0_:
.text._ZN6thrust24THRUST_300001_SM_1000_NS8cuda_cub4core6detail13_kernel_agentINS1_8__reduce11ReduceAgentIPN4cuda3std3__45tupleIJdlEEESC_SB_lNS1_9__extrema9arg_max_fIdl13cmpAbsDoublesEEEEJSC_SC_iSG_EEEvDpT0_:
[----:B------:R-:W-:Y:S01]  /*0000*/  LDC R1, c[0x0][0x37c] ;  /* 0x0000df00ff017b82 */ /* 0x000fe20000000800 */
[----:B------:R-:W0:Y:S02]  /*0010*/  LDCU UR8, c[0x0][0x390] ;  /* 0x00007200ff0877ac */ /* 0x000e240008000800 */
[----:B0-----:R-:W-:-:S13]  /*0020*/  ISETP.NE.AND P0, PT, RZ, UR8, PT ;  /* 0x00000008ff007c0c */ /* 0x001fda000bf05270 */
[----:B------:R-:W-:Y:S05]  /*0030*/  @!P0 EXIT ;  /* 0x000000000000894d */ /* 0x000fea0003800000 */
[----:B------:R-:W-:Y:S01]  /*0040*/  UISETP.GT.AND UP0, UPT, UR8, 0x4ff, UPT ;  /* 0x000004ff0800788c */ /* 0x000fe2000bf04270 */
[----:B------:R-:W-:Y:S01]  /*0050*/  BSSY.RECONVERGENT B0, `(.L_x_1) ;  /* 0x00006c1000007945 */ /* 0x000fe20003800200 */
[----:B------:R-:W0:Y:S07]  /*0060*/  LDCU.64 UR10, c[0x0][0x358] ;  /* 0x00006b00ff0a77ac */ /* 0x000e2e0008000a00 */
[----:B------:R-:W-:Y:S05]  /*0070*/  BRA.U UP0, `(.L_x_2) ;  /* 0x0000003900807547 */ /* 0x000fea000b800000 */
[----:B------:R-:W1:Y:S01]  /*0080*/  S2R R0, SR_TID.X ;  /* 0x0000000000007919 */ /* 0x000e620000002100 */
[----:B------:R-:W2:Y:S01]  /*0090*/  LDCU UR4, c[0x0][0x390] ;  /* 0x00007200ff0477ac */ /* 0x000ea20008000800 */
[----:B------:R-:W-:Y:S01]  /*00a0*/  BSSY.RECONVERGENT B1, `(.L_x_3) ;  /* 0x000000b000017945 */ /* 0x000fe20003800200 */
[----:B------:R-:W-:Y:S02]  /*00b0*/  CS2R R14, SRZ ;  /* 0x00000000000e7805 */ /* 0x000fe4000001ff00 */
[----:B------:R-:W-:Y:S02]  /*00c0*/  CS2R R12, SRZ ;  /* 0x00000000000c7805 */ /* 0x000fe4000001ff00 */
[----:B-1----:R-:W-:Y:S01]  /*00d0*/  ISETP.GE.AND P0, PT, R0, UR8, PT ;  /* 0x0000000800007c0c */ /* 0x002fe2000bf06270 */
[----:B------:R-:W-:-:S12]  /*00e0*/  IMAD.MOV.U32 R19, RZ, RZ, R0 ;  /* 0x000000ffff137224 */ /* 0x000fd800078e0000 */
[----:B--2---:R-:W-:Y:S05]  /*00f0*/  @P0 BRA `(.L_x_4) ;  /* 0x0000000000140947 */ /* 0x004fea0003800000 */
[----:B------:R-:W1:Y:S02]  /*0100*/  LDC.64 R2, c[0x0][0x380] ;  /* 0x0000e000ff027b82 */ /* 0x000e640000000a00 */
[----:B-1----:R-:W-:-:S05]  /*0110*/  IMAD.WIDE.U32 R2, R0, 0x10, R2 ;  /* 0x0000001000027825 */ /* 0x002fca00078e0002 */
[----:B0-----:R1:W5:Y:S04]  /*0120*/  LDG.E.64.CONSTANT R14, desc[UR10][R2.64] ;  /* 0x0000000a020e7981 */ /* 0x001368000c1e9b00 */
[----:B------:R1:W5:Y:S01]  /*0130*/  LDG.E.64.CONSTANT R12, desc[UR10][R2.64+0x8] ;  /* 0x0000080a020c7981 */ /* 0x000362000c1e9b00 */
[----:B------:R-:W-:-:S07]  /*0140*/  VIADD R19, R0, 0x100 ;  /* 0x0000010000137836 */ /* 0x000fce0000000000 */
.L_x_4:
[----:B0-----:R-:W-:Y:S05]  /*0150*/  BSYNC.RECONVERGENT B1 ;  /* 0x0000000000017941 */ /* 0x001fea0003800200 */
.L_x_3:
[----:B------:R-:W-:Y:S01]  /*0160*/  ISETP.GE.AND P0, PT, R19, UR8, PT ;  /* 0x0000000813007c0c */ /* 0x000fe2000bf06270 */
[----:B------:R-:W-:-:S12]  /*0170*/  BSSY.RECONVERGENT B1, `(.L_x_5) ;  /* 0x0000099000017945 */ /* 0x000fd80003800200 */
[----:B------:R-:W-:Y:S05]  /*0180*/  @P0 BRA `(.L_x_6) ;  /* 0x00000008005c0947 */ /* 0x000fea0003800000 */
[----:B------:R-:W-:Y:S01]  /*0190*/  LOP3.LUT R4, RZ, R19, RZ, 0x33, !PT ;  /* 0x00000013ff047212 */ /* 0x000fe200078e33ff */
[----:B------:R-:W-:Y:S04]  /*01a0*/  BSSY.RECONVERGENT B2, `(.L_x_7) ;  /* 0x000002e000027945 */ /* 0x000fe80003800200 */
[----:B------:R-:W-:-:S05]  /*01b0*/  VIADD R4, R4, UR8 ;  /* 0x0000000804047c36 */ /* 0x000fca0008000000 */
[----:B-1----:R-:W-:-:S04]  /*01c0*/  LOP3.LUT R2, R4, 0x300, RZ, 0xc0, !PT ;  /* 0x0000030004027812 */ /* 0x002fc800078ec0ff */
[----:B------:R-:W-:-:S13]  /*01d0*/  ISETP.NE.AND P0, PT, R2, 0x300, PT ;  /* 0x000003000200780c */ /* 0x000fda0003f05270 */
[----:B------:R-:W-:Y:S05]  /*01e0*/  @!P0 BRA `(.L_x_8) ;  /* 0x0000000000a48947 */ /* 0x000fea0003800000 */
[----:B------:R-:W0:Y:S01]  /*01f0*/  LDC.64 R2, c[0x0][0x380] ;  /* 0x0000e000ff027b82 */ /* 0x000e220000000a00 */
[----:B------:R-:W-:-:S04]  /*0200*/  LEA.HI R5, R4, 0x1, RZ, 0x18 ;  /* 0x0000000104057811 */ /* 0x000fc800078fc0ff */
[----:B------:R-:W-:-:S05]  /*0210*/  LOP3.LUT R5, R5, 0x3, RZ, 0xc0, !PT ;  /* 0x0000000305057812 */ /* 0x000fca00078ec0ff */
[----:B------:R-:W-:Y:S02]  /*0220*/  IMAD.MOV R5, RZ, RZ, -R5 ;  /* 0x000000ffff057224 */ /* 0x000fe400078e0a05 */
[----:B0-----:R-:W-:-:S04]  /*0230*/  IMAD.WIDE.U32 R2, R19, 0x10, R2 ;  /* 0x0000001013027825 */ /* 0x001fc800078e0002 */
[----:B------:R-:W-:-:S07]  /*0240*/  IMAD.MOV.U32 R16, RZ, RZ, R2 ;  /* 0x000000ffff107224 */ /* 0x000fce00078e0002 */
.L_x_11:
[----:B------:R-:W-:-:S05]  /*0250*/  IMAD.MOV.U32 R2, RZ, RZ, R16 ;  /* 0x000000ffff027224 */ /* 0x000fca00078e0010 */
[----:B------:R-:W2:Y:S04]  /*0260*/  LDG.E.64.CONSTANT R8, desc[UR10][R2.64] ;  /* 0x0000000a02087981 */ /* 0x000ea8000c1e9b00 */
[----:B------:R-:W3:Y:S01]  /*0270*/  LDG.E.64.CONSTANT R10, desc[UR10][R2.64+0x8] ;  /* 0x0000080a020a7981 */ /* 0x000ee2000c1e9b00 */
[----:B------:R-:W-:Y:S01]  /*0280*/  VIADD R5, R5, 0x1 ;  /* 0x0000000105057836 */ /* 0x000fe20000000000 */
[----:B------:R-:W-:Y:S01]  /*0290*/  BSSY.RECONVERGENT B3, `(.L_x_9) ;  /* 0x000001b000037945 */ /* 0x000fe20003800200 */
[----:B-----5:R-:W-:Y:S01]  /*02a0*/  IMAD.MOV.U32 R21, RZ, RZ, R13 ;  /* 0x000000ffff157224 */ /* 0x020fe200078e000d */
[----:B------:R-:W-:Y:S01]  /*02b0*/  IADD3 R16, P3, PT, R2, 0x1000, RZ ;  /* 0x0000100002107810 */ /* 0x000fe20007f7e0ff */
[----:B------:R-:W-:Y:S01]  /*02c0*/  IMAD.MOV.U32 R17, RZ, RZ, R12 ;  /* 0x000000ffff117224 */ /* 0x000fe200078e000c */
[----:B------:R-:W-:Y:S01]  /*02d0*/  ISETP.NE.AND P2, PT, R5, RZ, PT ;  /* 0x000000ff0500720c */ /* 0x000fe20003f45270 */
[----:B------:R-:W-:-:S02]  /*02e0*/  IMAD.MOV.U32 R6, RZ, RZ, R14 ;  /* 0x000000ffff067224 */ /* 0x000fc400078e000e */
[----:B------:R-:W-:Y:S01]  /*02f0*/  IMAD.MOV.U32 R7, RZ, RZ, R15 ;  /* 0x000000ffff077224 */ /* 0x000fe200078e000f */
[----:B--2---:R-:W-:Y:S01]  /*0300*/  DSETP.GEU.AND P0, PT, |R14|, |R8|, PT ;  /* 0x400000080e00722a */ /* 0x004fe20003f0e200 */
[----:B------:R-:W-:Y:S02]  /*0310*/  IMAD.MOV.U32 R14, RZ, RZ, R8 ;  /* 0x000000ffff0e7224 */ /* 0x000fe400078e0008 */
[----:B---3--:R-:W-:Y:S02]  /*0320*/  IMAD.MOV.U32 R12, RZ, RZ, R10 ;  /* 0x000000ffff0c7224 */ /* 0x008fe400078e000a */
[----:B------:R-:W-:Y:S02]  /*0330*/  IMAD.MOV.U32 R13, RZ, RZ, R11 ;  /* 0x000000ffff0d7224 */ /* 0x000fe400078e000b */
[----:B------:R-:W-:-:S07]  /*0340*/  IMAD.MOV.U32 R15, RZ, RZ, R9 ;  /* 0x000000ffff0f7224 */ /* 0x000fce00078e0009 */
[----:B------:R-:W-:Y:S05]  /*0350*/  @!P0 BRA `(.L_x_10) ;  /* 0x0000000000388947 */ /* 0x000fea0003800000 */
[----:B------:R-:W-:Y:S01]  /*0360*/  DSETP.GEU.AND P0, PT, |R8|, |R6|, PT ;  /* 0x400000060800722a */ /* 0x000fe20003f0e200 */
[----:B------:R-:W-:Y:S02]  /*0370*/  IMAD.MOV.U32 R14, RZ, RZ, R6 ;  /* 0x000000ffff0e7224 */ /* 0x000fe400078e0006 */
[----:B------:R-:W-:Y:S02]  /*0380*/  IMAD.MOV.U32 R15, RZ, RZ, R7 ;  /* 0x000000ffff0f7224 */ /* 0x000fe400078e0007 */
[----:B------:R-:W-:Y:S02]  /*0390*/  IMAD.MOV.U32 R12, RZ, RZ, R17 ;  /* 0x000000ffff0c7224 */ /* 0x000fe400078e0011 */
[----:B------:R-:W-:-:S07]  /*03a0*/  IMAD.MOV.U32 R13, RZ, RZ, R21 ;  /* 0x000000ffff0d7224 */ /* 0x000fce00078e0015 */
[----:B------:R-:W-:Y:S05]  /*03b0*/  @!P0 BRA `(.L_x_10) ;  /* 0x0000000000208947 */ /* 0x000fea0003800000 */
[CC--:B------:R-:W-:Y:S02]  /*03c0*/  ISETP.GE.U32.AND P1, PT, R17.reuse, R10.reuse, PT ;  /* 0x0000000a1100720c */ /* 0x0c0fe40003f26070 */
[----:B------:R-:W-:Y:S02]  /*03d0*/  ISETP.LT.U32.AND P0, PT, R17, R10, PT ;  /* 0x0000000a1100720c */ /* 0x000fe40003f01070 */
[CC--:B------:R-:W-:Y:S02]  /*03e0*/  ISETP.GE.AND.EX P1, PT, R21.reuse, R11.reuse, PT, P1 ;  /* 0x0000000b1500720c */ /* 0x0c0fe40003f26310 */
[----:B------:R-:W-:Y:S02]  /*03f0*/  ISETP.LT.AND.EX P0, PT, R21, R11, PT, P0 ;  /* 0x0000000b1500720c */ /* 0x000fe40003f01300 */
[----:B------:R-:W-:Y:S02]  /*0400*/  FSEL R14, R6, R8, !P1 ;  /* 0x00000008060e7208 */ /* 0x000fe40004800000 */
[----:B------:R-:W-:-:S02]  /*0410*/  FSEL R15, R7, R9, !P1 ;  /* 0x00000009070f7208 */ /* 0x000fc40004800000 */
[----:B------:R-:W-:Y:S02]  /*0420*/  SEL R12, R17, R10, P0 ;  /* 0x0000000a110c7207 */ /* 0x000fe40000000000 */
[----:B------:R-:W-:-:S07]  /*0430*/  SEL R13, R21, R11, P0 ;  /* 0x0000000b150d7207 */ /* 0x000fce0000000000 */
.L_x_10:
[----:B------:R-:W-:Y:S05]  /*0440*/  BSYNC.RECONVERGENT B3 ;  /* 0x0000000000037941 */ /* 0x000fea0003800200 */
.L_x_9:
[----:B------:R-:W-:Y:S02]  /*0450*/  IMAD.X R3, RZ, RZ, R3, P3 ;  /* 0x000000ffff037224 */ /* 0x000fe400018e0603 */
[----:B------:R-:W-:Y:S01]  /*0460*/  VIADD R19, R19, 0x100 ;  /* 0x0000010013137836 */ /* 0x000fe20000000000 */
[----:B------:R-:W-:Y:S06]  /*0470*/  @P2 BRA `(.L_x_11) ;  /* 0xfffffffc00742947 */ /* 0x000fec000383ffff */
.L_x_8:
[----:B------:R-:W-:Y:S05]  /*0480*/  BSYNC.RECONVERGENT B2 ;  /* 0x0000000000027941 */ /* 0x000fea0003800200 */
.L_x_7:
[----:B------:R-:W0:Y:S01]  /*0490*/  LDC.64 R8, c[0x0][0x380] ;  /* 0x0000e000ff087b82 */ /* 0x000e220000000a00 */
[----:B------:R-:W-:-:S13]  /*04a0*/  ISETP.GE.U32.AND P0, PT, R4, 0x300, PT ;  /* 0x000003000400780c */ /* 0x000fda0003f06070 */
[----:B------:R-:W-:Y:S05]  /*04b0*/  @!P0 BRA `(.L_x_6) ;  /* 0x0000000400908947 */ /* 0x000fea0003800000 */
.L_x_20:
[----:B0-----:R-:W-:-:S05]  /*04c0*/  IMAD.WIDE R20, R19, 0x10, R8 ;  /* 0x0000001013147825 */ /* 0x001fca00078e0208 */
[----:B------:R-:W2:Y:S04]  /*04d0*/  LDG.E.64.CONSTANT R10, desc[UR10][R20.64] ;  /* 0x0000000a140a7981 */ /* 0x000ea8000c1e9b00 */
[----:B------:R-:W3:Y:S04]  /*04e0*/  LDG.E.64.CONSTANT R16, desc[UR10][R20.64+0x8] ;  /* 0x0000080a14107981 */ /* 0x000ee8000c1e9b00 */
[----:B-----5:R0:W5:Y:S04]  /*04f0*/  LDG.E.64.CONSTANT R6, desc[UR10][R20.64+0x1000] ;  /* 0x0010000a14067981 */ /* 0x020168000c1e9b00 */
[----:B------:R0:W5:Y:S01]  /*0500*/  LDG.E.64.CONSTANT R4, desc[UR10][R20.64+0x1008] ;  /* 0x0010080a14047981 */ /* 0x000162000c1e9b00 */
[----:B------:R-:W-:Y:S01]  /*0510*/  BSSY.RECONVERGENT B2, `(.L_x_12) ;  /* 0x0000015000027945 */ /* 0x000fe20003800200 */
[----:B--2---:R-:W-:Y:S01]  /*0520*/  DSETP.GEU.AND P0, PT, |R14|, |R10|, PT ;  /* 0x4000000a0e00722a */ /* 0x004fe20003f0e200 */
[----:B------:R-:W-:-:S02]  /*0530*/  IMAD.MOV.U32 R2, RZ, RZ, R10 ;  /* 0x000000ffff027224 */ /* 0x000fc400078e000a */
[----:B------:R-:W-:Y:S02]  /*0540*/  IMAD.MOV.U32 R3, RZ, RZ, R11 ;  /* 0x000000ffff037224 */ /* 0x000fe400078e000b */
[----:B---3--:R-:W-:Y:S02]  /*0550*/  IMAD.MOV.U32 R23, RZ, RZ, R16 ;  /* 0x000000ffff177224 */ /* 0x008fe400078e0010 */
[----:B------:R-:W-:-:S07]  /*0560*/  IMAD.MOV.U32 R25, RZ, RZ, R17 ;  /* 0x000000ffff197224 */ /* 0x000fce00078e0011 */
[----:B0-----:R-:W-:Y:S05]  /*0570*/  @!P0 BRA `(.L_x_13) ;  /* 0x0000000000388947 */ /* 0x001fea0003800000 */
[----:B------:R-:W-:Y:S01]  /*0580*/  DSETP.GEU.AND P0, PT, |R10|, |R14|, PT ;  /* 0x4000000e0a00722a */ /* 0x000fe20003f0e200 */
[----:B------:R-:W-:Y:S02]  /*0590*/  IMAD.MOV.U32 R23, RZ, RZ, R12 ;  /* 0x000000ffff177224 */ /* 0x000fe400078e000c */
[----:B------:R-:W-:Y:S02]  /*05a0*/  IMAD.MOV.U32 R25, RZ, RZ, R13 ;  /* 0x000000ffff197224 */ /* 0x000fe400078e000d */
[----:B------:R-:W-:Y:S02]  /*05b0*/  IMAD.MOV.U32 R2, RZ, RZ, R14 ;  /* 0x000000ffff027224 */ /* 0x000fe400078e000e */
[----:B------:R-:W-:-:S07]  /*05c0*/  IMAD.MOV.U32 R3, RZ, RZ, R15 ;  /* 0x000000ffff037224 */ /* 0x000fce00078e000f */
[----:B------:R-:W-:Y:S05]  /*05d0*/  @!P0 BRA `(.L_x_13) ;  /* 0x0000000000208947 */ /* 0x000fea0003800000 */
[CC--:B------:R-:W-:Y:S02]  /*05e0*/  ISETP.LT.U32.AND P1, PT, R12.reuse, R16.reuse, PT ;  /* 0x000000100c00720c */ /* 0x0c0fe40003f21070 */
[CC--:B------:R-:W-:Y:S02]  /*05f0*/  ISETP.GE.U32.AND P0, PT, R12.reuse, R16.reuse, PT ;  /* 0x000000100c00720c */ /* 0x0c0fe40003f06070 */
[CC--:B------:R-:W-:Y:S02]  /*0600*/  ISETP.LT.AND.EX P1, PT, R13.reuse, R17.reuse, PT, P1 ;  /* 0x000000110d00720c */ /* 0x0c0fe40003f21310 */
[CC--:B------:R-:W-:Y:S02]  /*0610*/  ISETP.GE.AND.EX P0, PT, R13.reuse, R17.reuse, PT, P0 ;  /* 0x000000110d00720c */ /* 0x0c0fe40003f06300 */
[----:B------:R-:W-:Y:S02]  /*0620*/  SEL R23, R12, R16, P1 ;  /* 0x000000100c177207 */ /* 0x000fe40000800000 */
[----:B------:R-:W-:-:S02]  /*0630*/  SEL R25, R13, R17, P1 ;  /* 0x000000110d197207 */ /* 0x000fc40000800000 */
[----:B------:R-:W-:Y:S02]  /*0640*/  FSEL R2, R14, R10, !P0 ;  /* 0x0000000a0e027208 */ /* 0x000fe40004000000 */
[----:B------:R-:W-:-:S07]  /*0650*/  FSEL R3, R15, R11, !P0 ;  /* 0x0000000b0f037208 */ /* 0x000fce0004000000 */
.L_x_13:
[----:B------:R-:W-:Y:S05]  /*0660*/  BSYNC.RECONVERGENT B2 ;  /* 0x0000000000027941 */ /* 0x000fea0003800200 */
.L_x_12:
[----:B------:R0:W5:Y:S04]  /*0670*/  LDG.E.64.CONSTANT R14, desc[UR10][R20.64+0x2000] ;  /* 0x0020000a140e7981 */ /* 0x000168000c1e9b00 */
[----:B------:R0:W5:Y:S04]  /*0680*/  LDG.E.64.CONSTANT R12, desc[UR10][R20.64+0x2008] ;  /* 0x0020080a140c7981 */ /* 0x000168000c1e9b00 */
[----:B------:R0:W5:Y:S04]  /*0690*/  LDG.E.64.CONSTANT R10, desc[UR10][R20.64+0x3000] ;  /* 0x0030000a140a7981 */ /* 0x000168000c1e9b00 */
[----:B------:R0:W5:Y:S02]  /*06a0*/  LDG.E.64.CONSTANT R16, desc[UR10][R20.64+0x3008] ;  /* 0x0030080a14107981 */ /* 0x000164000c1e9b00 */
[----:B-----5:R-:W-:Y:S01]  /*06b0*/  DSETP.GEU.AND P0, PT, |R2|, |R6|, PT ;  /* 0x400000060200722a */ /* 0x020fe20003f0e200 */
[----:B------:R-:W-:Y:S01]  /*06c0*/  BSSY.RECONVERGENT B2, `(.L_x_14) ;  /* 0x0000014000027945 */ /* 0x000fe20003800200 */
[----:B------:R-:W-:-:S02]  /*06d0*/  IMAD.MOV.U32 R26, RZ, RZ, R6 ;  /* 0x000000ffff1a7224 */ /* 0x000fc400078e0006 */
[----:B------:R-:W-:Y:S02]  /*06e0*/  IMAD.MOV.U32 R27, RZ, RZ, R7 ;  /* 0x000000ffff1b7224 */ /* 0x000fe400078e0007 */
[----:B------:R-:W-:Y:S02]  /*06f0*/  IMAD.MOV.U32 R29, RZ, RZ, R4 ;  /* 0x000000ffff1d7224 */ /* 0x000fe400078e0004 */
[----:B------:R-:W-:-:S06]  /*0700*/  IMAD.MOV.U32 R18, RZ, RZ, R5 ;  /* 0x000000ffff127224 */ /* 0x000fcc00078e0005 */
[----:B0-----:R-:W-:Y:S05]  /*0710*/  @!P0 BRA `(.L_x_15) ;  /* 0x0000000000388947 */ /* 0x001fea0003800000 */
        /* <DEDUP_REMOVED lines=14> */
.L_x_15:
[----:B------:R-:W-:Y:S05]  /*0800*/  BSYNC.RECONVERGENT B2 ;  /* 0x0000000000027941 */ /* 0x000fea0003800200 */
.L_x_14:
[----:B------:R-:W-:Y:S01]  /*0810*/  DSETP.GEU.AND P0, PT, |R26|, |R14|, PT ;  /* 0x4000000e1a00722a */ /* 0x000fe20003f0e200 */
[----:B------:R-:W-:Y:S01]  /*0820*/  BSSY.RECONVERGENT B2, `(.L_x_16) ;  /* 0x0000014000027945 */ /* 0x000fe20003800200 */
[----:B------:R-:W-:Y:S02]  /*0830*/  IMAD.MOV.U32 R2, RZ, RZ, R14 ;  /* 0x000000ffff027224 */ /* 0x000fe400078e000e */
[----:B------:R-:W-:Y:S02]  /*0840*/  IMAD.MOV.U32 R3, RZ, RZ, R15 ;  /* 0x000000ffff037224 */ /* 0x000fe400078e000f */
[----:B------:R-:W-:Y:S02]  /*0850*/  IMAD.MOV.U32 R5, RZ, RZ, R12 ;  /* 0x000000ffff057224 */ /* 0x000fe400078e000c */
[----:B------:R-:W-:-:S06]  /*0860*/  IMAD.MOV.U32 R7, RZ, RZ, R13 ;  /* 0x000000ffff077224 */ /* 0x000fcc00078e000d */
        /* <DEDUP_REMOVED lines=15> */
.L_x_17:
[----:B------:R-:W-:Y:S05]  /*0960*/  BSYNC.RECONVERGENT B2 ;  /* 0x0000000000027941 */ /* 0x000fea0003800200 */
.L_x_16:
        /* <DEDUP_REMOVED lines=21> */
.L_x_19:
[----:B------:R-:W-:Y:S05]  /*0ac0*/  BSYNC.RECONVERGENT B2 ;  /* 0x0000000000027941 */ /* 0x000fea0003800200 */
.L_x_18:
[----:B------:R-:W-:-:S05]  /*0ad0*/  VIADD R19, R19, 0x400 ;  /* 0x0000040013137836 */ /* 0x000fca0000000000 */
[----:B------:R-:W-:-:S13]  /*0ae0*/  ISETP.GE.AND P0, PT, R19, UR4, PT ;  /* 0x0000000413007c0c */ /* 0x000fda000bf06270 */
[----:B------:R-:W-:Y:S05]  /*0af0*/  @!P0 BRA `(.L_x_20) ;  /* 0xfffffff800708947 */ /* 0x000fea000383ffff */
.L_x_6:
[----:B------:R-:W-:Y:S05]  /*0b00*/  BSYNC.RECONVERGENT B1 ;  /* 0x0000000000017941 */ /* 0x000fea0003800200 */
.L_x_5:
[----:B------:R-:W2:Y:S02]  /*0b10*/  LDCU UR6, c[0x0][0x390] ;  /* 0x00007200ff0677ac */ /* 0x000ea40008000800 */
[----:B--2---:R-:W-:-:S09]  /*0b20*/  UISETP.GE.AND UP0, UPT, UR6, 0x100, UPT ;  /* 0x000001000600788c */ /* 0x004fd2000bf06270 */
[----:B------:R-:W-:Y:S05]  /*0b30*/  BRA.U !UP0, `(.L_x_21) ;  /* 0x0000001508507547 */ /* 0x000fea000b800000 */
[----:B0-----:R-:W0:Y:S01]  /*0b40*/  S2R R9, SR_LANEID ;  /* 0x0000000000097919 */ /* 0x001e220000000000 */
[----:B------:R-:W-:Y:S01]  /*0b50*/  BSSY.RECONVERGENT B1, `(.L_x_22) ;  /* 0x000001f000017945 */ /* 0x000fe20003800200 */
[----:B-----5:R-:W-:Y:S01]  /*0b60*/  IMAD.MOV.U32 R11, RZ, RZ, R12 ;  /* 0x000000ffff0b7224 */ /* 0x020fe200078e000c */
[----:B------:R2:W3:Y:S01]  /*0b70*/  SHFL.DOWN PT, R4, R14, 0x1, 0x1f ;  /* 0x08201f000e047f89 */ /* 0x0004e200000e0000 */
[----:B------:R-:W-:Y:S02]  /*0b80*/  IMAD.MOV.U32 R16, RZ, RZ, R13 ;  /* 0x000000ffff107224 */ /* 0x000fe400078e000d */
[----:B-1----:R-:W-:Y:S01]  /*0b90*/  IMAD.MOV.U32 R2, RZ, RZ, R14 ;  /* 0x000000ffff027224 */ /* 0x002fe200078e000e */
[----:B------:R2:W1:Y:S01]  /*0ba0*/  SHFL.DOWN PT, R5, R15, 0x1, 0x1f ;  /* 0x08201f000f057f89 */ /* 0x00046200000e0000 */
[----:B------:R-:W-:-:S03]  /*0bb0*/  IMAD.MOV.U32 R3, RZ, RZ, R15 ;  /* 0x000000ffff037224 */ /* 0x000fc600078e000f */
[----:B------:R2:W4:Y:S04]  /*0bc0*/  SHFL.DOWN PT, R7, R12, 0x1, 0x1f ;  /* 0x08201f000c077f89 */ /* 0x00052800000e0000 */
[----:B------:R2:W1:Y:S01]  /*0bd0*/  SHFL.DOWN PT, R17, R13, 0x1, 0x1f ;  /* 0x08201f000d117f89 */ /* 0x00046200000e0000 */
[----:B0-----:R-:W-:-:S13]  /*0be0*/  ISETP.GT.AND P0, PT, R9, 0x1e, PT ;  /* 0x0000001e0900780c */ /* 0x001fda0003f04270 */
[----:B-1234-:R-:W-:Y:S05]  /*0bf0*/  @P0 BRA `(.L_x_23) ;  /* 0x0000000000500947 */ /* 0x01efea0003800000 */
[----:B------:R-:W-:Y:S01]  /*0c00*/  DSETP.GEU.AND P0, PT, |R14|, |R4|, PT ;  /* 0x400000040e00722a */ /* 0x000fe20003f0e200 */
[----:B------:R-:W-:Y:S02]  /*0c10*/  IMAD.MOV.U32 R11, RZ, RZ, R7 ;  /* 0x000000ffff0b7224 */ /* 0x000fe400078e0007 */
[----:B------:R-:W-:Y:S02]  /*0c20*/  IMAD.MOV.U32 R16, RZ, RZ, R17 ;  /* 0x000000ffff107224 */ /* 0x000fe400078e0011 */
        /* <DEDUP_REMOVED lines=9> */
[CC--:B------:R-:W-:Y:S02]  /*0cc0*/  ISETP.LT.U32.AND P1, PT, R12.reuse, R7.reuse, PT ;  /* 0x000000070c00720c */ /* 0x0c0fe40003f21070 */
[C---:B------:R-:W-:Y:S02]  /*0cd0*/  ISETP.GE.U32.AND P0, PT, R12.reuse, R7, PT ;  /* 0x000000070c00720c */ /* 0x040fe40003f06070 */
[CC--:B------:R-:W-:Y:S02]  /*0ce0*/  ISETP.LT.AND.EX P1, PT, R13.reuse, R17.reuse, PT, P1 ;  /* 0x000000110d00720c */ /* 0x0c0fe40003f21310 */
[C---:B------:R-:W-:Y:S02]  /*0cf0*/  ISETP.GE.AND.EX P0, PT, R13.reuse, R17, PT, P0 ;  /* 0x000000110d00720c */ /* 0x040fe40003f06300 */
[----:B------:R-:W-:Y:S02]  /*0d00*/  SEL R11, R12, R7, P1 ;  /* 0x000000070c0b7207 */ /* 0x000fe40000800000 */
[----:B------:R-:W-:-:S02]  /*0d10*/  SEL R16, R13, R17, P1 ;  /* 0x000000110d107207 */ /* 0x000fc40000800000 */
[----:B------:R-:W-:Y:S02]  /*0d20*/  FSEL R2, R14, R4, !P0 ;  /* 0x000000040e027208 */ /* 0x000fe40004000000 */
[----:B------:R-:W-:-:S07]  /*0d30*/  FSEL R3, R15, R5, !P0 ;  /* 0x000000050f037208 */ /* 0x000fce0004000000 */
.L_x_23:
[----:B------:R-:W-:Y:S05]  /*0d40*/  BSYNC.RECONVERGENT B1 ;  /* 0x0000000000017941 */ /* 0x000fea0003800200 */
.L_x_22:
[----:B------:R-:W-:Y:S01]  /*0d50*/  ISETP.GT.AND P0, PT, R9, 0x1d, PT ;  /* 0x0000001d0900780c */ /* 0x000fe20003f04270 */
[----:B------:R0:W1:Y:S01]  /*0d60*/  SHFL.DOWN PT, R6, R2, 0x2, 0x1f ;  /* 0x08401f0002067f89 */ /* 0x00006200000e0000 */
[----:B------:R-:W-:Y:S01]  /*0d70*/  BSSY.RECONVERGENT B1, `(.L_x_24) ;  /* 0x000001d000017945 */ /* 0x000fe20003800200 */
[----:B------:R-:W-:Y:S02]  /*0d80*/  IMAD.MOV.U32 R8, RZ, RZ, R11 ;  /* 0x000000ffff087224 */ /* 0x000fe400078e000b */
[----:B------:R0:W2:Y:S01]  /*0d90*/  SHFL.DOWN PT, R7, R3, 0x2, 0x1f ;  /* 0x08401f0003077f89 */ /* 0x0000a200000e0000 */
[----:B------:R-:W-:Y:S02]  /*0da0*/  IMAD.MOV.U32 R10, RZ, RZ, R16 ;  /* 0x000000ffff0a7224 */ /* 0x000fe400078e0010 */
[----:B------:R-:W-:Y:S01]  /*0db0*/  IMAD.MOV.U32 R4, RZ, RZ, R2 ;  /* 0x000000ffff047224 */ /* 0x000fe200078e0002 */
[----:B------:R0:W3:Y:S01]  /*0dc0*/  SHFL.DOWN PT, R12, R11, 0x2, 0x1f ;  /* 0x08401f000b0c7f89 */ /* 0x0000e200000e0000 */
[----:B------:R-:W-:-:S03]  /*0dd0*/  IMAD.MOV.U32 R5, RZ, RZ, R3 ;  /* 0x000000ffff057224 */ /* 0x000fc600078e0003 */
[----:B------:R0:W4:Y:S01]  /*0de0*/  SHFL.DOWN PT, R13, R16, 0x2, 0x1f ;  /* 0x08401f00100d7f89 */ /* 0x00012200000e0000 */
[----:B------:R-:W-:Y:S05]  /*0df0*/  @P0 BRA `(.L_x_25) ;  /* 0x0000000000500947 */ /* 0x000fea0003800000 */
[----:B-12---:R-:W-:Y:S01]  /*0e00*/  DSETP.GEU.AND P0, PT, |R2|, |R6|, PT ;  /* 0x400000060200722a */ /* 0x006fe20003f0e200 */
[----:B---3--:R-:W-:Y:S02]  /*0e10*/  IMAD.MOV.U32 R8, RZ, RZ, R12 ;  /* 0x000000ffff087224 */ /* 0x008fe400078e000c */
[----:B----4-:R-:W-:Y:S02]  /*0e20*/  IMAD.MOV.U32 R10, RZ, RZ, R13 ;  /* 0x000000ffff0a7224 */ /* 0x010fe400078e000d */
        /* <DEDUP_REMOVED lines=17> */
.L_x_25:
[----:B------:R-:W-:Y:S05]  /*0f40*/  BSYNC.RECONVERGENT B1 ;  /* 0x0000000000017941 */ /* 0x000fea0003800200 */
.L_x_24:
[----:B------:R-:W-:Y:S01]  /*0f50*/  ISETP.GT.AND P0, PT, R9, 0x1b, PT ;  /* 0x0000001b0900780c */ /* 0x000fe20003f04270 */
[----:B-1----:R1:W1:Y:S01]  /*0f60*/  SHFL.DOWN PT, R6, R4, 0x4, 0x1f ;  /* 0x08801f0004067f89 */ /* 0x00226200000e0000 */
[----:B------:R-:W-:Y:S01]  /*0f70*/  BSSY.RECONVERGENT B1, `(.L_x_26) ;  /* 0x000001d000017945 */ /* 0x000fe20003800200 */
[----:B0-----:R-:W-:Y:S02]  /*0f80*/  IMAD.MOV.U32 R11, RZ, RZ, R8 ;  /* 0x000000ffff0b7224 */ /* 0x001fe400078e0008 */
[----:B--2---:R0:W2:Y:S01]  /*0f90*/  SHFL.DOWN PT, R7, R5, 0x4, 0x1f ;  /* 0x08801f0005077f89 */ /* 0x0040a200000e0000 */
[----:B---3--:R-:W-:Y:S02]  /*0fa0*/  IMAD.MOV.U32 R12, RZ, RZ, R10 ;  /* 0x000000ffff0c7224 */ /* 0x008fe400078e000a */
[----:B------:R-:W-:Y:S01]  /*0fb0*/  IMAD.MOV.U32 R2, RZ, RZ, R4 ;  /* 0x000000ffff027224 */ /* 0x000fe200078e0004 */
[----:B----4-:R0:W3:Y:S01]  /*0fc0*/  SHFL.DOWN PT, R13, R8, 0x4, 0x1f ;  /* 0x08801f00080d7f89 */ /* 0x0100e200000e0000 */
        /* <DEDUP_REMOVED lines=23> */
.L_x_27:
[----:B------:R-:W-:Y:S05]  /*1140*/  BSYNC.RECONVERGENT B1 ;  /* 0x0000000000017941 */ /* 0x000fea0003800200 */
.L_x_26:
[----:B------:R-:W-:Y:S01]  /*1150*/  ISETP.GT.AND P0, PT, R9, 0x17, PT ;  /* 0x000000170900780c */ /* 0x000fe20003f04270 */
[----:B-1----:R1:W1:Y:S01]  /*1160*/  SHFL.DOWN PT, R6, R2, 0x8, 0x1f ;  /* 0x09001f0002067f89 */ /* 0x00226200000e0000 */
[----:B------:R-:W-:Y:S01]  /*1170*/  BSSY.RECONVERGENT B1, `(.L_x_28) ;  /* 0x000001d000017945 */ /* 0x000fe20003800200 */
[----:B0-----:R-:W-:Y:S02]  /*1180*/  IMAD.MOV.U32 R8, RZ, RZ, R11 ;  /* 0x000000ffff087224 */ /* 0x001fe400078e000b */
[----:B--2---:R0:W2:Y:S01]  /*1190*/  SHFL.DOWN PT, R7, R3, 0x8, 0x1f ;  /* 0x09001f0003077f89 */ /* 0x0040a200000e0000 */
[----:B------:R-:W-:Y:S02]  /*11a0*/  IMAD.MOV.U32 R10, RZ, RZ, R12 ;  /* 0x000000ffff0a7224 */ /* 0x000fe400078e000c */
[----:B------:R-:W-:Y:S01]  /*11b0*/  IMAD.MOV.U32 R4, RZ, RZ, R2 ;  /* 0x000000ffff047224 */ /* 0x000fe200078e0002 */
[----:B------:R0:W0:Y:S01]  /*11c0*/  SHFL.DOWN PT, R14, R11, 0x8, 0x1f ;  /* 0x09001f000b0e7f89 */ /* 0x00002200000e0000 */
[----:B------:R-:W-:-:S03]  /*11d0*/  IMAD.MOV.U32 R5, RZ, RZ, R3 ;  /* 0x000000ffff057224 */ /* 0x000fc600078e0003 */
[----:B---3--:R3:W0:Y:S01]  /*11e0*/  SHFL.DOWN PT, R13, R12, 0x8, 0x1f ;  /* 0x09001f000c0d7f89 */ /* 0x00862200000e0000 */
[----:B------:R-:W-:Y:S05]  /*11f0*/  @P0 BRA `(.L_x_29) ;  /* 0x0000000000500947 */ /* 0x000fea0003800000 */
[----:B-12---:R-:W-:Y:S01]  /*1200*/  DSETP.GEU.AND P0, PT, |R2|, |R6|, PT ;  /* 0x400000060200722a */ /* 0x006fe20003f0e200 */
[----:B0-----:R-:W-:Y:S02]  /*1210*/  IMAD.MOV.U32 R8, RZ, RZ, R14 ;  /* 0x000000ffff087224 */ /* 0x001fe400078e000e */
        /* <DEDUP_REMOVED lines=18> */
.L_x_29:
[----:B------:R-:W-:Y:S05]  /*1340*/  BSYNC.RECONVERGENT B1 ;  /* 0x0000000000017941 */ /* 0x000fea0003800200 */
.L_x_28:
[----:B------:R-:W-:Y:S01]  /*1350*/  ISETP.GT.AND P0, PT, R9, 0xf, PT ;  /* 0x0000000f0900780c */ /* 0x000fe20003f04270 */
[----:B-1----:R1:W1:Y:S01]  /*1360*/  SHFL.DOWN PT, R6, R4, 0x10, 0x1f ;  /* 0x0a001f0004067f89 */ /* 0x00226200000e0000 */
[----:B------:R-:W-:Y:S01]  /*1370*/  BSSY.RECONVERGENT B1, `(.L_x_30) ;  /* 0x000001d000017945 */ /* 0x000fe20003800200 */
[----:B0-----:R-:W-:Y:S02]  /*1380*/  IMAD.MOV.U32 R14, RZ, RZ, R8 ;  /* 0x000000ffff0e7224 */ /* 0x001fe400078e0008 */
[----:B--2---:R0:W2:Y:S01]  /*1390*/  SHFL.DOWN PT, R7, R5, 0x10, 0x1f ;  /* 0x0a001f0005077f89 */ /* 0x0040a200000e0000 */
[----:B----4-:R-:W-:Y:S02]  /*13a0*/  IMAD.MOV.U32 R15, RZ, RZ, R10 ;  /* 0x000000ffff0f7224 */ /* 0x010fe400078e000a */
[----:B------:R-:W-:Y:S01]  /*13b0*/  IMAD.MOV.U32 R2, RZ, RZ, R4 ;  /* 0x000000ffff027224 */ /* 0x000fe200078e0004 */
[----:B------:R0:W4:Y:S01]  /*13c0*/  SHFL.DOWN PT, R11, R8, 0x10, 0x1f ;  /* 0x0a001f00080b7f89 */ /* 0x00012200000e0000 */
[----:B------:R-:W-:-:S03]  /*13d0*/  IMAD.MOV.U32 R3, RZ, RZ, R5 ;  /* 0x000000ffff037224 */ /* 0x000fc600078e0005 */
[----:B------:R0:W0:Y:S01]  /*13e0*/  SHFL.DOWN PT, R13, R10, 0x10, 0x1f ;  /* 0x0a001f000a0d7f89 */ /* 0x00002200000e0000 */
[----:B------:R-:W-:Y:S05]  /*13f0*/  @P0 BRA `(.L_x_31) ;  /* 0x0000000000500947 */ /* 0x000fea0003800000 */
[----:B-12---:R-:W-:Y:S01]  /*1400*/  DSETP.GEU.AND P0, PT, |R4|, |R6|, PT ;  /* 0x400000060400722a */ /* 0x006fe20003f0e200 */
[----:B----4-:R-:W-:Y:S02]  /*1410*/  IMAD.MOV.U32 R14, RZ, RZ, R11 ;  /* 0x000000ffff0e7224 */ /* 0x010fe400078e000b */
[----:B0-----:R-:W-:Y:S02]  /*1420*/  IMAD.MOV.U32 R15, RZ, RZ, R13 ;  /* 0x000000ffff0f7224 */ /* 0x001fe400078e000d */
        /* <DEDUP_REMOVED lines=17> */
.L_x_31:
[----:B------:R-:W-:Y:S05]  /*1540*/  BSYNC.RECONVERGENT B1 ;  /* 0x0000000000017941 */ /* 0x000fea0003800200 */
.L_x_30:
[----:B------:R-:W-:Y:S01]  /*1550*/  ISETP.NE.AND P0, PT, R9, RZ, PT ;  /* 0x000000ff0900720c */ /* 0x000fe20003f05270 */
[----:B------:R-:W-:-:S12]  /*1560*/  BSSY.RECONVERGENT B1, `(.L_x_32) ;  /* 0x000000a000017945 */ /* 0x000fd80003800200 */
[----:B------:R-:W-:Y:S05]  /*1570*/  @P0 BRA `(.L_x_33) ;  /* 0x0000000000200947 */ /* 0x000fea0003800000 */
[----:B-1----:R-:W1:Y:S01]  /*1580*/  S2R R6, SR_CgaCtaId ;  /* 0x0000000000067919 */ /* 0x002e620000008800 */
[----:B0-----:R-:W-:Y:S02]  /*1590*/  MOV R5, 0x400 ;  /* 0x0000040000057802 */ /* 0x001fe40000000f00 */
[----:B------:R-:W-:-:S04]  /*15a0*/  SHF.R.U32.HI R4, RZ, 0x1, R0 ;  /* 0x00000001ff047819 */ /* 0x000fc80000011600 */
[----:B------:R-:W-:Y:S02]  /*15b0*/  LOP3.LUT R4, R4, 0x1f0, RZ, 0xc0, !PT ;  /* 0x000001f004047812 */ /* 0x000fe400078ec0ff */
[----:B-1----:R-:W-:-:S05]  /*15c0*/  LEA R5, R6, R5, 0x18 ;  /* 0x0000000506057211 */ /* 0x002fca00078ec0ff */
[----:B------:R-:W-:-:S05]  /*15d0*/  IMAD.IADD R5, R4, 0x1, R5 ;  /* 0x0000000104057824 */ /* 0x000fca00078e0205 */
[----:B------:R0:W-:Y:S04]  /*15e0*/  STS.64 [R5+0x10], R14 ;  /* 0x0000100e05007388 */ /* 0x0001e80000000a00 */
[----:B------:R0:W-:Y:S02]  /*15f0*/  STS.64 [R5+0x8], R2 ;  /* 0x0000080205007388 */ /* 0x0001e40000000a00 */
.L_x_33:
[----:B------:R-:W-:Y:S05]  /*1600*/  BSYNC.RECONVERGENT B1 ;  /* 0x0000000000017941 */ /* 0x000fea0003800200 */
.L_x_32:
[----:B------:R-:W-:Y:S01]  /*1610*/  BAR.SYNC.DEFER_BLOCKING 0x0 ;  /* 0x0000000000007b1d */ /* 0x000fe20000010000 */
[----:B------:R-:W-:-:S13]  /*1620*/  ISETP.NE.AND P1, PT, R0, RZ, PT ;  /* 0x000000ff0000720c */ /* 0x000fda0003f25270 */
[----:B------:R-:W-:Y:S05]  /*1630*/  @P1 BRA `(.L_x_34) ;  /* 0x0000005400881947 */ /* 0x000fea0003800000 */
[----:B0-----:R-:W0:Y:S01]  /*1640*/  S2R R5, SR_CgaCtaId ;  /* 0x0000000000057919 */ /* 0x001e220000008800 */
[----:B------:R-:W-:Y:S01]  /*1650*/  MOV R0, 0x400 ;  /* 0x0000040000007802 */ /* 0x000fe20000000f00 */
[----:B------:R-:W-:Y:S03]  /*1660*/  BSSY.RECONVERGENT B1, `(.L_x_35) ;  /* 0x000001a000017945 */ /* 0x000fe60003800200 */
[----:B0-----:R-:W-:-:S05]  /*1670*/  LEA R0, R5, R0, 0x18 ;  /* 0x0000000005007211 */ /* 0x001fca00078ec0ff */
[----:B------:R-:W0:Y:S04]  /*1680*/  LDS.64 R16, [R0+0x18] ;  /* 0x0000180000107984 */ /* 0x000e280000000a00 */
[----:B-12---:R-:W1:Y:S04]  /*1690*/  LDS.128 R4, [R0+0x20] ;  /* 0x0000200000047984 */ /* 0x006e680000000c00 */
[----:B---3--:R2:W3:Y:S04]  /*16a0*/  LDS.64 R12, [R0+0x80] ;  /* 0x00008000000c7984 */ /* 0x0084e80000000a00 */
[----:B----4-:R2:W4:Y:S01]  /*16b0*/  LDS.128 R8, [R0+0x30] ;  /* 0x0000300000087984 */ /* 0x0105220000000c00 */
[----:B0-----:R-:W-:Y:S01]  /*16c0*/  DSETP.GEU.AND P0, PT, |R2|, |R16|, PT ;  /* 0x400000100200722a */ /* 0x001fe20003f0e200 */
[----:B------:R-:W-:-:S02]  /*16d0*/  IMAD.MOV.U32 R24, RZ, RZ, R16 ;  /* 0x000000ffff187224 */ /* 0x000fc400078e0010 */
[----:B------:R-:W-:Y:S02]  /*16e0*/  IMAD.MOV.U32 R25, RZ, RZ, R17 ;  /* 0x000000ffff197224 */ /* 0x000fe400078e0011 */
[----:B-1----:R-:W-:Y:S02]  /*16f0*/  IMAD.MOV.U32 R26, RZ, RZ, R4 ;  /* 0x000000ffff1a7224 */ /* 0x002fe400078e0004 */
[----:B------:R-:W-:-:S07]  /*1700*/  IMAD.MOV.U32 R27, RZ, RZ, R5 ;  /* 0x000000ffff1b7224 */ /* 0x000fce00078e0005 */
[----:B--234-:R-:W-:Y:S05]  /*1710*/  @!P0 BRA `(.L_x_36) ;  /* 0x0000000000388947 */ /* 0x01cfea0003800000 */
        /* <DEDUP_REMOVED lines=14> */
.L_x_36:
[----:B------:R-:W-:Y:S05]  /*1800*/  BSYNC.RECONVERGENT B1 ;  /* 0x0000000000017941 */ /* 0x000fea0003800200 */
.L_x_35:
[----:B------:R0:W1:Y:S01]  /*1810*/  LDS.128 R16, [R0+0x40] ;  /* 0x0000400000107984 */ /* 0x0000620000000c00 */
[----:B------:R-:W-:Y:S01]  /*1820*/  DSETP.GEU.AND P0, PT, |R24|, |R6|, PT ;  /* 0x400000061800722a */ /* 0x000fe20003f0e200 */
[----:B------:R-:W-:Y:S01]  /*1830*/  BSSY.RECONVERGENT B1, `(.L_x_37) ;  /* 0x0000015000017945 */ /* 0x000fe20003800200 */
[----:B------:R-:W-:Y:S01]  /*1840*/  IMAD.MOV.U32 R4, RZ, RZ, R6 ;  /* 0x000000ffff047224 */ /* 0x000fe200078e0006 */
[----:B------:R0:W2:Y:S01]  /*1850*/  LDS.128 R20, [R0+0x50] ;  /* 0x0000500000147984 */ /* 0x0000a20000000c00 */
        /* <DEDUP_REMOVED lines=18> */
.L_x_38:
[----:B------:R-:W-:Y:S05]  /*1980*/  BSYNC.RECONVERGENT B1 ;  /* 0x0000000000017941 */ /* 0x000fea0003800200 */
.L_x_37:
[----:B------:R-:W-:Y:S01]  /*1990*/  DSETP.GEU.AND P0, PT, |R4|, |R10|, PT ;  /* 0x4000000a0400722a */ /* 0x000fe20003f0e200 */
[----:B------:R-:W-:Y:S01]  /*19a0*/  BSSY.RECONVERGENT B1, `(.L_x_39) ;  /* 0x0000014000017945 */ /* 0x000fe20003800200 */
[----:B------:R-:W-:Y:S02]  /*19b0*/  IMAD.MOV.U32 R2, RZ, RZ, R10 ;  /* 0x000000ffff027224 */ /* 0x000fe400078e000a */
[----:B------:R-:W-:Y:S02]  /*19c0*/  IMAD.MOV.U32 R3, RZ, RZ, R11 ;  /* 0x000000ffff037224 */ /* 0x000fe400078e000b */
[----:B-1----:R-:W-:Y:S02]  /*19d0*/  IMAD.MOV.U32 R27, RZ, RZ, R16 ;  /* 0x000000ffff1b7224 */ /* 0x002fe400078e0010 */
        /* <DEDUP_REMOVED lines=16> */
.L_x_40:
[----:B------:R-:W-:Y:S05]  /*1ae0*/  BSYNC.RECONVERGENT B1 ;  /* 0x0000000000017941 */ /* 0x000fea0003800200 */
.L_x_39:
[----:B------:R0:W1:Y:S01]  /*1af0*/  LDS.128 R8, [R0+0x60] ;  /* 0x0000600000087984 */ /* 0x0000620000000c00 */
[----:B------:R-:W-:Y:S01]  /*1b00*/  DSETP.GEU.AND P0, PT, |R2|, |R18|, PT ;  /* 0x400000120200722a */ /* 0x000fe20003f0e200 */
[----:B------:R-:W-:Y:S01]  /*1b10*/  BSSY.RECONVERGENT B1, `(.L_x_41) ;  /* 0x0000015000017945 */ /* 0x000fe20003800200 */
[----:B------:R-:W-:Y:S01]  /*1b20*/  IMAD.MOV.U32 R14, RZ, RZ, R18 ;  /* 0x000000ffff0e7224 */ /* 0x000fe200078e0012 */
[----:B------:R0:W3:Y:S01]  /*1b30*/  LDS.128 R4, [R0+0x70] ;  /* 0x0000700000047984 */ /* 0x0000e20000000c00 */
[----:B------:R-:W-:Y:S02]  /*1b40*/  IMAD.MOV.U32 R15, RZ, RZ, R19 ;  /* 0x000000ffff0f7224 */ /* 0x000fe400078e0013 */
[----:B--2---:R-:W-:Y:S02]  /*1b50*/  IMAD.MOV.U32 R17, RZ, RZ, R20 ;  /* 0x000000ffff117224 */ /* 0x004fe400078e0014 */
        /* <DEDUP_REMOVED lines=16> */
.L_x_42:
[----:B------:R-:W-:Y:S05]  /*1c60*/  BSYNC.RECONVERGENT B1 ;  /* 0x0000000000017941 */ /* 0x000fea0003800200 */
.L_x_41:
        /* <DEDUP_REMOVED lines=21> */
.L_x_44:
[----:B------:R-:W-:Y:S05]  /*1dc0*/  BSYNC.RECONVERGENT B1 ;  /* 0x0000000000017941 */ /* 0x000fea0003800200 */
.L_x_43:
[----:B------:R-:W-:Y:S01]  /*1dd0*/  DSETP.GEU.AND P0, PT, |R2|, |R10|, PT ;  /* 0x4000000a0200722a */ /* 0x000fe20003f0e200 */
[----:B------:R-:W-:Y:S01]  /*1de0*/  BSSY.RECONVERGENT B1, `(.L_x_45) ;  /* 0x0000014000017945 */ /* 0x000fe20003800200 */
[----:B------:R-:W-:Y:S02]  /*1df0*/  IMAD.MOV.U32 R8, RZ, RZ, R10 ;  /* 0x000000ffff087224 */ /* 0x000fe400078e000a */
[----:B------:R-:W-:Y:S02]  /*1e00*/  IMAD.MOV.U32 R9, RZ, RZ, R11 ;  /* 0x000000ffff097224 */ /* 0x000fe400078e000b */
[----:B---3--:R-:W-:Y:S02]  /*1e10*/  IMAD.MOV.U32 R17, RZ, RZ, R4 ;  /* 0x000000ffff117224 */ /* 0x008fe400078e0004 */
        /* <DEDUP_REMOVED lines=16> */
.L_x_46:
[----:B------:R-:W-:Y:S05]  /*1f20*/  BSYNC.RECONVERGENT B1 ;  /* 0x0000000000017941 */ /* 0x000fea0003800200 */
.L_x_45:
        /* <DEDUP_REMOVED lines=19> */
[----:B------:R-:W-:Y:S01]  /*2060*/  SEL R15, R0, R13, P2 ;  /* 0x0000000d000f7207 */ /* 0x000fe20001000000 */
[----:B------:R-:W-:Y:S06]  /*2070*/  BRA `(.L_x_34) ;  /* 0x0000004800f87947 */ /* 0x000fec0003800000 */
.L_x_21:
[----:B------:R-:W2:Y:S01]  /*2080*/  S2R R4, SR_LANEID ;  /* 0x0000000000047919 */ /* 0x000ea20000000000 */
[----:B-1----:R-:W-:Y:S01]  /*2090*/  LOP3.LUT R2, R0, 0x3e0, RZ, 0xc0, !PT ;  /* 0x000003e000027812 */ /* 0x002fe200078ec0ff */
[----:B------:R-:W-:Y:S01]  /*20a0*/  BSSY.RECONVERGENT B1, `(.L_x_47) ;  /* 0x0000024000017945 */ /* 0x000fe20003800200 */
[----:B-----5:R-:W-:Y:S02]  /*20b0*/  IMAD.MOV.U32 R16, RZ, RZ, R12 ;  /* 0x000000ffff107224 */ /* 0x020fe400078e000c */
[----:B------:R-:W-:Y:S02]  /*20c0*/  IMAD.MOV.U32 R18, RZ, RZ, R13 ;  /* 0x000000ffff127224 */ /* 0x000fe400078e000d */
[----:B------:R-:W-:Y:S01]  /*20d0*/  VIADD R3, R2, 0x20 ;  /* 0x0000002002037836 */ /* 0x000fe20000000000 */
[----:B------:R-:W-:-:S04]  /*20e0*/  LOP3.LUT R2, RZ, R2, RZ, 0x33, !PT ;  /* 0x00000002ff027212 */ /* 0x000fc800078e33ff */
[----:B------:R-:W-:Y:S01]  /*20f0*/  ISETP.GT.AND P0, PT, R3, UR6, PT ;  /* 0x0000000603007c0c */ /* 0x000fe2000bf04270 */
[----:B------:R-:W-:Y:S02]  /*2100*/  VIADD R2, R2, UR6 ;  /* 0x0000000602027c36 */ /* 0x000fe40008000000 */
[----:B------:R-:W-:-:S03]  /*2110*/  IMAD.MOV.U32 R3, RZ, RZ, R15 ;  /* 0x000000ffff037224 */ /* 0x000fc600078e000f */
[----:B------:R-:W-:Y:S01]  /*2120*/  SEL R5, R2, 0x1f, P0 ;  /* 0x0000001f02057807 */ /* 0x000fe20000000000 */
[----:B------:R-:W-:-:S04]  /*2130*/  IMAD.MOV.U32 R2, RZ, RZ, R14 ;  /* 0x000000ffff027224 */ /* 0x000fc800078e000e */
[----:B------:R1:W3:Y:S04]  /*2140*/  SHFL.DOWN PT, R6, R14, 0x1, R5 ;  /* 0x082000000e067989 */ /* 0x0002e800000e0005 */
[----:B------:R1:W4:Y:S04]  /*2150*/  SHFL.DOWN PT, R7, R15, 0x1, R5 ;  /* 0x082000000f077989 */ /* 0x00032800000e0005 */
[----:B0-----:R1:W0:Y:S01]  /*2160*/  SHFL.DOWN PT, R9, R12, 0x1, R5 ;  /* 0x082000000c097989 */ /* 0x00122200000e0005 */
[----:B--2---:R-:W-:-:S03]  /*2170*/  ISETP.GE.AND P0, PT, R4, R5, PT ;  /* 0x000000050400720c */ /* 0x004fc60003f06270 */
[----:B------:R1:W2:Y:S10]  /*2180*/  SHFL.DOWN PT, R11, R13, 0x1, R5 ;  /* 0x082000000d0b7989 */ /* 0x0002b400000e0005 */
[----:B-1----:R-:W-:Y:S05]  /*2190*/  @P0 BRA `(.L_x_48) ;  /* 0x0000000000500947 */ /* 0x002fea0003800000 */
[----:B---34-:R-:W-:Y:S01]  /*21a0*/  DSETP.GEU.AND P0, PT, |R14|, |R6|, PT ;  /* 0x400000060e00722a */ /* 0x018fe20003f0e200 */
[----:B0-----:R-:W-:Y:S02]  /*21b0*/  IMAD.MOV.U32 R16, RZ, RZ, R9 ;  /* 0x000000ffff107224 */ /* 0x001fe400078e0009 */
[----:B--2---:R-:W-:Y:S02]  /*21c0*/  IMAD.MOV.U32 R18, RZ, RZ, R11 ;  /* 0x000000ffff127224 */ /* 0x004fe400078e000b */
        /* <DEDUP_REMOVED lines=17> */
.L_x_48:
[----:B------:R-:W-:Y:S05]  /*22e0*/  BSYNC.RECONVERGENT B1 ;  /* 0x0000000000017941 */ /* 0x000fea0003800200 */
.L_x_47:
[----:B---3--:R-:W-:Y:S01]  /*22f0*/  VIADD R6, R4, 0x2 ;  /* 0x0000000204067836 */ /* 0x008fe20000000000 */
[----:B------:R1:W3:Y:S01]  /*2300*/  SHFL.DOWN PT, R8, R2, 0x2, R5 ;  /* 0x0840000002087989 */ /* 0x0002e200000e0005 */
[----:B------:R-:W-:Y:S01]  /*2310*/  BSSY.RECONVERGENT B1, `(.L_x_49) ;  /* 0x000001e000017945 */ /* 0x000fe20003800200 */
[----:B------:R-:W-:Y:S02]  /*2320*/  IMAD.MOV.U32 R10, RZ, RZ, R16 ;  /* 0x000000ffff0a7224 */ /* 0x000fe400078e0010 */
[----:B------:R-:W-:Y:S01]  /*2330*/  ISETP.GT.AND P0, PT, R6, R5, PT ;  /* 0x000000050600720c */ /* 0x000fe20003f04270 */
[----:B0-----:R1:W0:Y:S01]  /*2340*/  SHFL.DOWN PT, R9, R3, 0x2, R5 ;  /* 0x0840000003097989 */ /* 0x00122200000e0005 */
[----:B------:R-:W-:Y:S02]  /*2350*/  IMAD.MOV.U32 R12, RZ, RZ, R18 ;  /* 0x000000ffff0c7224 */ /* 0x000fe400078e0012 */
[----:B------:R-:W-:Y:S01]  /*2360*/  IMAD.MOV.U32 R6, RZ, RZ, R2 ;  /* 0x000000ffff067224 */ /* 0x000fe200078e0002 */
[----:B--2---:R1:W2:Y:S01]  /*2370*/  SHFL.DOWN PT, R11, R16, 0x2, R5 ;  /* 0x08400000100b7989 */ /* 0x0042a200000e0005 */
[----:B----4-:R-:W-:-:S03]  /*2380*/  IMAD.MOV.U32 R7, RZ, RZ, R3 ;  /* 0x000000ffff077224 */ /* 0x010fc600078e0003 */
[----:B------:R1:W4:Y:S04]  /*2390*/  SHFL.DOWN PT, R13, R18, 0x2, R5 ;  /* 0x08400000120d7989 */ /* 0x00032800000e0005 */
[----:B------:R-:W-:Y:S05]  /*23a0*/  @P0 BRA `(.L_x_50) ;  /* 0x0000000000500947 */ /* 0x000fea0003800000 */
[----:B0--3--:R-:W-:Y:S01]  /*23b0*/  DSETP.GEU.AND P0, PT, |R2|, |R8|, PT ;  /* 0x400000080200722a */ /* 0x009fe20003f0e200 */
[----:B--2---:R-:W-:Y:S02]  /*23c0*/  IMAD.MOV.U32 R10, RZ, RZ, R11 ;  /* 0x000000ffff0a7224 */ /* 0x004fe400078e000b */
        /* <DEDUP_REMOVED lines=18> */
.L_x_50:
[----:B------:R-:W-:Y:S05]  /*24f0*/  BSYNC.RECONVERGENT B1 ;  /* 0x0000000000017941 */ /* 0x000fea0003800200 */
.L_x_49:
[----:B-1----:R-:W-:Y:S01]  /*2500*/  VIADD R2, R4, 0x4 ;  /* 0x0000000404027836 */ /* 0x002fe20000000000 */
[----:B---3--:R1:W3:Y:S01]  /*2510*/  SHFL.DOWN PT, R8, R6, 0x4, R5 ;  /* 0x0880000006087989 */ /* 0x0082e200000e0005 */
[----:B------:R-:W-:Y:S01]  /*2520*/  BSSY.RECONVERGENT B1, `(.L_x_51) ;  /* 0x000001e000017945 */ /* 0x000fe20003800200 */
[----:B------:R-:W-:Y:S02]  /*2530*/  IMAD.MOV.U32 R14, RZ, RZ, R10 ;  /* 0x000000ffff0e7224 */ /* 0x000fe400078e000a */
[----:B------:R-:W-:Y:S01]  /*2540*/  ISETP.GT.AND P0, PT, R2, R5, PT ;  /* 0x000000050200720c */ /* 0x000fe20003f04270 */
[----:B0-----:R1:W0:Y:S01]  /*2550*/  SHFL.DOWN PT, R9, R7, 0x4, R5 ;  /* 0x0880000007097989 */ /* 0x00122200000e0005 */
[----:B------:R-:W-:Y:S02]  /*2560*/  IMAD.MOV.U32 R16, RZ, RZ, R12 ;  /* 0x000000ffff107224 */ /* 0x000fe400078e000c */
[----:B------:R-:W-:Y:S01]  /*2570*/  IMAD.MOV.U32 R2, RZ, RZ, R6 ;  /* 0x000000ffff027224 */ /* 0x000fe200078e0006 */
[----:B--2---:R1:W2:Y:S01]  /*2580*/  SHFL.DOWN PT, R11, R10, 0x4, R5 ;  /* 0x088000000a0b7989 */ /* 0x0042a200000e0005 */
[----:B------:R-:W-:-:S03]  /*2590*/  IMAD.MOV.U32 R3, RZ, RZ, R7 ;  /* 0x000000ffff037224 */ /* 0x000fc600078e0007 */
[----:B----4-:R1:W4:Y:S04]  /*25a0*/  SHFL.DOWN PT, R13, R12, 0x4, R5 ;  /* 0x088000000c0d7989 */ /* 0x01032800000e0005 */
        /* <DEDUP_REMOVED lines=21> */
.L_x_52:
[----:B------:R-:W-:Y:S05]  /*2700*/  BSYNC.RECONVERGENT B1 ;  /* 0x0000000000017941 */ /* 0x000fea0003800200 */
.L_x_51:
        /* <DEDUP_REMOVED lines=32> */
.L_x_54:
[----:B------:R-:W-:Y:S05]  /*2910*/  BSYNC.RECONVERGENT B1 ;  /* 0x0000000000017941 */ /* 0x000fea0003800200 */
.L_x_53:
        /* <DEDUP_REMOVED lines=32> */
.L_x_56:
[----:B------:R-:W-:Y:S05]  /*2b20*/  BSYNC.RECONVERGENT B1 ;  /* 0x0000000000017941 */ /* 0x000fea0003800200 */
.L_x_55:
[----:B------:R-:W-:Y:S01]  /*2b30*/  ISETP.NE.AND P0, PT, R4, RZ, PT ;  /* 0x000000ff0400720c */ /* 0x000fe20003f05270 */
[----:B------:R-:W-:-:S12]  /*2b40*/  BSSY.RECONVERGENT B1, `(.L_x_57) ;  /* 0x000000a000017945 */ /* 0x000fd80003800200 */
[----:B------:R-:W-:Y:S05]  /*2b50*/  @P0 BRA `(.L_x_58) ;  /* 0x0000000000200947 */ /* 0x000fea0003800000 */
[----:B-1----:R-:W1:Y:S01]  /*2b60*/  S2R R6, SR_CgaCtaId ;  /* 0x0000000000067919 */ /* 0x002e620000008800 */
[----:B------:R-:W-:Y:S02]  /*2b70*/  MOV R5, 0x400 ;  /* 0x0000040000057802 */ /* 0x000fe40000000f00 */
[----:B------:R-:W-:-:S04]  /*2b80*/  SHF.R.U32.HI R4, RZ, 0x1, R0 ;  /* 0x00000001ff047819 */ /* 0x000fc80000011600 */
[----:B------:R-:W-:Y:S02]  /*2b90*/  LOP3.LUT R4, R4, 0x1f0, RZ, 0xc0, !PT ;  /* 0x000001f004047812 */ /* 0x000fe400078ec0ff */
[----:B-1----:R-:W-:-:S05]  /*2ba0*/  LEA R5, R6, R5, 0x18 ;  /* 0x0000000506057211 */ /* 0x002fca00078ec0ff */
[----:B------:R-:W-:-:S05]  /*2bb0*/  IMAD.IADD R5, R4, 0x1, R5 ;  /* 0x0000000104057824 */ /* 0x000fca00078e0205 */
[----:B------:R1:W-:Y:S04]  /*2bc0*/  STS.64 [R5+0x10], R14 ;  /* 0x0000100e05007388 */ /* 0x0003e80000000a00 */
[----:B------:R1:W-:Y:S02]  /*2bd0*/  STS.64 [R5+0x8], R2 ;  /* 0x0000080205007388 */ /* 0x0003e40000000a00 */
.L_x_58:
[----:B------:R-:W-:Y:S05]  /*2be0*/  BSYNC.RECONVERGENT B1 ;  /* 0x0000000000017941 */ /* 0x000fea0003800200 */
.L_x_57:
[----:B------:R-:W-:Y:S01]  /*2bf0*/  BAR.SYNC.DEFER_BLOCKING 0x0 ;  /* 0x0000000000007b1d */ /* 0x000fe20000010000 */
[----:B------:R-:W-:-:S13]  /*2c00*/  ISETP.NE.AND P1, PT, R0, RZ, PT ;  /* 0x000000ff0000720c */ /* 0x000fda0003f25270 */
[----:B------:R-:W-:Y:S05]  /*2c10*/  @P1 BRA `(.L_x_34) ;  /* 0x0000004000101947 */ /* 0x000fea0003800000 */
[----:B------:R-:W-:Y:S01]  /*2c20*/  UISETP.GE.AND UP0, UPT, UR6, 0x21, UPT ;  /* 0x000000210600788c */ /* 0x000fe2000bf06270 */
[----:B--2---:R-:W-:Y:S02]  /*2c30*/  IMAD.MOV.U32 R11, RZ, RZ, R14 ;  /* 0x000000ffff0b7224 */ /* 0x004fe400078e000e */
[----:B---3--:R-:W-:Y:S02]  /*2c40*/  IMAD.MOV.U32 R8, RZ, RZ, R15 ;  /* 0x000000ffff087224 */ /* 0x008fe400078e000f */
[----:B------:R-:W-:Y:S02]  /*2c50*/  IMAD.MOV.U32 R4, RZ, RZ, R2 ;  /* 0x000000ffff047224 */ /* 0x000fe400078e0002 */
[----:B-1----:R-:W-:Y:S02]  /*2c60*/  IMAD.MOV.U32 R5, RZ, RZ, R3 ;  /* 0x000000ffff057224 */ /* 0x002fe400078e0003 */
[----:B------:R-:W-:Y:S05]  /*2c70*/  BRA.U !UP0, `(.L_x_59) ;  /* 0x00000001086c7547 */ /* 0x000fea000b800000 */
[----:B------:R-:W1:Y:S01]  /*2c80*/  S2UR UR5, SR_CgaCtaId ;  /* 0x00000000000579c3 */ /* 0x000e620000008800 */
[----:B------:R-:W-:Y:S01]  /*2c90*/  UMOV UR4, 0x400 ;  /* 0x0000040000047882 */ /* 0x000fe20000000000 */
[----:B------:R-:W-:Y:S01]  /*2ca0*/  BSSY.RECONVERGENT B1, `(.L_x_59) ;  /* 0x0000018000017945 */ /* 0x000fe20003800200 */
[----:B-1----:R-:W-:-:S09]  /*2cb0*/  ULEA UR4, UR5, UR4, 0x18 ;  /* 0x0000000405047291 */ /* 0x002fd2000f8ec0ff */
[----:B------:R-:W1:Y:S04]  /*2cc0*/  LDS.64 R6, [UR4+0x18] ;  /* 0x00001804ff067984 */ /* 0x000e680008000a00 */
[----:B----4-:R-:W2:Y:S01]  /*2cd0*/  LDS.64 R12, [UR4+0x20] ;  /* 0x00002004ff0c7984 */ /* 0x010ea20008000a00 */
[----:B-1----:R-:W-:Y:S01]  /*2ce0*/  DSETP.GEU.AND P0, PT, |R2|, |R6|, PT ;  /* 0x400000060200722a */ /* 0x002fe20003f0e200 */
[----:B------:R-:W-:Y:S02]  /*2cf0*/  IMAD.MOV.U32 R4, RZ, RZ, R6 ;  /* 0x000000ffff047224 */ /* 0x000fe400078e0006 */
[----:B------:R-:W-:Y:S02]  /*2d00*/  IMAD.MOV.U32 R5, RZ, RZ, R7 ;  /* 0x000000ffff057224 */ /* 0x000fe400078e0007 */
[----:B--2---:R-:W-:-:S02]  /*2d10*/  IMAD.MOV.U32 R11, RZ, RZ, R12 ;  /* 0x000000ffff0b7224 */ /* 0x004fc400078e000c */
        /* <DEDUP_REMOVED lines=16> */
.L_x_60:
[----:B------:R-:W-:Y:S05]  /*2e20*/  BSYNC.RECONVERGENT B1 ;  /* 0x0000000000017941 */ /* 0x000fea0003800200 */
.L_x_59:
[----:B------:R-:W-:Y:S01]  /*2e30*/  UISETP.GE.AND UP0, UPT, UR6, 0x41, UPT ;  /* 0x000000410600788c */ /* 0x000fe2000bf06270 */
[----:B0-----:R-:W-:Y:S02]  /*2e40*/  IMAD.MOV.U32 R9, RZ, RZ, R11 ;  /* 0x000000ffff097224 */ /* 0x001fe400078e000b */
[----:B------:R-:W-:Y:S02]  /*2e50*/  IMAD.MOV.U32 R0, RZ, RZ, R8 ;  /* 0x000000ffff007224 */ /* 0x000fe400078e0008 */
[----:B------:R-:W-:Y:S02]  /*2e60*/  IMAD.MOV.U32 R2, RZ, RZ, R4 ;  /* 0x000000ffff027224 */ /* 0x000fe400078e0004 */
[----:B------:R-:W-:Y:S02]  /*2e70*/  IMAD.MOV.U32 R3, RZ, RZ, R5 ;  /* 0x000000ffff037224 */ /* 0x000fe400078e0005 */
[----:B------:R-:W-:Y:S05]  /*2e80*/  BRA.U !UP0, `(.L_x_61) ;  /* 0x00000001086c7547 */ /* 0x000fea000b800000 */
[----:B------:R-:W0:Y:S01]  /*2e90*/  S2UR UR5, SR_CgaCtaId ;  /* 0x00000000000579c3 */ /* 0x000e220000008800 */
[----:B------:R-:W-:Y:S01]  /*2ea0*/  UMOV UR4, 0x400 ;  /* 0x0000040000047882 */ /* 0x000fe20000000000 */
[----:B------:R-:W-:Y:S01]  /*2eb0*/  BSSY.RECONVERGENT B1, `(.L_x_61) ;  /* 0x0000018000017945 */ /* 0x000fe20003800200 */
[----:B0-----:R-:W-:-:S09]  /*2ec0*/  ULEA UR4, UR5, UR4, 0x18 ;  /* 0x0000000405047291 */ /* 0x001fd2000f8ec0ff */
[----:B------:R-:W0:Y:S04]  /*2ed0*/  LDS.64 R6, [UR4+0x28] ;  /* 0x00002804ff067984 */ /* 0x000e280008000a00 */
[----:B----4-:R-:W1:Y:S01]  /*2ee0*/  LDS.64 R12, [UR4+0x30] ;  /* 0x00003004ff0c7984 */ /* 0x010e620008000a00 */
[----:B0-----:R-:W-:Y:S01]  /*2ef0*/  DSETP.GEU.AND P0, PT, |R4|, |R6|, PT ;  /* 0x400000060400722a */ /* 0x001fe20003f0e200 */
[----:B------:R-:W-:Y:S02]  /*2f00*/  IMAD.MOV.U32 R2, RZ, RZ, R6 ;  /* 0x000000ffff027224 */ /* 0x000fe400078e0006 */
[----:B------:R-:W-:Y:S02]  /*2f10*/  IMAD.MOV.U32 R3, RZ, RZ, R7 ;  /* 0x000000ffff037224 */ /* 0x000fe400078e0007 */
[----:B-1----:R-:W-:-:S02]  /*2f20*/  IMAD.MOV.U32 R9, RZ, RZ, R12 ;  /* 0x000000ffff097224 */ /* 0x002fc400078e000c */
        /* <DEDUP_REMOVED lines=16> */
.L_x_62:
[----:B------:R-:W-:Y:S05]  /*3030*/  BSYNC.RECONVERGENT B1 ;  /* 0x0000000000017941 */ /* 0x000fea0003800200 */
.L_x_61:
[----:B------:R-:W-:Y:S01]  /*3040*/  UISETP.GE.AND UP0, UPT, UR6, 0x61, UPT ;  /* 0x000000610600788c */ /* 0x000fe2000bf06270 */
[----:B------:R-:W-:Y:S02]  /*3050*/  IMAD.MOV.U32 R11, RZ, RZ, R9 ;  /* 0x000000ffff0b7224 */ /* 0x000fe400078e0009 */
        /* <DEDUP_REMOVED lines=30> */
.L_x_64:
[----:B------:R-:W-:Y:S05]  /*3240*/  BSYNC.RECONVERGENT B1 ;  /* 0x0000000000017941 */ /* 0x000fea0003800200 */
.L_x_63:
        /* <DEDUP_REMOVED lines=32> */
.L_x_66:
[----:B------:R-:W-:Y:S05]  /*3450*/  BSYNC.RECONVERGENT B1 ;  /* 0x0000000000017941 */ /* 0x000fea0003800200 */
.L_x_65:
        /* <DEDUP_REMOVED lines=32> */
.L_x_68:
[----:B------:R-:W-:Y:S05]  /*3660*/  BSYNC.RECONVERGENT B1 ;  /* 0x0000000000017941 */ /* 0x000fea0003800200 */
.L_x_67:
        /* <DEDUP_REMOVED lines=32> */
.L_x_70:
[----:B------:R-:W-:Y:S05]  /*3870*/  BSYNC.RECONVERGENT B1 ;  /* 0x0000000000017941 */ /* 0x000fea0003800200 */
.L_x_69:
[----:B------:R-:W-:Y:S01]  /*3880*/  UISETP.GE.AND UP0, UPT, UR6, 0xe1, UPT ;  /* 0x000000e10600788c */ /* 0x000fe2000bf06270 */
[----:B------:R-:W-:Y:S02]  /*3890*/  IMAD.MOV.U32 R14, RZ, RZ, R9 ;  /* 0x000000ffff0e7224 */ /* 0x000fe400078e0009 */
[----:B------:R-:W-:Y:S02]  /*38a0*/  IMAD.MOV.U32 R15, RZ, RZ, R0 ;  /* 0x000000ffff0f7224 */ /* 0x000fe400078e0000 */
[----:B------:R-:W-:Y:S02]  /*38b0*/  IMAD.MOV.U32 R2, RZ, RZ, R6 ;  /* 0x000000ffff027224 */ /* 0x000fe400078e0006 */
[----:B------:R-:W-:Y:S02]  /*38c0*/  IMAD.MOV.U32 R3, RZ, RZ, R7 ;  /* 0x000000ffff037224 */ /* 0x000fe400078e0007 */
[----:B------:R-:W-:Y:S05]  /*38d0*/  BRA.U !UP0, `(.L_x_34) ;  /* 0x0000003108e07547 */ /* 0x000fea000b800000 */
[----:B------:R-:W0:Y:S01]  /*38e0*/  S2UR UR5, SR_CgaCtaId ;  /* 0x00000000000579c3 */ /* 0x000e220000008800 */
[----:B------:R-:W-:Y:S02]  /*38f0*/  UMOV UR4, 0x400 ;  /* 0x0000040000047882 */ /* 0x000fe40000000000 */
[----:B0-----:R-:W-:-:S09]  /*3900*/  ULEA UR4, UR5, UR4, 0x18 ;  /* 0x0000000405047291 */ /* 0x001fd2000f8ec0ff */
[----:B------:R-:W0:Y:S04]  /*3910*/  LDS.64 R4, [UR4+0x78] ;  /* 0x00007804ff047984 */ /* 0x000e280008000a00 */
[----:B------:R-:W1:Y:S01]  /*3920*/  LDS.64 R10, [UR4+0x80] ;  /* 0x00008004ff0a7984 */ /* 0x000e620008000a00 */
        /* <DEDUP_REMOVED lines=21> */
.L_x_2:
[----:B------:R-:W1:Y:S01]  /*3a80*/  S2R R0, SR_TID.X ;  /* 0x0000000000007919 */ /* 0x000e620000002100 */
[----:B------:R-:W1:Y:S02]  /*3a90*/  LDC.64 R2, c[0x0][0x380] ;  /* 0x0000e000ff027b82 */ /* 0x000e640000000a00 */
[----:B-1----:R-:W-:-:S05]  /*3aa0*/  IMAD.WIDE.U32 R18, R0, 0x10, R2 ;  /* 0x0000001000127825 */ /* 0x002fca00078e0002 */
[----:B0-----:R-:W2:Y:S04]  /*3ab0*/  LDG.E.64.CONSTANT R20, desc[UR10][R18.64] ;  /* 0x0000000a12147981 */ /* 0x001ea8000c1e9b00 */
[----:B------:R-:W2:Y:S04]  /*3ac0*/  LDG.E.64.CONSTANT R14, desc[UR10][R18.64+0x1000] ;  /* 0x0010000a120e7981 */ /* 0x000ea8000c1e9b00 */
[----:B------:R-:W3:Y:S04]  /*3ad0*/  LDG.E.64.CONSTANT R12, desc[UR10][R18.64+0x8] ;  /* 0x0000080a120c7981 */ /* 0x000ee8000c1e9b00 */
[----:B------:R-:W3:Y:S04]  /*3ae0*/  LDG.E.64.CONSTANT R10, desc[UR10][R18.64+0x1008] ;  /* 0x0010080a120a7981 */ /* 0x000ee8000c1e9b00 */
[----:B------:R-:W4:Y:S04]  /*3af0*/  LDG.E.64.CONSTANT R8, desc[UR10][R18.64+0x2000] ;  /* 0x0020000a12087981 */ /* 0x000f28000c1e9b00 */
[----:B------:R-:W5:Y:S04]  /*3b00*/  LDG.E.64.CONSTANT R6, desc[UR10][R18.64+0x2008] ;  /* 0x0020080a12067981 */ /* 0x000f68000c1e9b00 */
[----:B------:R-:W5:Y:S04]  /*3b10*/  LDG.E.64.CONSTANT R4, desc[UR10][R18.64+0x3000] ;  /* 0x0030000a12047981 */ /* 0x000f68000c1e9b00 */
[----:B------:R-:W5:Y:S04]  /*3b20*/  LDG.E.64.CONSTANT R2, desc[UR10][R18.64+0x3008] ;  /* 0x0030080a12027981 */ /* 0x000f68000c1e9b00 */
[----:B------:R-:W5:Y:S04]  /*3b30*/  LDG.E.64.CONSTANT R16, desc[UR10][R18.64+0x4000] ;  /* 0x0040000a12107981 */ /* 0x000f68000c1e9b00 */
[----:B------:R-:W5:Y:S01]  /*3b40*/  LDG.E.64.CONSTANT R22, desc[UR10][R18.64+0x4008] ;  /* 0x0040080a12167981 */ /* 0x000f62000c1e9b00 */
[----:B------:R-:W-:Y:S01]  /*3b50*/  UISETP.GE.U32.AND UP0, UPT, UR8, 0xa00, UPT ;  /* 0x00000a000800788c */ /* 0x000fe2000bf06070 */
[----:B--2---:R-:W-:-:S14]  /*3b60*/  DSETP.GEU.AND P2, PT, |R20|, |R14|, PT ;  /* 0x4000000e1400722a */ /* 0x004fdc0003f4e200 */
[----:B---3--:R-:W-:-:S04]  /*3b70*/  @P2 ISETP.GE.U32.AND P0, PT, R12, R10, PT ;  /* 0x0000000a0c00220c */ /* 0x008fc80003f06070 */
[----:B------:R-:W-:-:S13]  /*3b80*/  @P2 ISETP.GE.AND.EX P0, PT, R13, R11, PT, P0 ;  /* 0x0000000b0d00220c */ /* 0x000fda0003f06300 */
[----:B------:R-:W-:-:S06]  /*3b90*/  @P2 DSETP.LT.OR P0, PT, |R14|, |R20|, !P0 ;  /* 0x400000140e00222a */ /* 0x000fcc0004701600 */
[----:B------:R-:W-:Y:S02]  /*3ba0*/  @P2 FSEL R20, R20, R14, P0 ;  /* 0x0000000e14142208 */ /* 0x000fe40000000000 */
[----:B------:R-:W-:Y:S02]  /*3bb0*/  @P2 FSEL R21, R21, R15, P0 ;  /* 0x0000000f15152208 */ /* 0x000fe40000000000 */
[----:B------:R-:W-:Y:S01]  /*3bc0*/  @P2 SEL R10, R12, R10, P0 ;  /* 0x0000000a0c0a2207 */ /* 0x000fe20000000000 */
[----:B------:R-:W-:Y:S01]  /*3bd0*/  @P2 IMAD.MOV.U32 R14, RZ, RZ, R20 ;  /* 0x000000ffff0e2224 */ /* 0x000fe200078e0014 */
[----:B------:R-:W-:Y:S01]  /*3be0*/  @P2 SEL R11, R13, R11, P0 ;  /* 0x0000000b0d0b2207 */ /* 0x000fe20000000000 */
[----:B------:R-:W-:-:S06]  /*3bf0*/  @P2 IMAD.MOV.U32 R15, RZ, RZ, R21 ;  /* 0x000000ffff0f2224 */ /* 0x000fcc00078e0015 */
[----:B----4-:R-:W-:-:S14]  /*3c00*/  DSETP.GEU.AND P1, PT, |R14|, |R8|, PT ;  /* 0x400000080e00722a */ /* 0x010fdc0003f2e200 */
[----:B-----5:R-:W-:-:S04]  /*3c10*/  @P1 ISETP.GE.U32.AND P0, PT, R10, R6, PT ;  /* 0x000000060a00120c */ /* 0x020fc80003f06070 */
        /* <DEDUP_REMOVED lines=8> */
[----:B------:R-:W-:-:S14]  /*3ca0*/  DSETP.GEU.AND P2, PT, |R8|, |R4|, PT ;  /* 0x400000040800722a */ /* 0x000fdc0003f4e200 */
[----:B------:R-:W-:-:S04]  /*3cb0*/  @P2 ISETP.GE.U32.AND P0, PT, R6, R2, PT ;  /* 0x000000020600220c */ /* 0x000fc80003f06070 */
        /* <DEDUP_REMOVED lines=15> */
[----:B------:R-:W-:Y:S01]  /*3db0*/  IMAD.MOV.U32 R2, RZ, RZ, RZ ;  /* 0x000000ffff027224 */ /* 0x000fe200078e00ff */
[----:B------:R-:W-:Y:S01]  /*3dc0*/  @P1 SEL R23, R3, R23, P0 ;  /* 0x0000001703171207 */ /* 0x000fe20000000000 */
[----:B------:R-:W-:Y:S02]  /*3dd0*/  IMAD.MOV.U32 R3, RZ, RZ, 0x500 ;  /* 0x00000500ff037424 */ /* 0x000fe400078e00ff */
[----:B------:R-:W-:Y:S02]  /*3de0*/  @P1 IMAD.MOV.U32 R16, RZ, RZ, R4 ;  /* 0x000000ffff101224 */ /* 0x000fe400078e0004 */
[----:B------:R-:W-:Y:S01]  /*3df0*/  @P1 IMAD.MOV.U32 R17, RZ, RZ, R5 ;  /* 0x000000ffff111224 */ /* 0x000fe200078e0005 */
[----:B------:R-:W-:Y:S06]  /*3e00*/  BRA.U !UP0, `(.L_x_71) ;  /* 0x0000000d08987547 */ /* 0x000fec000b800000 */
[----:B------:R-:W-:Y:S01]  /*3e10*/  UIADD3 UR9, UP0, UPT, UR8, -0xa00, URZ ;  /* 0xfffff60008097890 */ /* 0x000fe2000ff1e0ff */
[----:B------:R-:W-:Y:S02]  /*3e20*/  IMAD.MOV.U32 R3, RZ, RZ, 0x500 ;  /* 0x00000500ff037424 */ /* 0x000fe400078e00ff */
[----:B------:R-:W-:Y:S01]  /*3e30*/  IMAD.MOV.U32 R2, RZ, RZ, RZ ;  /* 0x000000ffff027224 */ /* 0x000fe200078e00ff */
[----:B------:R-:W-:Y:S02]  /*3e40*/  ULEA.HI.X.SX32 UR8, UR8, 0xffffffff, 0x1, UP0 ;  /* 0xffffffff08087891 */ /* 0x000fe400080f0eff */
[----:B------:R-:W-:Y:S02]  /*3e50*/  UIMAD.WIDE.U32 UR12, UR9, -0x33333333, URZ ;  /* 0xcccccccd090c78a5 */ /* 0x000fe4000f8e00ff */
[----:B------:R-:W-:Y:S02]  /*3e60*/  UIMAD.WIDE.U32 UR4, UR8, -0x33333333, URZ ;  /* 0xcccccccd080478a5 */ /* 0x000fe4000f8e00ff */
[----:B------:R-:W-:-:S02]  /*3e70*/  UISETP.GE.U32.AND UP1, UPT, UR9, 0x500, UPT ;  /* 0x000005000900788c */ /* 0x000fc4000bf26070 */
[----:B------:R-:W-:Y:S02]  /*3e80*/  UIMAD.WIDE.U32 UR4, UP0, UR9, -0x33333334, UR4 ;  /* 0xcccccccc090478a5 */ /* 0x000fe4000f800004 */
[----:B------:R-:W-:Y:S02]  /*3e90*/  UISETP.GE.U32.AND.EX UP1, UPT, UR8, URZ, UPT, UP1 ;  /* 0x000000ff0800728c */ /* 0x000fe4000bf26110 */
[----:B------:R-:W-:Y:S02]  /*3ea0*/  UIADD3.X UR7, UPT, UPT, URZ, URZ, URZ, UP0, !UPT ;  /* 0x000000ffff077290 */ /* 0x000fe400087fe4ff */
[----:B------:R-:W-:Y:S01]  /*3eb0*/  UIADD3 URZ, UP0, UPT, UR13, UR4, URZ ;  /* 0x000000040dff7290 */ /* 0x000fe2000ff1e0ff */
[----:B------:R-:W-:-:S03]  /*3ec0*/  UMOV UR6, UR5 ;  /* 0x0000000500067c82 */ /* 0x000fc60008000000 */
[----:B------:R-:W-:-:S04]  /*3ed0*/  UIMAD.WIDE.U32.X UR4, UR8, -0x33333334, UR6, UP0 ;  /* 0xcccccccc080478a5 */ /* 0x000fc800080e0406 */
[----:B------:R-:W-:-:S04]  /*3ee0*/  USHF.R.U64 UR6, UR4, 0xa, UR5 ;  /* 0x0000000a04067899 */ /* 0x000fc80008001205 */
[----:B------:R-:W-:-:S04]  /*3ef0*/  ULOP3.LUT UR7, UR6, 0x1, URZ, 0xc0, !UPT ;  /* 0x0000000106077892 */ /* 0x000fc8000f8ec0ff */
[----:B------:R-:W-:-:S04]  /*3f00*/  UISETP.NE.U32.AND UP0, UPT, UR7, 0x1, UPT ;  /* 0x000000010700788c */ /* 0x000fc8000bf05070 */
[----:B------:R-:W-:Y:S01]  /*3f10*/  UISETP.NE.U32.AND.EX UP0, UPT, URZ, URZ, UPT, UP0 ;  /* 0x000000ffff00728c */ /* 0x000fe2000bf05100 */
[----:B------:R-:W-:Y:S10]  /*3f20*/  BRA.U !UP1, `(.L_x_72) ;  /* 0x00000009093c7547 */ /* 0x000ff4000b800000 */
[----:B------:R-:W0:Y:S01]  /*3f30*/  LDCU.64 UR8, c[0x0][0x380] ;  /* 0x00007000ff0877ac */ /* 0x000e220008000a00 */
[----:B------:R-:W-:Y:S02]  /*3f40*/  IMAD.MOV.U32 R3, RZ, RZ, 0x500 ;  /* 0x00000500ff037424 */ /* 0x000fe400078e00ff */
[----:B------:R-:W-:Y:S01]  /*3f50*/  IMAD.MOV.U32 R2, RZ, RZ, RZ ;  /* 0x000000ffff027224 */ /* 0x000fe200078e00ff */
[----:B------:R-:W-:-:S04]  /*3f60*/  UIADD3 UR4, UP1, UPT, UR6, 0x1, URZ ;  /* 0x0000000106047890 */ /* 0x000fc8000ff3e0ff */
[----:B------:R-:W-:Y:S02]  /*3f70*/  ULEA.HI.X UR5, UR5, URZ, URZ, 0x16, UP1 ;  /* 0x000000ff05057291 */ /* 0x000fe400088fb4ff */
[----:B------:R-:W-:Y:S02]  /*3f80*/  ULOP3.LUT UR4, UR4, 0xfffffffe, URZ, 0xc0, !UPT ;  /* 0xfffffffe04047892 */ /* 0x000fe4000f8ec0ff */
[----:B------:R-:W-:Y:S01]  /*3f90*/  ULOP3.LUT UR5, UR5, 0x7fffff, URZ, 0xc0, !UPT ;  /* 0x007fffff05057892 */ /* 0x000fe2000f8ec0ff */
[----:B0-----:R-:W-:-:S04]  /*3fa0*/  LEA R6, P0, R0, UR8, 0x4 ;  /* 0x0000000800067c11 */ /* 0x001fc8000f8020ff */
[----:B------:R-:W-:Y:S02]  /*3fb0*/  IADD3 R6, P1, PT, R6, 0xe008, RZ ;  /* 0x0000e00806067810 */ /* 0x000fe40007f3e0ff */
[----:B------:R-:W-:-:S05]  /*3fc0*/  LEA.HI.X R5, R0, UR9, RZ, 0x4, P0 ;  /* 0x0000000900057c11 */ /* 0x000fca00080f24ff */
[----:B------:R-:W-:-:S07]  /*3fd0*/  IMAD.X R5, RZ, RZ, R5, P1 ;  /* 0x000000ffff057224 */ /* 0x000fce00008e0605 */
.L_x_73:
[----:B------:R-:W-:-:S05]  /*3fe0*/  IMAD.MOV.U32 R4, RZ, RZ, R6 ;  /* 0x000000ffff047224 */ /* 0x000fca00078e0006 */
[----:B------:R-:W2:Y:S04]  /*3ff0*/  LDG.E.64.CONSTANT R12, desc[UR10][R4.64+-0x9008] ;  /* 0xff6ff80a040c7981 */ /* 0x000ea8000c1e9b00 */
[----:B------:R-:W3:Y:S04]  /*4000*/  LDG.E.64.CONSTANT R8, desc[UR10][R4.64+-0x9000] ;  /* 0xff70000a04087981 */ /* 0x000ee8000c1e9b00 */
[----:B------:R-:W4:Y:S04]  /*4010*/  LDG.E.64.CONSTANT R10, desc[UR10][R4.64+-0x8008] ;  /* 0xff7ff80a040a7981 */ /* 0x000f28000c1e9b00 */
[----:B------:R-:W5:Y:S04]  /*4020*/  LDG.E.64.CONSTANT R6, desc[UR10][R4.64+-0x8000] ;  /* 0xff80000a04067981 */ /* 0x000f68000c1e9b00 */
[----:B------:R-:W5:Y:S04]  /*4030*/  LDG.E.64.CONSTANT R26, desc[UR10][R4.64+-0x7008] ;  /* 0xff8ff80a041a7981 */ /* 0x000f68000c1e9b00 */
[----:B------:R-:W5:Y:S04]  /*4040*/  LDG.E.64.CONSTANT R24, desc[UR10][R4.64+-0x7000] ;  /* 0xff90000a04187981 */ /* 0x000f68000c1e9b00 */
[----:B------:R-:W5:Y:S04]  /*4050*/  LDG.E.64.CONSTANT R20, desc[UR10][R4.64+-0x6008] ;  /* 0xff9ff80a04147981 */ /* 0x000f68000c1e9b00 */
[----:B------:R-:W5:Y:S01]  /*4060*/  LDG.E.64.CONSTANT R18, desc[UR10][R4.64+-0x6000] ;  /* 0xffa0000a04127981 */ /* 0x000f62000c1e9b00 */
[----:B--2---:R-:W-:-:S14]  /*4070*/  DSETP.GEU.AND P2, PT, |R16|, |R12|, PT ;  /* 0x4000000c1000722a */ /* 0x004fdc0003f4e200 */
[----:B---3--:R-:W-:-:S04]  /*4080*/  @P2 ISETP.GE.U32.AND P0, PT, R22, R8, PT ;  /* 0x000000081600220c */ /* 0x008fc80003f06070 */
[----:B------:R-:W-:-:S13]  /*4090*/  @P2 ISETP.GE.AND.EX P0, PT, R23, R9, PT, P0 ;  /* 0x000000091700220c */ /* 0x000fda0003f06300 */
[----:B------:R-:W-:-:S06]  /*40a0*/  @P2 DSETP.LT.OR P0, PT, |R12|, |R16|, !P0 ;  /* 0x400000100c00222a */ /* 0x000fcc0004701600 */
[----:B------:R-:W-:Y:S02]  /*40b0*/  @P2 FSEL R17, R17, R13, P0 ;  /* 0x0000000d11112208 */ /* 0x000fe40000000000 */
[----:B------:R-:W-:-:S03]  /*40c0*/  @P2 FSEL R14, R16, R12, P0 ;  /* 0x0000000c100e2208 */ /* 0x000fc60000000000 */
[----:B------:R-:W-:Y:S02]  /*40d0*/  @P2 IMAD.MOV.U32 R13, RZ, RZ, R17 ;  /* 0x000000ffff0d2224 */ /* 0x000fe400078e0011 */
[----:B------:R-:W2:Y:S01]  /*40e0*/  LDG.E.64.CONSTANT R16, desc[UR10][R4.64+-0x5008] ;  /* 0xffaff80a04107981 */ /* 0x000ea2000c1e9b00 */
[----:B------:R-:W-:-:S03]  /*40f0*/  @P2 IMAD.MOV.U32 R12, RZ, RZ, R14 ;  /* 0x000000ffff0c2224 */ /* 0x000fc600078e000e */
[----:B------:R-:W3:Y:S03]  /*4100*/  LDG.E.64.CONSTANT R14, desc[UR10][R4.64+-0x5000] ;  /* 0xffb0000a040e7981 */ /* 0x000ee6000c1e9b00 */
[----:B----4-:R-:W-:Y:S01]  /*4110*/  DSETP.GEU.AND P1, PT, |R12|, |R10|, PT ;  /* 0x4000000a0c00722a */ /* 0x010fe20003f2e200 */
[----:B------:R-:W-:Y:S02]  /*4120*/  @P2 SEL R8, R22, R8, P0 ;  /* 0x0000000816082207 */ /* 0x000fe40000000000 */
[----:B------:R-:W-:Y:S02]  /*4130*/  @P2 SEL R9, R23, R9, P0 ;  /* 0x0000000917092207 */ /* 0x000fe40000000000 */
[----:B------:R-:W4:Y:S09]  /*4140*/  LDG.E.64.CONSTANT R22, desc[UR10][R4.64+-0x4008] ;  /* 0xffbff80a04167981 */ /* 0x000f32000c1e9b00 */
[----:B-----5:R-:W-:-:S04]  /*4150*/  @P1 ISETP.GE.U32.AND P0, PT, R8, R6, PT ;  /* 0x000000060800120c */ /* 0x020fc80003f06070 */
[----:B------:R-:W-:-:S13]  /*4160*/  @P1 ISETP.GE.AND.EX P0, PT, R9, R7, PT, P0 ;  /* 0x000000070900120c */ /* 0x000fda0003f06300 */
[----:B------:R-:W-:-:S06]  /*4170*/  @P1 DSETP.LT.OR P0, PT, |R10|, |R12|, !P0 ;  /* 0x4000000c0a00122a */ /* 0x000fcc0004701600 */
[----:B------:R-:W-:Y:S02]  /*4180*/  @P1 FSEL R12, R12, R10, P0 ;  /* 0x0000000a0c0c1208 */ /* 0x000fe40000000000 */
[----:B------:R-:W-:-:S03]  /*4190*/  @P1 FSEL R13, R13, R11, P0 ;  /* 0x0000000b0d0d1208 */ /* 0x000fc60000000000 */
[----:B------:R-:W-:Y:S02]  /*41a0*/  @P1 IMAD.MOV.U32 R10, RZ, RZ, R12 ;  /* 0x000000ffff0a1224 */ /* 0x000fe400078e000c */
[----:B------:R-:W-:Y:S02]  /*41b0*/  @P1 IMAD.MOV.U32 R11, RZ, RZ, R13 ;  /* 0x000000ffff0b1224 */ /* 0x000fe400078e000d */
[----:B------:R-:W5:Y:S04]  /*41c0*/  LDG.E.64.CONSTANT R12, desc[UR10][R4.64+-0x4000] ;  /* 0xffc0000a040c7981 */ /* 0x000f68000c1e9b00 */
[----:B------:R-:W-:Y:S01]  /*41d0*/  DSETP.GEU.AND P2, PT, |R10|, |R26|, PT ;  /* 0x4000001a0a00722a */ /* 0x000fe20003f4e200 */
[----:B------:R-:W-:Y:S02]  /*41e0*/  @P1 SEL R6, R8, R6, P0 ;  /* 0x0000000608061207 */ /* 0x000fe40000000000 */
[----:B------:R-:W-:-:S11]  /*41f0*/  @P1 SEL R7, R9, R7, P0 ;  /* 0x0000000709071207 */ /* 0x000fd60000000000 */
[----:B------:R-:W-:-:S04]  /*4200*/  @P2 ISETP.GE.U32.AND P0, PT, R6, R24, PT ;  /* 0x000000180600220c */ /* 0x000fc80003f06070 */
[----:B------:R-:W-:-:S13]  /*4210*/  @P2 ISETP.GE.AND.EX P0, PT, R7, R25, PT, P0 ;  /* 0x000000190700220c */ /* 0x000fda0003f06300 */
[----:B------:R-:W-:-:S06]  /*4220*/  @P2 DSETP.LT.OR P0, PT, |R26|, |R10|, !P0 ;  /* 0x4000000a1a00222a */ /* 0x000fcc0004701600 */
[----:B------:R-:W-:Y:S02]  /*4230*/  @P2 FSEL R8, R10, R26, P0 ;  /* 0x0000001a0a082208 */ /* 0x000fe40000000000 */
[----:B------:R-:W-:-:S03]  /*4240*/  @P2 FSEL R11, R11, R27, P0 ;  /* 0x0000001b0b0b2208 */ /* 0x000fc60000000000 */
[----:B------:R-:W-:Y:S02]  /*4250*/  @P2 IMAD.MOV.U32 R26, RZ, RZ, R8 ;  /* 0x000000ffff1a2224 */ /* 0x000fe400078e0008 */
[----:B------:R-:W-:Y:S01]  /*4260*/  @P2 IMAD.MOV.U32 R27, RZ, RZ, R11 ;  /* 0x000000ffff1b2224 */ /* 0x000fe200078e000b */
[----:B------:R-:W5:Y:S04]  /*4270*/  LDG.E.64.CONSTANT R8, desc[UR10][R4.64+-0x3000] ;  /* 0xffd0000a04087981 */ /* 0x000f68000c1e9b00 */
[----:B------:R-:W5:Y:S01]  /*4280*/  LDG.E.64.CONSTANT R10, desc[UR10][R4.64+-0x3008] ;  /* 0xffcff80a040a7981 */ /* 0x000f62000c1e9b00 */
        /* <DEDUP_REMOVED lines=10> */
[----:B------:R-:W5:Y:S01]  /*4330*/  LDG.E.64.CONSTANT R6, desc[UR10][R4.64+-0x2008] ;  /* 0xffdff80a04067981 */ /* 0x000f62000c1e9b00 */
[----:B------:R-:W-:Y:S02]  /*4340*/  @P1 SEL R18, R24, R18, P0 ;  /* 0x0000001218121207 */ /* 0x000fe40000000000 */
[----:B------:R-:W-:Y:S02]  /*4350*/  @P1 SEL R19, R25, R19, P0 ;  /* 0x0000001319131207 */ /* 0x000fe40000000000 */
        /* <DEDUP_REMOVED lines=8> */
[----:B------:R-:W-:Y:S02]  /*43e0*/  @P2 IMAD.MOV.U32 R17, RZ, RZ, R21 ;  /* 0x000000ffff112224 */ /* 0x000fe400078e0015 */
[----:B------:R-:W2:Y:S04]  /*43f0*/  LDG.E.64.CONSTANT R20, desc[UR10][R4.64+-0x1008] ;  /* 0xffeff80a04147981 */ /* 0x000ea8000c1e9b00 */
[----:B----4-:R-:W-:Y:S01]  /*4400*/  DSETP.GEU.AND P1, PT, |R16|, |R22|, PT ;  /* 0x400000161000722a */ /* 0x010fe20003f2e200 */
[----:B------:R-:W-:Y:S02]  /*4410*/  @P2 SEL R14, R18, R14, P0 ;  /* 0x0000000e120e2207 */ /* 0x000fe40000000000 */
[----:B------:R-:W-:-:S02]  /*4420*/  @P2 SEL R15, R19, R15, P0 ;  /* 0x0000000f130f2207 */ /* 0x000fc40000000000 */
[----:B------:R-:W3:Y:S09]  /*4430*/  LDG.E.64.CONSTANT R18, desc[UR10][R4.64+-0x1000] ;  /* 0xfff0000a04127981 */ /* 0x000ef2000c1e9b00 */
[----:B-----5:R-:W-:-:S04]  /*4440*/  @P1 ISETP.GE.U32.AND P0, PT, R14, R12, PT ;  /* 0x0000000c0e00120c */ /* 0x020fc80003f06070 */
[----:B------:R-:W-:Y:S01]  /*4450*/  @P1 ISETP.GE.AND.EX P0, PT, R15, R13, PT, P0 ;  /* 0x0000000d0f00120c */ /* 0x000fe20003f06300 */
[----:B------:R-:W-:Y:S02]  /*4460*/  IMAD.MOV.U32 R26, RZ, RZ, R22 ;  /* 0x000000ffff1a7224 */ /* 0x000fe400078e0016 */
[----:B------:R-:W-:-:S10]  /*4470*/  IMAD.MOV.U32 R27, RZ, RZ, R23 ;  /* 0x000000ffff1b7224 */ /* 0x000fd400078e0017 */
[----:B------:R-:W-:Y:S01]  /*4480*/  @P1 DSETP.LT.OR P0, PT, |R22|, |R16|, !P0 ;  /* 0x400000101600122a */ /* 0x000fe20004701600 */
[----:B------:R-:W4:Y:S05]  /*4490*/  LDG.E.64.CONSTANT R22, desc[UR10][R4.64] ;  /* 0x0000000a04167981 */ /* 0x000f2a000c1e9b00 */
        /* <DEDUP_REMOVED lines=14> */
[----:B------:R-:W-:-:S06]  /*4580*/  @P2 IMAD.MOV.U32 R11, RZ, RZ, R27 ;  /* 0x000000ffff0b2224 */ /* 0x000fcc00078e001b */
        /* <DEDUP_REMOVED lines=10> */
[----:B------:R-:W-:Y:S02]  /*4630*/  @P1 SEL R24, R8, R24, P0 ;  /* 0x0000001808181207 */ /* 0x000fe40000000000 */
[----:B------:R-:W-:Y:S01]  /*4640*/  @P1 SEL R25, R9, R25, P0 ;  /* 0x0000001909191207 */ /* 0x000fe20000000000 */
[----:B------:R-:W-:-:S04]  /*4650*/  UIADD3 UR4, UP1, UPT, UR4, -0x2, URZ ;  /* 0xfffffffe04047890 */ /* 0x000fc8000ff3e0ff */
[----:B------:R-:W-:Y:S02]  /*4660*/  UIADD3.X UR5, UPT, UPT, UR5, -0x1, URZ, UP1, !UPT ;  /* 0xffffffff05057890 */ /* 0x000fe40008ffe4ff */
[----:B------:R-:W-:-:S04]  /*4670*/  UISETP.NE.U32.AND UP1, UPT, UR4, URZ, UPT ;  /* 0x000000ff0400728c */ /* 0x000fc8000bf25070 */
[----:B------:R-:W-:Y:S01]  /*4680*/  UISETP.NE.AND.EX UP1, UPT, UR5, URZ, UPT, UP1 ;  /* 0x000000ff0500728c */ /* 0x000fe2000bf25310 */
[----:B--2---:R-:W-:-:S14]  /*4690*/  DSETP.GEU.AND P2, PT, |R6|, |R20|, PT ;  /* 0x400000140600722a */ /* 0x004fdc0003f4e200 */
[----:B---3--:R-:W-:-:S04]  /*46a0*/  @P2 ISETP.GE.U32.AND P0, PT, R24, R18, PT ;  /* 0x000000121800220c */ /* 0x008fc80003f06070 */
[----:B------:R-:W-:-:S13]  /*46b0*/  @P2 ISETP.GE.AND.EX P0, PT, R25, R19, PT, P0 ;  /* 0x000000131900220c */ /* 0x000fda0003f06300 */
[----:B------:R-:W-:-:S06]  /*46c0*/  @P2 DSETP.LT.OR P0, PT, |R20|, |R6|, !P0 ;  /* 0x400000061400222a */ /* 0x000fcc0004701600 */
[----:B------:R-:W-:Y:S02]  /*46d0*/  @P2 FSEL R6, R6, R20, P0 ;  /* 0x0000001406062208 */ /* 0x000fe40000000000 */
[----:B------:R-:W-:-:S03]  /*46e0*/  @P2 FSEL R7, R7, R21, P0 ;  /* 0x0000001507072208 */ /* 0x000fc60000000000 */
[----:B------:R-:W-:Y:S02]  /*46f0*/  @P2 IMAD.MOV.U32 R20, RZ, RZ, R6 ;  /* 0x000000ffff142224 */ /* 0x000fe400078e0006 */
[----:B------:R-:W-:-:S06]  /*4700*/  @P2 IMAD.MOV.U32 R21, RZ, RZ, R7 ;  /* 0x000000ffff152224 */ /* 0x000fcc00078e0007 */
[----:B-----5:R-:W-:Y:S01]  /*4710*/  DSETP.GEU.AND P1, PT, |R20|, |R16|, PT ;  /* 0x400000101400722a */ /* 0x020fe20003f2e200 */
[----:B------:R-:W-:Y:S02]  /*4720*/  @P2 SEL R18, R24, R18, P0 ;  /* 0x0000001218122207 */ /* 0x000fe40000000000 */
[----:B------:R-:W-:-:S11]  /*4730*/  @P2 SEL R19, R25, R19, P0 ;  /* 0x0000001319132207 */ /* 0x000fd60000000000 */
[----:B----4-:R-:W-:-:S04]  /*4740*/  @P1 ISETP.GE.U32.AND P0, PT, R18, R22, PT ;  /* 0x000000161200120c */ /* 0x010fc80003f06070 */
[----:B------:R-:W-:Y:S02]  /*4750*/  @P1 ISETP.GE.AND.EX P0, PT, R19, R23, PT, P0 ;  /* 0x000000171300120c */ /* 0x000fe40003f06300 */
[----:B------:R-:W-:-:S05]  /*4760*/  IADD3 R6, P2, PT, R4, 0xa000, RZ ;  /* 0x0000a00004067810 */ /* 0x000fca0007f5e0ff */
[----:B------:R-:W-:-:S06]  /*4770*/  IMAD.X R5, RZ, RZ, R5, P2 ;  /* 0x000000ffff057224 */ /* 0x000fcc00010e0605 */
[----:B------:R-:W-:Y:S01]  /*4780*/  @P1 DSETP.LT.OR P0, PT, |R16|, |R20|, !P0 ;  /* 0x400000141000122a */ /* 0x000fe20004701600 */
[----:B------:R-:W-:-:S05]  /*4790*/  IADD3 R3, P2, PT, R3, 0xa00, RZ ;  /* 0x00000a0003037810 */ /* 0x000fca0007f5e0ff */
[----:B------:R-:W-:Y:S02]  /*47a0*/  @P1 FSEL R4, R20, R16, P0 ;  /* 0x0000001014041208 */ /* 0x000fe40000000000 */
[----:B------:R-:W-:Y:S01]  /*47b0*/  @P1 FSEL R21, R21, R17, P0 ;  /* 0x0000001115151208 */ /* 0x000fe20000000000 */
[----:B------:R-:W-:Y:S01]  /*47c0*/  IMAD.X R2, RZ, RZ, R2, P2 ;  /* 0x000000ffff027224 */ /* 0x000fe200010e0602 */
[----:B------:R-:W-:Y:S01]  /*47d0*/  @P1 SEL R22, R18, R22, P0 ;  /* 0x0000001612161207 */ /* 0x000fe20000000000 */
[----:B------:R-:W-:Y:S01]  /*47e0*/  @P1 IMAD.MOV.U32 R16, RZ, RZ, R4 ;  /* 0x000000ffff101224 */ /* 0x000fe200078e0004 */
[----:B------:R-:W-:Y:S01]  /*47f0*/  @P1 SEL R23, R19, R23, P0 ;  /* 0x0000001713171207 */ /* 0x000fe20000000000 */
[----:B------:R-:W-:Y:S01]  /*4800*/  @P1 IMAD.MOV.U32 R17, RZ, RZ, R21 ;  /* 0x000000ffff111224 */ /* 0x000fe200078e0015 */
[----:B------:R-:W-:Y:S06]  /*4810*/  BRA.U UP1, `(.L_x_73) ;  /* 0xfffffff501f07547 */ /* 0x000fec000b83ffff */
.L_x_72:
[----:B------:R-:W-:Y:S05]  /*4820*/  BRA.U !UP0, `(.L_x_71) ;  /* 0x0000000508107547 */ /* 0x000fea000b800000 */
[----:B------:R-:W0:Y:S02]  /*4830*/  LDC.64 R4, c[0x0][0x380] ;  /* 0x0000e000ff047b82 */ /* 0x000e240000000a00 */
[----:B0-----:R-:W-:-:S03]  /*4840*/  IMAD.WIDE.U32 R4, R0, 0x10, R4 ;  /* 0x0000001000047825 */ /* 0x001fc600078e0004 */
[----:B------:R-:W-:-:S04]  /*4850*/  LEA R24, P0, R3, R4, 0x4 ;  /* 0x0000000403187211 */ /* 0x000fc800078020ff */
[----:B------:R-:W-:-:S05]  /*4860*/  LEA.HI.X R25, R3, R5, R2, 0x4, P0 ;  /* 0x0000000503197211 */ /* 0x000fca00000f2402 */
[----:B------:R-:W2:Y:S04]  /*4870*/  LDG.E.64.CONSTANT R20, desc[UR10][R24.64] ;  /* 0x0000000a18147981 */ /* 0x000ea8000c1e9b00 */
[----:B------:R-:W3:Y:S04]  /*4880*/  LDG.E.64.CONSTANT R18, desc[UR10][R24.64+0x8] ;  /* 0x0000080a18127981 */ /* 0x000ee8000c1e9b00 */
[----:B------:R-:W4:Y:S04]  /*4890*/  LDG.E.64.CONSTANT R14, desc[UR10][R24.64+0x1000] ;  /* 0x0010000a180e7981 */ /* 0x000f28000c1e9b00 */
[----:B------:R-:W5:Y:S04]  /*48a0*/  LDG.E.64.CONSTANT R12, desc[UR10][R24.64+0x1008] ;  /* 0x0010080a180c7981 */ /* 0x000f68000c1e9b00 */
        /* <DEDUP_REMOVED lines=16> */
[----:B------:R-:W-:-:S11]  /*49b0*/  @P2 SEL R19, R23, R19, P0 ;  /* 0x0000001317132207 */ /* 0x000fd60000000000 */
[----:B-----5:R-:W-:-:S04]  /*49c0*/  @P1 ISETP.GE.U32.AND P0, PT, R18, R12, PT ;  /* 0x0000000c1200120c */ /* 0x020fc80003f06070 */
        /* <DEDUP_REMOVED lines=27> */
[----:B------:R-:W-:Y:S02]  /*4b80*/  @P1 SEL R5, R9, R5, P0 ;  /* 0x0000000509051207 */ /* 0x000fe40000000000 */
[----:B------:R-:W-:-:S05]  /*4b90*/  IADD3 R3, P1, PT, R3, 0x500, RZ ;  /* 0x0000050003037810 */ /* 0x000fca0007f3e0ff */
[----:B------:R-:W-:Y:S01]  /*4ba0*/  IMAD.X R2, RZ, RZ, R2, P1 ;  /* 0x000000ffff027224 */ /* 0x000fe200008e0602 */
[----:B--2---:R-:W-:-:S14]  /*4bb0*/  DSETP.GEU.AND P2, PT, |R6|, |R16|, PT ;  /* 0x400000100600722a */ /* 0x004fdc0003f4e200 */
[----:B------:R-:W-:-:S04]  /*4bc0*/  @P2 ISETP.GE.U32.AND P0, PT, R4, R26, PT ;  /* 0x0000001a0400220c */ /* 0x000fc80003f06070 */
[----:B------:R-:W-:-:S13]  /*4bd0*/  @P2 ISETP.GE.AND.EX P0, PT, R5, R27, PT, P0 ;  /* 0x0000001b0500220c */ /* 0x000fda0003f06300 */
[----:B------:R-:W-:-:S06]  /*4be0*/  @P2 DSETP.LT.OR P0, PT, |R16|, |R6|, !P0 ;  /* 0x400000061000222a */ /* 0x000fcc0004701600 */
[----:B------:R-:W-:Y:S02]  /*4bf0*/  @P2 FSEL R6, R6, R16, P0 ;  /* 0x0000001006062208 */ /* 0x000fe40000000000 */
[----:B------:R-:W-:Y:S02]  /*4c00*/  @P2 FSEL R7, R7, R17, P0 ;  /* 0x0000001107072208 */ /* 0x000fe40000000000 */
[----:B------:R-:W-:Y:S02]  /*4c10*/  @P2 SEL R26, R4, R26, P0 ;  /* 0x0000001a041a2207 */ /* 0x000fe40000000000 */
[----:B------:R-:W-:Y:S01]  /*4c20*/  @P2 SEL R27, R5, R27, P0 ;  /* 0x0000001b051b2207 */ /* 0x000fe20000000000 */
[----:B------:R-:W-:Y:S02]  /*4c30*/  @P2 IMAD.MOV.U32 R16, RZ, RZ, R6 ;  /* 0x000000ffff102224 */ /* 0x000fe400078e0006 */
[----:B------:R-:W-:Y:S02]  /*4c40*/  @P2 IMAD.MOV.U32 R17, RZ, RZ, R7 ;  /* 0x000000ffff112224 */ /* 0x000fe400078e0007 */
[----:B------:R-:W-:-:S02]  /*4c50*/  IMAD.MOV.U32 R22, RZ, RZ, R26 ;  /* 0x000000ffff167224 */ /* 0x000fc400078e001a */
[----:B------:R-:W-:-:S07]  /*4c60*/  IMAD.MOV.U32 R23, RZ, RZ, R27 ;  /* 0x000000ffff177224 */ /* 0x000fce00078e001b */
.L_x_71:
[----:B------:R-:W0:Y:S02]  /*4c70*/  LDCU UR4, c[0x0][0x390] ;  /* 0x00007200ff0477ac */ /* 0x000e240008000800 */
[----:B0-----:R-:W-:Y:S02]  /*4c80*/  USHF.R.S32.HI UR5, URZ, 0x1f, UR4 ;  /* 0x0000001fff057899 */ /* 0x001fe40008011404 */
[----:B------:R-:W-:-:S04]  /*4c90*/  ISETP.GE.U32.AND P0, PT, R3, UR4, PT ;  /* 0x0000000403007c0c */ /* 0x000fc8000bf06070 */
[----:B------:R-:W-:-:S13]  /*4ca0*/  ISETP.GE.AND.EX P0, PT, R2, UR5, PT, P0 ;  /* 0x0000000502007c0c */ /* 0x000fda000bf06300 */
[----:B------:R-:W-:Y:S05]  /*4cb0*/  @P0 BRA `(.L_x_74) ;  /* 0x00000008009c0947 */ /* 0x000fea0003800000 */
[----:B------:R-:W-:Y:S01]  /*4cc0*/  IADD3 R21, PT, PT, -R3, UR4, RZ ;  /* 0x0000000403157c10 */ /* 0x000fe2000fffe1ff */
[----:B------:R-:W-:Y:S03]  /*4cd0*/  BSSY.RECONVERGENT B1, `(.L_x_74) ;  /* 0x00000a5000017945 */ /* 0x000fe60003800200 */
[----:B------:R-:W-:-:S13]  /*4ce0*/  ISETP.GE.AND P0, PT, R0, R21, PT ;  /* 0x000000150000720c */ /* 0x000fda0003f06270 */
[----:B------:R-:W-:Y:S05]  /*4cf0*/  @P0 BRA `(.L_x_75) ;  /* 0x0000000800880947 */ /* 0x000fea0003800000 */
[----:B------:R-:W-:Y:S01]  /*4d00*/  LOP3.LUT R12, RZ, R0, RZ, 0x33, !PT ;  /* 0x00000000ff0c7212 */ /* 0x000fe200078e33ff */
[----:B------:R-:W-:Y:S01]  /*4d10*/  BSSY.RECONVERGENT B2, `(.L_x_76) ;  /* 0x0000032000027945 */ /* 0x000fe20003800200 */
[----:B------:R-:W-:Y:S02]  /*4d20*/  IMAD.MOV.U32 R20, RZ, RZ, R0 ;  /* 0x000000ffff147224 */ /* 0x000fe400078e0000 */
[----:B------:R-:W-:-:S04]  /*4d30*/  IADD3 R12, PT, PT, -R3, UR4, R12 ;  /* 0x00000004030c7c10 */ /* 0x000fc8000fffe10c */
[----:B------:R-:W-:-:S04]  /*4d40*/  LOP3.LUT R4, R12, 0x300, RZ, 0xc0, !PT ;  /* 0x000003000c047812 */ /* 0x000fc800078ec0ff */
[----:B------:R-:W-:-:S13]  /*4d50*/  ISETP.NE.AND P0, PT, R4, 0x300, PT ;  /* 0x000003000400780c */ /* 0x000fda0003f05270 */
[----:B------:R-:W-:Y:S05]  /*4d60*/  @!P0 BRA `(.L_x_77) ;  /* 0x0000000000b08947 */ /* 0x000fea0003800000 */
[----:B------:R-:W0:Y:S01]  /*4d70*/  LDCU.64 UR6, c[0x0][0x380] ;  /* 0x00007000ff0677ac */ /* 0x000e220008000a00 */
[----:B------:R-:W-:Y:S01]  /*4d80*/  IADD3 R5, P0, PT, R0, R3, RZ ;  /* 0x0000000300057210 */ /* 0x000fe20007f1e0ff */
[----:B------:R-:W-:Y:S01]  /*4d90*/  IMAD.MOV.U32 R20, RZ, RZ, R0 ;  /* 0x000000ffff147224 */ /* 0x000fe200078e0000 */
[----:B------:R-:W-:-:S03]  /*4da0*/  LEA.HI R4, R12, 0x1, RZ, 0x18 ;  /* 0x000000010c047811 */ /* 0x000fc600078fc0ff */
[----:B------:R-:W-:Y:S01]  /*4db0*/  IMAD.X R6, RZ, RZ, R2, P0 ;  /* 0x000000ffff067224 */ /* 0x000fe200000e0602 */
[----:B------:R-:W-:-:S05]  /*4dc0*/  LOP3.LUT R4, R4, 0x3, RZ, 0xc0, !PT ;  /* 0x0000000304047812 */ /* 0x000fca00078ec0ff */
[----:B------:R-:W-:Y:S01]  /*4dd0*/  IMAD.MOV R13, RZ, RZ, -R4 ;  /* 0x000000ffff0d7224 */ /* 0x000fe200078e0a04 */
[----:B0-----:R-:W-:-:S04]  /*4de0*/  LEA R14, P1, R5, UR6, 0x4 ;  /* 0x00000006050e7c11 */ /* 0x001fc8000f8220ff */
[----:B------:R-:W-:-:S09]  /*4df0*/  LEA.HI.X R5, R5, UR7, R6, 0x4, P1 ;  /* 0x0000000705057c11 */ /* 0x000fd200088f2406 */
.L_x_80:
[----:B------:R-:W-:-:S05]  /*4e00*/  IMAD.MOV.U32 R4, RZ, RZ, R14 ;  /* 0x000000ffff047224 */ /* 0x000fca00078e000e */
[----:B------:R-:W2:Y:S04]  /*4e10*/  LDG.E.64.CONSTANT R8, desc[UR10][R4.64] ;  /* 0x0000000a04087981 */ /* 0x000ea8000c1e9b00 */
[----:B------:R-:W3:Y:S01]  /*4e20*/  LDG.E.64.CONSTANT R6, desc[UR10][R4.64+0x8] ;  /* 0x0000080a04067981 */ /* 0x000ee2000c1e9b00 */
[----:B------:R-:W-:Y:S01]  /*4e30*/  VIADD R13, R13, 0x1 ;  /* 0x000000010d0d7836 */ /* 0x000fe20000000000 */
[----:B------:R-:W-:Y:S01]  /*4e40*/  BSSY.RECONVERGENT B3, `(.L_x_78) ;  /* 0x000001b000037945 */ /* 0x000fe20003800200 */
[----:B------:R-:W-:Y:S01]  /*4e50*/  IMAD.MOV.U32 R15, RZ, RZ, R22 ;  /* 0x000000ffff0f7224 */ /* 0x000fe200078e0016 */
        /* <DEDUP_REMOVED lines=25> */
.L_x_79:
[----:B------:R-:W-:Y:S05]  /*4ff0*/  BSYNC.RECONVERGENT B3 ;  /* 0x0000000000037941 */ /* 0x000fea0003800200 */
.L_x_78:
[----:B------:R-:W-:Y:S02]  /*5000*/  IMAD.X R5, RZ, RZ, R5, P3 ;  /* 0x000000ffff057224 */ /* 0x000fe400018e0605 */
[----:B------:R-:W-:Y:S01]  /*5010*/  VIADD R20, R20, 0x100 ;  /* 0x0000010014147836 */ /* 0x000fe20000000000 */
[----:B------:R-:W-:Y:S06]  /*5020*/  @P2 BRA `(.L_x_80) ;  /* 0xfffffffc00742947 */ /* 0x000fec000383ffff */
.L_x_77:
[----:B------:R-:W-:Y:S05]  /*5030*/  BSYNC.RECONVERGENT B2 ;  /* 0x0000000000027941 */ /* 0x000fea0003800200 */
.L_x_76:
[----:B------:R-:W-:-:S13]  /*5040*/  ISETP.GE.U32.AND P0, PT, R12, 0x300, PT ;  /* 0x000003000c00780c */ /* 0x000fda0003f06070 */
[----:B------:R-:W-:Y:S05]  /*5050*/  @!P0 BRA `(.L_x_75) ;  /* 0x0000000400b08947 */ /* 0x000fea0003800000 */
[----:B------:R-:W0:Y:S01]  /*5060*/  LDCU.64 UR6, c[0x0][0x380] ;  /* 0x00007000ff0677ac */ /* 0x000e220008000a00 */
[----:B------:R-:W-:-:S05]  /*5070*/  IADD3 R3, P0, PT, R20, R3, RZ ;  /* 0x0000000314037210 */ /* 0x000fca0007f1e0ff */
[----:B------:R-:W-:Y:S01]  /*5080*/  IMAD.X R2, RZ, RZ, R2, P0 ;  /* 0x000000ffff027224 */ /* 0x000fe200000e0602 */
[----:B0-----:R-:W-:-:S04]  /*5090*/  LEA R8, P1, R3, UR6, 0x4 ;  /* 0x0000000603087c11 */ /* 0x001fc8000f8220ff */
[----:B------:R-:W-:Y:S02]  /*50a0*/  IADD3 R8, P0, PT, R8, 0x3008, RZ ;  /* 0x0000300808087810 */ /* 0x000fe40007f1e0ff */
[----:B------:R-:W-:-:S05]  /*50b0*/  LEA.HI.X R9, R3, UR7, R2, 0x4, P1 ;  /* 0x0000000703097c11 */ /* 0x000fca00088f2402 */
[----:B------:R-:W-:-:S07]  /*50c0*/  IMAD.X R9, RZ, RZ, R9, P0 ;  /* 0x000000ffff097224 */ /* 0x000fce00000e0609 */
.L_x_89:
[----:B------:R-:W2:Y:S04]  /*50d0*/  LDG.E.64.CONSTANT R10, desc[UR10][R8.64+-0x3008] ;  /* 0xffcff80a080a7981 */ /* 0x000ea8000c1e9b00 */
[----:B------:R-:W3:Y:S04]  /*50e0*/  LDG.E.64.CONSTANT R12, desc[UR10][R8.64+-0x3000] ;  /* 0xffd0000a080c7981 */ /* 0x000ee8000c1e9b00 */
[----:B------:R0:W5:Y:S04]  /*50f0*/  LDG.E.64.CONSTANT R6, desc[UR10][R8.64+-0x2008] ;  /* 0xffdff80a08067981 */ /* 0x000168000c1e9b00 */
        /* <DEDUP_REMOVED lines=22> */
.L_x_82:
[----:B------:R-:W-:Y:S05]  /*5260*/  BSYNC.RECONVERGENT B2 ;  /* 0x0000000000027941 */ /* 0x000fea0003800200 */
.L_x_81:
        /* <DEDUP_REMOVED lines=25> */
.L_x_84:
[----:B------:R-:W-:Y:S05]  /*5400*/  BSYNC.RECONVERGENT B2 ;  /* 0x0000000000027941 */ /* 0x000fea0003800200 */
.L_x_83:
        /* <DEDUP_REMOVED lines=21> */
.L_x_86:
[----:B------:R-:W-:Y:S05]  /*5560*/  BSYNC.RECONVERGENT B2 ;  /* 0x0000000000027941 */ /* 0x000fea0003800200 */
.L_x_85:
        /* <DEDUP_REMOVED lines=21> */
.L_x_88:
[----:B------:R-:W-:Y:S05]  /*56c0*/  BSYNC.RECONVERGENT B2 ;  /* 0x0000000000027941 */ /* 0x000fea0003800200 */
.L_x_87:
[----:B------:R-:W-:Y:S01]  /*56d0*/  VIADD R20, R20, 0x400 ;  /* 0x0000040014147836 */ /* 0x000fe20000000000 */
[----:B------:R-:W-:-:S04]  /*56e0*/  IADD3 R8, P1, PT, R8, 0x4000, RZ ;  /* 0x0000400008087810 */ /* 0x000fc80007f3e0ff */
[----:B------:R-:W-:Y:S01]  /*56f0*/  ISETP.GE.AND P0, PT, R20, R21, PT ;  /* 0x000000151400720c */ /* 0x000fe20003f06270 */
[----:B------:R-:W-:-:S12]  /*5700*/  IMAD.X R9, RZ, RZ, R9, P1 ;  /* 0x000000ffff097224 */ /* 0x000fd800008e0609 */
[----:B------:R-:W-:Y:S05]  /*5710*/  @!P0 BRA `(.L_x_89) ;  /* 0xfffffff8006c8947 */ /* 0x000fea000383ffff */
.L_x_75:
[----:B------:R-:W-:Y:S05]  /*5720*/  BSYNC.RECONVERGENT B1 ;  /* 0x0000000000017941 */ /* 0x000fea0003800200 */
.L_x_74:
[----:B------:R-:W0:Y:S01]  /*5730*/  S2R R8, SR_LANEID ;  /* 0x0000000000087919 */ /* 0x000e220000000000 */
[----:B------:R-:W-:Y:S01]  /*5740*/  BSSY.RECONVERGENT B1, `(.L_x_90) ;  /* 0x000001f000017945 */ /* 0x000fe20003800200 */
[----:B------:R-:W-:Y:S01]  /*5750*/  IMAD.MOV.U32 R11, RZ, RZ, R22 ;  /* 0x000000ffff0b7224 */ /* 0x000fe200078e0016 */
[----:B------:R1:W2:Y:S01]  /*5760*/  SHFL.DOWN PT, R4, R16, 0x1, 0x1f ;  /* 0x08201f0010047f89 */ /* 0x0002a200000e0000 */
[----:B------:R-:W-:Y:S02]  /*5770*/  IMAD.MOV.U32 R12, RZ, RZ, R23 ;  /* 0x000000ffff0c7224 */ /* 0x000fe400078e0017 */
[----:B------:R-:W-:Y:S01]  /*5780*/  IMAD.MOV.U32 R2, RZ, RZ, R16 ;  /* 0x000000ffff027224 */ /* 0x000fe200078e0010 */
[----:B------:R1:W3:Y:S01]  /*5790*/  SHFL.DOWN PT, R5, R17, 0x1, 0x1f ;  /* 0x08201f0011057f89 */ /* 0x0002e200000e0000 */
        /* <DEDUP_REMOVED lines=25> */
.L_x_91:
[----:B------:R-:W-:Y:S05]  /*5930*/  BSYNC.RECONVERGENT B1 ;  /* 0x0000000000017941 */ /* 0x000fea0003800200 */
.L_x_90:
        /* <DEDUP_REMOVED lines=31> */
.L_x_93:
[----:B------:R-:W-:Y:S05]  /*5b30*/  BSYNC.RECONVERGENT B1 ;  /* 0x0000000000017941 */ /* 0x000fea0003800200 */
.L_x_92:
[----:B------:R-:W-:Y:S01]  /*5b40*/  ISETP.GT.AND P0, PT, R8, 0x1b, PT ;  /* 0x0000001b0800780c */ /* 0x000fe20003f04270 */
[----:B-1----:R1:W1:Y:S01]  /*5b50*/  SHFL.DOWN PT, R6, R4, 0x4, 0x1f ;  /* 0x08801f0004067f89 */ /* 0x00226200000e0000 */
[----:B------:R-:W-:Y:S01]  /*5b60*/  BSSY.RECONVERGENT B1, `(.L_x_94) ;  /* 0x000001d000017945 */ /* 0x000fe20003800200 */
[----:B0-----:R-:W-:Y:S02]  /*5b70*/  IMAD.MOV.U32 R11, RZ, RZ, R9 ;  /* 0x000000ffff0b7224 */ /* 0x001fe400078e0009 */
[----:B--2---:R0:W2:Y:S01]  /*5b80*/  SHFL.DOWN PT, R7, R5, 0x4, 0x1f ;  /* 0x08801f0005077f89 */ /* 0x0040a200000e0000 */
[----:B------:R-:W-:Y:S02]  /*5b90*/  IMAD.MOV.U32 R12, RZ, RZ, R10 ;  /* 0x000000ffff0c7224 */ /* 0x000fe400078e000a */
[----:B------:R-:W-:Y:S01]  /*5ba0*/  IMAD.MOV.U32 R2, RZ, RZ, R4 ;  /* 0x000000ffff027224 */ /* 0x000fe200078e0004 */
[----:B---3--:R0:W3:Y:S01]  /*5bb0*/  SHFL.DOWN PT, R14, R9, 0x4, 0x1f ;  /* 0x08801f00090e7f89 */ /* 0x0080e200000e0000 */
[----:B------:R-:W-:-:S03]  /*5bc0*/  IMAD.MOV.U32 R3, RZ, RZ, R5 ;  /* 0x000000ffff037224 */ /* 0x000fc600078e0005 */
[----:B----4-:R0:W4:Y:S01]  /*5bd0*/  SHFL.DOWN PT, R13, R10, 0x4, 0x1f ;  /* 0x08801f000a0d7f89 */ /* 0x01012200000e0000 */
        /* <DEDUP_REMOVED lines=21> */
.L_x_95:
[----:B------:R-:W-:Y:S05]  /*5d30*/  BSYNC.RECONVERGENT B1 ;  /* 0x0000000000017941 */ /* 0x000fea0003800200 */
.L_x_94:
        /* <DEDUP_REMOVED lines=31> */
.L_x_97:
[----:B------:R-:W-:Y:S05]  /*5f30*/  BSYNC.RECONVERGENT B1 ;  /* 0x0000000000017941 */ /* 0x000fea0003800200 */
.L_x_96:
[----:B------:R-:W-:Y:S01]  /*5f40*/  ISETP.GT.AND P0, PT, R8, 0xf, PT ;  /* 0x0000000f0800780c */ /* 0x000fe20003f04270 */
[----:B-1----:R1:W1:Y:S01]  /*5f50*/  SHFL.DOWN PT, R6, R4, 0x10, 0x1f ;  /* 0x0a001f0004067f89 */ /* 0x00226200000e0000 */
[----:B------:R-:W-:Y:S01]  /*5f60*/  BSSY.RECONVERGENT B1, `(.L_x_98) ;  /* 0x000001d000017945 */ /* 0x000fe20003800200 */
[----:B---3--:R-:W-:Y:S02]  /*5f70*/  IMAD.MOV.U32 R14, RZ, RZ, R9 ;  /* 0x000000ffff0e7224 */ /* 0x008fe400078e0009 */
[----:B--2---:R2:W3:Y:S01]  /*5f80*/  SHFL.DOWN PT, R7, R5, 0x10, 0x1f ;  /* 0x0a001f0005077f89 */ /* 0x0044e200000e0000 */
[----:B------:R-:W-:Y:S02]  /*5f90*/  IMAD.MOV.U32 R15, RZ, RZ, R10 ;  /* 0x000000ffff0f7224 */ /* 0x000fe400078e000a */
[----:B------:R-:W-:Y:S01]  /*5fa0*/  IMAD.MOV.U32 R2, RZ, RZ, R4 ;  /* 0x000000ffff027224 */ /* 0x000fe200078e0004 */
[----:B0-----:R2:W0:Y:S01]  /*5fb0*/  SHFL.DOWN PT, R12, R9, 0x10, 0x1f ;  /* 0x0a001f00090c7f89 */ /* 0x00142200000e0000 */
[----:B------:R-:W-:-:S03]  /*5fc0*/  IMAD.MOV.U32 R3, RZ, RZ, R5 ;  /* 0x000000ffff037224 */ /* 0x000fc600078e0005 */
[----:B------:R2:W0:Y:S01]  /*5fd0*/  SHFL.DOWN PT, R11, R10, 0x10, 0x1f ;  /* 0x0a001f000a0b7f89 */ /* 0x00042200000e0000 */
[----:B------:R-:W-:Y:S05]  /*5fe0*/  @P0 BRA `(.L_x_99) ;  /* 0x0000000000500947 */ /* 0x000fea0003800000 */
[----:B-1-3--:R-:W-:Y:S01]  /*5ff0*/  DSETP.GEU.AND P0, PT, |R4|, |R6|, PT ;  /* 0x400000060400722a */ /* 0x00afe20003f0e200 */
        /* <DEDUP_REMOVED lines=19> */
.L_x_99:
[----:B------:R-:W-:Y:S05]  /*6130*/  BSYNC.RECONVERGENT B1 ;  /* 0x0000000000017941 */ /* 0x000fea0003800200 */
.L_x_98:
[----:B------:R-:W-:Y:S01]  /*6140*/  ISETP.NE.AND P0, PT, R8, RZ, PT ;  /* 0x000000ff0800720c */ /* 0x000fe20003f05270 */
[----:B------:R-:W-:-:S12]  /*6150*/  BSSY.RECONVERGENT B1, `(.L_x_100) ;  /* 0x000000a000017945 */ /* 0x000fd80003800200 */
[----:B------:R-:W-:Y:S05]  /*6160*/  @P0 BRA `(.L_x_101) ;  /* 0x0000000000200947 */ /* 0x000fea0003800000 */
[----:B-1----:R-:W1:Y:S01]  /*6170*/  S2R R6, SR_CgaCtaId ;  /* 0x0000000000067919 */ /* 0x002e620000008800 */
[----:B--2---:R-:W-:Y:S02]  /*6180*/  MOV R5, 0x400 ;  /* 0x0000040000057802 */ /* 0x004fe40000000f00 */
[----:B------:R-:W-:-:S04]  /*6190*/  SHF.R.U32.HI R4, RZ, 0x1, R0 ;  /* 0x00000001ff047819 */ /* 0x000fc80000011600 */
[----:B------:R-:W-:Y:S02]  /*61a0*/  LOP3.LUT R4, R4, 0x1f0, RZ, 0xc0, !PT ;  /* 0x000001f004047812 */ /* 0x000fe400078ec0ff */
[----:B-1----:R-:W-:-:S05]  /*61b0*/  LEA R5, R6, R5, 0x18 ;  /* 0x0000000506057211 */ /* 0x002fca00078ec0ff */
[----:B------:R-:W-:-:S05]  /*61c0*/  IMAD.IADD R5, R4, 0x1, R5 ;  /* 0x0000000104057824 */ /* 0x000fca00078e0205 */
[----:B------:R1:W-:Y:S04]  /*61d0*/  STS.64 [R5+0x10], R14 ;  /* 0x0000100e05007388 */ /* 0x0003e80000000a00 */
[----:B------:R1:W-:Y:S02]  /*61e0*/  STS.64 [R5+0x8], R2 ;  /* 0x0000080205007388 */ /* 0x0003e40000000a00 */
.L_x_101:
[----:B------:R-:W-:Y:S05]  /*61f0*/  BSYNC.RECONVERGENT B1 ;  /* 0x0000000000017941 */ /* 0x000fea0003800200 */
.L_x_100:
[----:B------:R-:W-:Y:S01]  /*6200*/  BAR.SYNC.DEFER_BLOCKING 0x0 ;  /* 0x0000000000007b1d */ /* 0x000fe20000010000 */
[----:B------:R-:W-:-:S13]  /*6210*/  ISETP.NE.AND P1, PT, R0, RZ, PT ;  /* 0x000000ff0000720c */ /* 0x000fda0003f25270 */
[----:B------:R-:W-:Y:S05]  /*6220*/  @P1 BRA `(.L_x_34) ;  /* 0x00000008008c1947 */ /* 0x000fea0003800000 */
[----:B-12---:R-:W1:Y:S01]  /*6230*/  S2R R5, SR_CgaCtaId ;  /* 0x0000000000057919 */ /* 0x006e620000008800 */
[----:B------:R-:W-:Y:S01]  /*6240*/  MOV R0, 0x400 ;  /* 0x0000040000007802 */ /* 0x000fe20000000f00 */
[----:B------:R-:W-:Y:S03]  /*6250*/  BSSY.RECONVERGENT B1, `(.L_x_102) ;  /* 0x000001a000017945 */ /* 0x000fe60003800200 */
[----:B-1----:R-:W-:-:S05]  /*6260*/  LEA R0, R5, R0, 0x18 ;  /* 0x0000000005007211 */ /* 0x002fca00078ec0ff */
[----:B------:R-:W1:Y:S04]  /*6270*/  LDS.64 R16, [R0+0x18] ;  /* 0x0000180000107984 */ /* 0x000e680000000a00 */
[----:B---3--:R-:W2:Y:S04]  /*6280*/  LDS.128 R4, [R0+0x20] ;  /* 0x0000200000047984 */ /* 0x008ea80000000c00 */
[----:B0---4-:R0:W3:Y:S04]  /*6290*/  LDS.64 R12, [R0+0x80] ;  /* 0x00008000000c7984 */ /* 0x0110e80000000a00 */
[----:B------:R0:W4:Y:S01]  /*62a0*/  LDS.128 R8, [R0+0x30] ;  /* 0x0000300000087984 */ /* 0x0001220000000c00 */
[----:B-1----:R-:W-:Y:S01]  /*62b0*/  DSETP.GEU.AND P0, PT, |R2|, |R16|, PT ;  /* 0x400000100200722a */ /* 0x002fe20003f0e200 */
[----:B------:R-:W-:-:S02]  /*62c0*/  IMAD.MOV.U32 R24, RZ, RZ, R16 ;  /* 0x000000ffff187224 */ /* 0x000fc400078e0010 */
[----:B------:R-:W-:Y:S02]  /*62d0*/  IMAD.MOV.U32 R25, RZ, RZ, R17 ;  /* 0x000000ffff197224 */ /* 0x000fe400078e0011 */
[----:B--2---:R-:W-:Y:S02]  /*62e0*/  IMAD.MOV.U32 R27, RZ, RZ, R4 ;  /* 0x000000ffff1b7224 */ /* 0x004fe400078e0004 */
[----:B------:R-:W-:-:S07]  /*62f0*/  IMAD.MOV.U32 R29, RZ, RZ, R5 ;  /* 0x000000ffff1d7224 */ /* 0x000fce00078e0005 */
[----:B0--34-:R-:W-:Y:S05]  /*6300*/  @!P0 BRA `(.L_x_103) ;  /* 0x0000000000388947 */ /* 0x019fea0003800000 */
        /* <DEDUP_REMOVED lines=14> */
.L_x_103:
[----:B------:R-:W-:Y:S05]  /*63f0*/  BSYNC.RECONVERGENT B1 ;  /* 0x0000000000017941 */ /* 0x000fea0003800200 */
.L_x_102:
        /* <DEDUP_REMOVED lines=23> */
.L_x_105:
[----:B------:R-:W-:Y:S05]  /*6570*/  BSYNC.RECONVERGENT B1 ;  /* 0x0000000000017941 */ /* 0x000fea0003800200 */
.L_x_104:
        /* <DEDUP_REMOVED lines=21> */
.L_x_107:
[----:B------:R-:W-:Y:S05]  /*66d0*/  BSYNC.RECONVERGENT B1 ;  /* 0x0000000000017941 */ /* 0x000fea0003800200 */
.L_x_106:
        /* <DEDUP_REMOVED lines=23> */
.L_x_109:
[----:B------:R-:W-:Y:S05]  /*6850*/  BSYNC.RECONVERGENT B1 ;  /* 0x0000000000017941 */ /* 0x000fea0003800200 */
.L_x_108:
        /* <DEDUP_REMOVED lines=21> */
.L_x_111:
[----:B------:R-:W-:Y:S05]  /*69b0*/  BSYNC.RECONVERGENT B1 ;  /* 0x0000000000017941 */ /* 0x000fea0003800200 */
.L_x_110:
        /* <DEDUP_REMOVED lines=21> */
.L_x_113:
[----:B------:R-:W-:Y:S05]  /*6b10*/  BSYNC.RECONVERGENT B1 ;  /* 0x0000000000017941 */ /* 0x000fea0003800200 */
.L_x_112:
        /* <DEDUP_REMOVED lines=20> */
.L_x_34:
[----:B------:R-:W-:Y:S05]  /*6c60*/  BSYNC.RECONVERGENT B0 ;  /* 0x0000000000007941 */ /* 0x000fea0003800200 */
.L_x_1:
[----:B------:R-:W-:Y:S05]  /*6c70*/  @P1 EXIT ;  /* 0x000000000000194d */ /* 0x000fea0003800000 */
[----:B012---:R-:W0:Y:S02]  /*6c80*/  LDC.64 R4, c[0x0][0x388] ;  /* 0x0000e200ff047b82 */ /* 0x007e240000000a00 */
[----:B0-----:R-:W-:Y:S04]  /*6c90*/  STG.E.64 desc[UR10][R4.64], R2 ;  /* 0x0000000204007986 */ /* 0x001fe8000c101b0a */
[----:B------:R-:W-:Y:S01]  /*6ca0*/  STG.E.64 desc[UR10][R4.64+0x8], R14 ;  /* 0x0000080e04007986 */ /* 0x000fe2000c101b0a */
[----:B------:R-:W-:Y:S05]  /*6cb0*/  EXIT ;  /* 0x000000000000794d */ /* 0x000fea0003800000 */
.L_x_114:
        /* <DEDUP_REMOVED lines=12> */
.L_x_742:


//--------------------- .text._ZN6thrust24THRUST_300001_SM_1000_NS8cuda_cub4core6detail13_kernel_agentINS1_8__reduce10DrainAgentIlEEJN3cub18CUB_300001_SM_10009GridQueueIyEElEEEvDpT0_ --------------------------
	.section	.text._ZN6thrust24THRUST_300001_SM_1000_NS8cuda_cub4core6detail13_kernel_agentINS1_8__reduce10DrainAgentIlEEJN3cub18CUB_300001_SM_10009GridQueueIyEElEEEvDpT0_,"ax",@progbits
	.align	128
        .global         _ZN6thrust24THRUST_300001_SM_1000_NS8cuda_cub4core6detail13_kernel_agentINS1_8__reduce10DrainAgentIlEEJN3cub18CUB_300001_SM_10009GridQueueIyEElEEEvDpT0_
        .type           _ZN6thrust24THRUST_300001_SM_1000_NS8cuda_cub4core6detail13_kernel_agentINS1_8__reduce10DrainAgentIlEEJN3cub18CUB_300001_SM_10009GridQueueIyEElEEEvDpT0_,@function
        .size           _ZN6thrust24THRUST_300001_SM_1000_NS8cuda_cub4core6detail13_kernel_agentINS1_8__reduce10DrainAgentIlEEJN3cub18CUB_300001_SM_10009GridQueueIyEElEEEvDpT0_,(.L_x_743 - _ZN6thrust24THRUST_300001_SM_1000_NS8cuda_cub4core6detail13_kernel_agentINS1_8__reduce10DrainAgentIlEEJN3cub18CUB_300001_SM_10009GridQueueIyEElEEEvDpT0_)
        .other          _ZN6thrust24THRUST_300001_SM_1000_NS8cuda_cub4core6detail13_kernel_agentINS1_8__reduce10DrainAgentIlEEJN3cub18CUB_300001_SM_10009GridQueueIyEElEEEvDpT0_,@"STO_CUDA_ENTRY STV_DEFAULT"
_ZN6thrust24THRUST_300001_SM_1000_NS8cuda_cub4core6detail13_kernel_agentINS1_8__reduce10DrainAgentIlEEJN3cub18CUB_300001_SM_10009GridQueueIyEElEEEvDpT0_:
.text._ZN6thrust24THRUST_300001_SM_1000_NS8cuda_cub4core6detail13_kernel_agentINS1_8__reduce10DrainAgentIlEEJN3cub18CUB_300001_SM_10009GridQueueIyEElEEEvDpT0_:
[----:B------:R-:W-:Y:S08]  /*0000*/  LDC R1, c[0x0][0x37c] ;  /* 0x0000df00ff017b82 */ /* 0x000ff00000000800 */
[----:B------:R-:W0:Y:S01]  /*0010*/  LDC.64 R2, c[0x0][0x380] ;  /* 0x0000e000ff027b82 */ /* 0x000e220000000a00 */
[----:B------:R-:W0:Y:S07]  /*0020*/  LDCU.64 UR4, c[0x0][0x358] ;  /* 0x00006b00ff0477ac */ /* 0x000e2e0008000a00 */
[----:B------:R-:W1:Y:S01]  /*0030*/  LDC.64 R4, c[0x0][0x388] ;  /* 0x0000e200ff047b82 */ /* 0x000e620000000a00 */
[----:B0-----:R-:W-:Y:S04]  /*0040*/  STG.E.64 desc[UR4][R2.64+0x8], RZ ;  /* 0x000008ff02007986 */ /* 0x001fe8000c101b04 */
[----:B-1----:R-:W-:Y:S01]  /*0050*/  STG.E.64 desc[UR4][R2.64], R4 ;  /* 0x0000000402007986 */ /* 0x002fe2000c101b04 */
[----:B------:R-:W-:Y:S05]  /*0060*/  EXIT ;  /* 0x000000000000794d */ /* 0x000fea0003800000 */
.L_x_115:
        /* <DEDUP_REMOVED lines=9> */
.L_x_743:


//--------------------- .text._ZN6thrust24THRUST_300001_SM_1000_NS8cuda_cub4core6detail13_kernel_agentINS1_8__reduce11ReduceAgentINS0_12zip_iteratorIN4cuda3std3__45tupleIJNS0_10device_ptrIdEENS0_17counting_iteratorIlNS0_11use_defaultESF_SF_EEEEEEEPNSB_IJdlEEESJ_lNS1_9__extrema9arg_max_fIdl13cmpAbsDoublesEEEEJSI_SK_lN3cub18CUB_300001_SM_100013GridEvenShareIlEENSR_9GridQueueIyEESO_EEEvDpT0_ --------------------------
	.section	.text._ZN6thrust24THRUST_300001_SM_1000_NS8cuda_cub4core6detail13_kernel_agentINS1_8__reduce11ReduceAgentINS0_12zip_iteratorIN4cuda3std3__45tupleIJNS0_10device_ptrIdEENS0_17counting_iteratorIlNS0_11use_defaultESF_SF_EEEEEEEPNSB_IJdlEEESJ_lNS1_9__extrema9arg_max_fIdl13cmpAbsDoublesEEEEJSI_SK_lN3cub18CUB_300001_SM_100013GridEvenShareIlEENSR_9GridQueueIyEESO_EEEvDpT0_,"ax",@progbits
	.align	128
        .global         _ZN6thrust24THRUST_300001_SM_1000_NS8cuda_cub4core6detail13_kernel_agentINS1_8__reduce11ReduceAgentINS0_12zip_iteratorIN4cuda3std3__45tupleIJNS0_10device_ptrIdEENS0_17counting_iteratorIlNS0_11use_defaultESF_SF_EEEEEEEPNSB_IJdlEEESJ_lNS1_9__extrema9arg_max_fIdl13cmpAbsDoublesEEEEJSI_SK_lN3cub18CUB_300001_SM_100013GridEvenShareIlEENSR_9GridQueueIyEESO_EEEvDpT0_
        .type           _ZN6thrust24THRUST_300001_SM_1000_NS8cuda_cub4core6detail13_kernel_agentINS1_8__reduce11ReduceAgentINS0_12zip_iteratorIN4cuda3std3__45tupleIJNS0_10device_ptrIdEENS0_17counting_iteratorIlNS0_11use_defaultESF_SF_EEEEEEEPNSB_IJdlEEESJ_lNS1_9__extrema9arg_max_fIdl13cmpAbsDoublesEEEEJSI_SK_lN3cub18CUB_300001_SM_100013GridEvenShareIlEENSR_9GridQueueIyEESO_EEEvDpT0_,@function
        .size           _ZN6thrust24THRUST_300001_SM_1000_NS8cuda_cub4core6detail13_kernel_agentINS1_8__reduce11ReduceAgentINS0_12zip_iteratorIN4cuda3std3__45tupleIJNS0_10device_ptrIdEENS0_17counting_iteratorIlNS0_11use_defaultESF_SF_EEEEEEEPNSB_IJdlEEESJ_lNS1_9__extrema9arg_max_fIdl13cmpAbsDoublesEEEEJSI_SK_lN3cub18CUB_300001_SM_100013GridEvenShareIlEENSR_9GridQueueIyEESO_EEEvDpT0_,(.L_x_744 - _ZN6thrust24THRUST_300001_SM_1000_NS8cuda_cub4core6detail13_kernel_agentINS1_8__reduce11ReduceAgentINS0_12zip_iteratorIN4cuda3std3__45tupleIJNS0_10device_ptrIdEENS0_17counting_iteratorIlNS0_11use_defaultESF_SF_EEEEEEEPNSB_IJdlEEESJ_lNS1_9__extrema9arg_max_fIdl13cmpAbsDoublesEEEEJSI_SK_lN3cub18CUB_300001_SM_100013GridEvenShareIlEENSR_9GridQueueIyEESO_EEEvDpT0_)
        .other          _ZN6thrust24THRUST_300001_SM_1000_NS8cuda_cub4core6detail13_kernel_agentINS1_8__reduce11ReduceAgentINS0_12zip_iteratorIN4cuda3std3__45tupleIJNS0_10device_ptrIdEENS0_17counting_iteratorIlNS0_11use_defaultESF_SF_EEEEEEEPNSB_IJdlEEESJ_lNS1_9__extrema9arg_max_fIdl13cmpAbsDoublesEEEEJSI_SK_lN3cub18CUB_300001_SM_100013GridEvenShareIlEENSR_9GridQueueIyEESO_EEEvDpT0_,@"STO_CUDA_ENTRY STV_DEFAULT"
_ZN6thrust24THRUST_300001_SM_1000_NS8cuda_cub4core6detail13_kernel_agentINS1_8__reduce11ReduceAgentINS0_12zip_iteratorIN4cuda3std3__45tupleIJNS0_10device_ptrIdEENS0_17counting_iteratorIlNS0_11use_defaultESF_SF_EEEEEEEPNSB_IJdlEEESJ_lNS1_9__extrema9arg_max_fIdl13cmpAbsDoublesEEEEJSI_SK_lN3cub18CUB_300001_SM_100013GridEvenShareIlEENSR_9GridQueueIyEESO_EEEvDpT0_:
.text._ZN6thrust24THRUST_300001_SM_1000_NS8cuda_cub4core6detail13_kernel_agentINS1_8__reduce11ReduceAgentINS0_12zip_iteratorIN4cuda3std3__45tupleIJNS0_10device_ptrIdEENS0_17counting_iteratorIlNS0_11use_defaultESF_SF_EEEEEEEPNSB_IJdlEEESJ_lNS1_9__extrema9arg_max_fIdl13cmpAbsDoublesEEEEJSI_SK_lN3cub18CUB_300001_SM_100013GridEvenShareIlEENSR_9GridQueueIyEESO_EEEvDpT0_:
[----:B------:R-:W-:Y:S01]  /*0000*/  LDC R1, c[0x0][0x37c] ;  /* 0x0000df00ff017b82 */ /* 0x000fe20000000800 */
[----:B------:R-:W0:Y:S01]  /*0010*/  S2R R0, SR_CTAID.X ;  /* 0x0000000000007919 */ /* 0x000e220000002500 */
[----:B------:R-:W1:Y:S01]  /*0020*/  LDCU.64 UR4, c[0x0][0x398] ;  /* 0x00007300ff0477ac */ /* 0x000e620008000a00 */
[----:B------:R-:W-:Y:S01]  /*0030*/  BSSY.RECONVERGENT B0, `(.L_x_116) ;  /* 0x0000689000007945 */ /* 0x000fe20003800200 */
[----:B------:R-:W2:Y:S01]  /*0040*/  LDCU UR6, c[0x0][0x370] ;  /* 0x00006e00ff0677ac */ /* 0x000ea20008000800 */
[----:B------:R-:W3:Y:S01]  /*0050*/  LDCU.64 UR10, c[0x0][0x358] ;  /* 0x00006b00ff0a77ac */ /* 0x000ee20008000a00 */
[----:B-1----:R-:W-:Y:S02]  /*0060*/  IMAD.U32 R25, RZ, RZ, UR4 ;  /* 0x00000004ff197e24 */ /* 0x002fe4000f8e00ff */
[----:B------:R-:W-:Y:S01]  /*0070*/  IMAD.U32 R16, RZ, RZ, UR5 ;  /* 0x00000005ff107e24 */ /* 0x000fe2000f8e00ff */
[----:B--2---:R-:W-:Y:S01]  /*0080*/  UIMAD UR6, UR6, 0x500, URZ ;  /* 0x00000500060678a4 */ /* 0x004fe2000f8e02ff */
[----:B0-----:R-:W-:-:S05]  /*0090*/  IMAD R8, R0, 0x500, RZ ;  /* 0x0000050000087824 */ /* 0x001fca00078e02ff */
[----:B------:R-:W-:-:S04]  /*00a0*/  IADD3 R2, P1, PT, R8, 0x500, RZ ;  /* 0x0000050008027810 */ /* 0x000fc80007f3e0ff */
[----:B------:R-:W-:Y:S01]  /*00b0*/  ISETP.GT.U32.AND P0, PT, R2, R25, PT ;  /* 0x000000190200720c */ /* 0x000fe20003f04070 */
[----:B------:R-:W-:-:S05]  /*00c0*/  IMAD.X R3, RZ, RZ, RZ, P1 ;  /* 0x000000ffff037224 */ /* 0x000fca00008e06ff */
[----:B------:R-:W-:-:S13]  /*00d0*/  ISETP.GT.AND.EX P0, PT, R3, R16, PT, P0 ;  /* 0x000000100300720c */ /* 0x000fda0003f04300 */
[----:B---3--:R-:W-:Y:S05]  /*00e0*/  @!P0 BRA `(.L_x_117) ;  /* 0x0000003800e48947 */ /* 0x008fea0003800000 */
[----:B------:R-:W0:Y:S01]  /*00f0*/  S2R R10, SR_TID.X ;  /* 0x00000000000a7919 */ /* 0x000e220000002100 */
[----:B------:R-:W-:Y:S01]  /*0100*/  IMAD.IADD R9, R25, 0x1, -R8 ;  /* 0x0000000119097824 */ /* 0x000fe200078e0a08 */
[----:B------:R-:W-:Y:S01]  /*0110*/  BSSY.RECONVERGENT B1, `(.L_x_118) ;  /* 0x000000f000017945 */ /* 0x000fe20003800200 */
[----:B------:R-:W-:Y:S02]  /*0120*/  CS2R R20, SRZ ;  /* 0x0000000000147805 */ /* 0x000fe4000001ff00 */
[----:B------:R-:W-:Y:S02]  /*0130*/  CS2R R14, SRZ ;  /* 0x00000000000e7805 */ /* 0x000fe4000001ff00 */
[----:B0-----:R-:W-:Y:S01]  /*0140*/  ISETP.GE.AND P0, PT, R10, R9, PT ;  /* 0x000000090a00720c */ /* 0x001fe20003f06270 */
[----:B------:R-:W-:-:S12]  /*0150*/  IMAD.MOV.U32 R6, RZ, RZ, R10 ;  /* 0x000000ffff067224 */ /* 0x000fd800078e000a */
[----:B------:R-:W-:Y:S05]  /*0160*/  @P0 BRA `(.L_x_119) ;  /* 0x0000000000240947 */ /* 0x000fea0003800000 */
[----:B------:R-:W0:Y:S01]  /*0170*/  LDCU.128 UR4, c[0x0][0x380] ;  /* 0x00007000ff0477ac */ /* 0x000e220008000c00 */
[----:B------:R-:W-:-:S05]  /*0180*/  IADD3 R21, P0, PT, R8, R10, RZ ;  /* 0x0000000a08157210 */ /* 0x000fca0007f1e0ff */
[----:B------:R-:W-:Y:S01]  /*0190*/  IMAD.X R20, RZ, RZ, RZ, P0 ;  /* 0x000000ffff147224 */ /* 0x000fe200000e06ff */
[----:B0-----:R-:W-:-:S04]  /*01a0*/  LEA R14, P1, R21, UR4, 0x3 ;  /* 0x00000004150e7c11 */ /* 0x001fc8000f8218ff */
[----:B------:R-:W-:-:S06]  /*01b0*/  LEA.HI.X R15, R21, UR5, R20, 0x3, P1 ;  /* 0x00000005150f7c11 */ /* 0x000fcc00088f1c14 */
[----:B------:R-:W5:Y:S01]  /*01c0*/  LDG.E.64 R14, desc[UR10][R14.64] ;  /* 0x0000000a0e0e7981 */ /* 0x000f62000c1e1b00 */
[----:B------:R-:W-:Y:S01]  /*01d0*/  IADD3 R21, P0, PT, R21, UR6, RZ ;  /* 0x0000000615157c10 */ /* 0x000fe2000ff1e0ff */
[----:B------:R-:W-:-:S03]  /*01e0*/  VIADD R6, R10, 0x100 ;  /* 0x000001000a067836 */ /* 0x000fc60000000000 */
[----:B------:R-:W-:-:S09]  /*01f0*/  IADD3.X R20, PT, PT, R20, UR7, RZ, P0, !PT ;  /* 0x0000000714147c10 */ /* 0x000fd200087fe4ff */
.L_x_119:
[----:B------:R-:W-:Y:S05]  /*0200*/  BSYNC.RECONVERGENT B1 ;  /* 0x0000000000017941 */ /* 0x000fea0003800200 */
.L_x_118:
[----:B------:R-:W-:Y:S01]  /*0210*/  ISETP.GE.AND P0, PT, R6, R9, PT ;  /* 0x000000090600720c */ /* 0x000fe20003f06270 */
[----:B------:R-:W-:-:S12]  /*0220*/  BSSY.RECONVERGENT B1, `(.L_x_120) ;  /* 0x00000af000017945 */ /* 0x000fd80003800200 */
[----:B------:R-:W-:Y:S05]  /*0230*/  @P0 BRA `(.L_x_121) ;  /* 0x0000000800b40947 */ /* 0x000fea0003800000 */
[----:B------:R-:W-:Y:S01]  /*0240*/  LOP3.LUT R2, RZ, R6, RZ, 0x33, !PT ;  /* 0x00000006ff027212 */ /* 0x000fe200078e33ff */
[----:B------:R-:W-:Y:S03]  /*0250*/  BSSY.RECONVERGENT B2, `(.L_x_122) ;  /* 0x0000034000027945 */ /* 0x000fe60003800200 */
[----:B------:R-:W-:-:S04]  /*0260*/  IADD3 R25, PT, PT, -R8, R25, R2 ;  /* 0x0000001908197210 */ /* 0x000fc80007ffe102 */
[----:B------:R-:W-:-:S04]  /*0270*/  LOP3.LUT R2, R25, 0x300, RZ, 0xc0, !PT ;  /* 0x0000030019027812 */ /* 0x000fc800078ec0ff */
[----:B------:R-:W-:-:S13]  /*0280*/  ISETP.NE.AND P0, PT, R2, 0x300, PT ;  /* 0x000003000200780c */ /* 0x000fda0003f05270 */
[----:B------:R-:W-:Y:S05]  /*0290*/  @!P0 BRA `(.L_x_123) ;  /* 0x0000000000bc8947 */ /* 0x000fea0003800000 */
[----:B------:R-:W0:Y:S01]  /*02a0*/  LDCU.128 UR4, c[0x0][0x380] ;  /* 0x00007000ff0477ac */ /* 0x000e220008000c00 */
[----:B------:R-:W-:Y:S02]  /*02b0*/  IADD3 R12, P0, PT, R8, R6, RZ ;  /* 0x00000006080c7210 */ /* 0x000fe40007f1e0ff */
[----:B------:R-:W-:-:S03]  /*02c0*/  LEA.HI R2, R25, 0x1, RZ, 0x18 ;  /* 0x0000000119027811 */ /* 0x000fc600078fc0ff */
[----:B------:R-:W-:Y:S01]  /*02d0*/  IMAD.X R3, RZ, RZ, RZ, P0 ;  /* 0x000000ffff037224 */ /* 0x000fe200000e06ff */
[----:B------:R-:W-:-:S05]  /*02e0*/  LOP3.LUT R2, R2, 0x3, RZ, 0xc0, !PT ;  /* 0x0000000302027812 */ /* 0x000fca00078ec0ff */
[----:B------:R-:W-:Y:S01]  /*02f0*/  IMAD.MOV R7, RZ, RZ, -R2 ;  /* 0x000000ffff077224 */ /* 0x000fe200078e0a02 */
[C---:B0-----:R-:W-:Y:S02]  /*0300*/  IADD3 R13, P1, PT, R12.reuse, UR6, RZ ;  /* 0x000000060c0d7c10 */ /* 0x041fe4000ff3e0ff */
[C---:B------:R-:W-:Y:S02]  /*0310*/  LEA R11, P2, R12.reuse, UR4, 0x3 ;  /* 0x000000040c0b7c11 */ /* 0x040fe4000f8418ff */
[----:B------:R-:W-:Y:S02]  /*0320*/  IADD3.X R16, PT, PT, R3, UR7, RZ, P1, !PT ;  /* 0x0000000703107c10 */ /* 0x000fe40008ffe4ff */
[----:B------:R-:W-:-:S09]  /*0330*/  LEA.HI.X R12, R12, UR5, R3, 0x3, P2 ;  /* 0x000000050c0c7c11 */ /* 0x000fd200090f1c03 */
.L_x_126:
[----:B------:R-:W-:Y:S02]  /*0340*/  IMAD.MOV.U32 R2, RZ, RZ, R11 ;  /* 0x000000ffff027224 */ /* 0x000fe400078e000b */
[----:B------:R-:W-:-:S06]  /*0350*/  IMAD.MOV.U32 R3, RZ, RZ, R12 ;  /* 0x000000ffff037224 */ /* 0x000fcc00078e000c */
[----:B------:R-:W2:Y:S01]  /*0360*/  LDG.E.64 R2, desc[UR10][R2.64] ;  /* 0x0000000a02027981 */ /* 0x000ea2000c1e1b00 */
[----:B------:R-:W-:Y:S01]  /*0370*/  VIADD R7, R7, 0x1 ;  /* 0x0000000107077836 */ /* 0x000fe20000000000 */
[----:B------:R-:W-:Y:S01]  /*0380*/  BSSY.RECONVERGENT B3, `(.L_x_124) ;  /* 0x000001b000037945 */ /* 0x000fe20003800200 */
[----:B------:R-:W-:Y:S01]  /*0390*/  IMAD.MOV.U32 R18, RZ, RZ, R21 ;  /* 0x000000ffff127224 */ /* 0x000fe200078e0015 */
[----:B------:R-:W-:Y:S01]  /*03a0*/  IADD3 R11, P3, PT, R11, 0x800, RZ ;  /* 0x000008000b0b7810 */ /* 0x000fe20007f7e0ff */
[----:B------:R-:W-:Y:S01]  /*03b0*/  IMAD.MOV.U32 R17, RZ, RZ, R20 ;  /* 0x000000ffff117224 */ /* 0x000fe200078e0014 */
[----:B------:R-:W-:Y:S01]  /*03c0*/  ISETP.NE.AND P2, PT, R7, RZ, PT ;  /* 0x000000ff0700720c */ /* 0x000fe20003f45270 */
[----:B-----5:R-:W-:Y:S02]  /*03d0*/  IMAD.MOV.U32 R4, RZ, RZ, R14 ;  /* 0x000000ffff047224 */ /* 0x020fe400078e000e */
[----:B------:R-:W-:Y:S02]  /*03e0*/  IMAD.MOV.U32 R5, RZ, RZ, R15 ;  /* 0x000000ffff057224 */ /* 0x000fe400078e000f */
[----:B------:R-:W-:-:S02]  /*03f0*/  IMAD.MOV.U32 R21, RZ, RZ, R13 ;  /* 0x000000ffff157224 */ /* 0x000fc400078e000d */
[----:B------:R-:W-:Y:S01]  /*0400*/  IMAD.MOV.U32 R20, RZ, RZ, R16 ;  /* 0x000000ffff147224 */ /* 0x000fe200078e0010 */
[----:B--2---:R-:W-:Y:S01]  /*0410*/  DSETP.GEU.AND P0, PT, |R14|, |R2|, PT ;  /* 0x400000020e00722a */ /* 0x004fe20003f0e200 */
[----:B------:R-:W-:Y:S02]  /*0420*/  IMAD.MOV.U32 R14, RZ, RZ, R2 ;  /* 0x000000ffff0e7224 */ /* 0x000fe400078e0002 */
[----:B------:R-:W-:-:S11]  /*0430*/  IMAD.MOV.U32 R15, RZ, RZ, R3 ;  /* 0x000000ffff0f7224 */ /* 0x000fd600078e0003 */
        /* <DEDUP_REMOVED lines=15> */
.L_x_125:
[----:B------:R-:W-:Y:S05]  /*0530*/  BSYNC.RECONVERGENT B3 ;  /* 0x0000000000037941 */ /* 0x000fea0003800200 */
.L_x_124:
[----:B------:R-:W-:Y:S01]  /*0540*/  IADD3 R13, P0, PT, R13, 0x100, RZ ;  /* 0x000001000d0d7810 */ /* 0x000fe20007f1e0ff */
[----:B------:R-:W-:Y:S02]  /*0550*/  VIADD R6, R6, 0x100 ;  /* 0x0000010006067836 */ /* 0x000fe40000000000 */
[----:B------:R-:W-:Y:S02]  /*0560*/  IMAD.X R12, RZ, RZ, R12, P3 ;  /* 0x000000ffff0c7224 */ /* 0x000fe400018e060c */
[----:B------:R-:W-:Y:S01]  /*0570*/  IMAD.X R16, RZ, RZ, R16, P0 ;  /* 0x000000ffff107224 */ /* 0x000fe200000e0610 */
[----:B------:R-:W-:Y:S07]  /*0580*/  @P2 BRA `(.L_x_126) ;  /* 0xfffffffc006c2947 */ /* 0x000fee000383ffff */
.L_x_123:
[----:B------:R-:W-:Y:S05]  /*0590*/  BSYNC.RECONVERGENT B2 ;  /* 0x0000000000027941 */ /* 0x000fea0003800200 */
.L_x_122:
[----:B------:R-:W-:-:S13]  /*05a0*/  ISETP.GE.U32.AND P0, PT, R25, 0x300, PT ;  /* 0x000003001900780c */ /* 0x000fda0003f06070 */
[----:B------:R-:W-:Y:S05]  /*05b0*/  @!P0 BRA `(.L_x_121) ;  /* 0x0000000400d48947 */ /* 0x000fea0003800000 */
[----:B------:R-:W0:Y:S01]  /*05c0*/  LDC.64 R4, c[0x0][0x380] ;  /* 0x0000e000ff047b82 */ /* 0x000e220000000a00 */
[----:B------:R-:W-:-:S07]  /*05d0*/  VIADD R11, R6, 0x200 ;  /* 0x00000200060b7836 */ /* 0x000fce0000000000 */
[----:B------:R-:W1:Y:S02]  /*05e0*/  LDC.64 R2, c[0x0][0x388] ;  /* 0x0000e200ff027b82 */ /* 0x000e640000000a00 */
.L_x_135:
[----:B------:R-:W-:-:S05]  /*05f0*/  VIADD R7, R11, 0xfffffe00 ;  /* 0xfffffe000b077836 */ /* 0x000fca0000000000 */
[----:B------:R-:W-:-:S04]  /*0600*/  IADD3 R13, P0, PT, R8, R7, RZ ;  /* 0x00000007080d7210 */ /* 0x000fc80007f1e0ff */
[----:B------:R-:W-:Y:S02]  /*0610*/  LEA.HI.X.SX32 R12, R7, RZ, 0x1, P0 ;  /* 0x000000ff070c7211 */ /* 0x000fe400000f0eff */
[----:B0-----:R-:W-:-:S04]  /*0620*/  LEA R16, P0, R13, R4, 0x3 ;  /* 0x000000040d107211 */ /* 0x001fc800078018ff */
[----:B------:R-:W-:-:S05]  /*0630*/  LEA.HI.X R17, R13, R5, R12, 0x3, P0 ;  /* 0x000000050d117211 */ /* 0x000fca00000f1c0c */
[----:B------:R-:W2:Y:S04]  /*0640*/  LDG.E.64 R18, desc[UR10][R16.64] ;  /* 0x0000000a10127981 */ /* 0x000ea8000c1e1b00 */
[----:B-----5:R0:W5:Y:S01]  /*0650*/  LDG.E.64 R6, desc[UR10][R16.64+0x800] ;  /* 0x0008000a10067981 */ /* 0x020162000c1e1b00 */
[----:B-1----:R-:W-:Y:S01]  /*0660*/  IADD3 R24, P1, PT, R13, R2, RZ ;  /* 0x000000020d187210 */ /* 0x002fe20007f3e0ff */
[----:B------:R-:W-:Y:S04]  /*0670*/  BSSY.RECONVERGENT B2, `(.L_x_127) ;  /* 0x0000016000027945 */ /* 0x000fe80003800200 */
[----:B------:R-:W-:-:S02]  /*0680*/  IMAD.X R25, R12, 0x1, R3, P1 ;  /* 0x000000010c197824 */ /* 0x000fc400008e0603 */
[----:B------:R-:W-:Y:S02]  /*0690*/  IMAD.MOV.U32 R23, RZ, RZ, R24 ;  /* 0x000000ffff177224 */ /* 0x000fe400078e0018 */
[----:B------:R-:W-:Y:S01]  /*06a0*/  IMAD.MOV.U32 R22, RZ, RZ, R25 ;  /* 0x000000ffff167224 */ /* 0x000fe200078e0019 */
[----:B--2---:R-:W-:Y:S01]  /*06b0*/  DSETP.GEU.AND P0, PT, |R14|, |R18|, PT ;  /* 0x400000120e00722a */ /* 0x004fe20003f0e200 */
[----:B------:R-:W-:Y:S02]  /*06c0*/  IMAD.MOV.U32 R12, RZ, RZ, R18 ;  /* 0x000000ffff0c7224 */ /* 0x000fe400078e0012 */
[----:B------:R-:W-:-:S11]  /*06d0*/  IMAD.MOV.U32 R13, RZ, RZ, R19 ;  /* 0x000000ffff0d7224 */ /* 0x000fd600078e0013 */
        /* <DEDUP_REMOVED lines=15> */
.L_x_128:
[----:B------:R-:W-:Y:S05]  /*07d0*/  BSYNC.RECONVERGENT B2 ;  /* 0x0000000000027941 */ /* 0x000fea0003800200 */
.L_x_127:
[----:B------:R0:W5:Y:S04]  /*07e0*/  LDG.E.64 R14, desc[UR10][R16.64+0x1000] ;  /* 0x0010000a100e7981 */ /* 0x000168000c1e1b00 */
[----:B------:R0:W5:Y:S02]  /*07f0*/  LDG.E.64 R18, desc[UR10][R16.64+0x1800] ;  /* 0x0018000a10127981 */ /* 0x000164000c1e1b00 */
[----:B-----5:R-:W-:Y:S01]  /*0800*/  DSETP.GEU.AND P0, PT, |R12|, |R6|, PT ;  /* 0x400000060c00722a */ /* 0x020fe20003f0e200 */
[----:B------:R-:W-:Y:S01]  /*0810*/  VIADD R21, R11, 0xffffff00 ;  /* 0xffffff000b157836 */ /* 0x000fe20000000000 */
[----:B------:R-:W-:Y:S04]  /*0820*/  BSSY.RECONVERGENT B2, `(.L_x_129) ;  /* 0x0000017000027945 */ /* 0x000fe80003800200 */
[----:B------:R-:W-:-:S02]  /*0830*/  SHF.R.S32.HI R20, RZ, 0x1f, R21 ;  /* 0x0000001fff147819 */ /* 0x000fc40000011415 */
[----:B------:R-:W-:Y:S01]  /*0840*/  IADD3 R26, P1, P2, R21, R2, R8 ;  /* 0x00000002151a7210 */ /* 0x000fe20007a3e008 */
[----:B------:R-:W-:-:S03]  /*0850*/  IMAD.MOV.U32 R21, RZ, RZ, R7 ;  /* 0x000000ffff157224 */ /* 0x000fc600078e0007 */
[----:B------:R-:W-:Y:S01]  /*0860*/  IADD3.X R27, PT, PT, R20, R3, RZ, P1, P2 ;  /* 0x00000003141b7210 */ /* 0x000fe20000fe44ff */
[----:B------:R-:W-:Y:S02]  /*0870*/  IMAD.MOV.U32 R24, RZ, RZ, R26 ;  /* 0x000000ffff187224 */ /* 0x000fe400078e001a */
[----:B------:R-:W-:Y:S02]  /*0880*/  IMAD.MOV.U32 R20, RZ, RZ, R6 ;  /* 0x000000ffff147224 */ /* 0x000fe400078e0006 */
[----:B------:R-:W-:Y:S01]  /*0890*/  IMAD.MOV.U32 R25, RZ, RZ, R27 ;  /* 0x000000ffff197224 */ /* 0x000fe200078e001b */
[----:B0-----:R-:W-:Y:S06]  /*08a0*/  @!P0 BRA `(.L_x_130) ;  /* 0x0000000000388947 */ /* 0x001fec0003800000 */
        /* <DEDUP_REMOVED lines=14> */
.L_x_130:
[----:B------:R-:W-:Y:S05]  /*0990*/  BSYNC.RECONVERGENT B2 ;  /* 0x0000000000027941 */ /* 0x000fea0003800200 */
.L_x_129:
[----:B------:R-:W-:Y:S01]  /*09a0*/  DSETP.GEU.AND P0, PT, |R20|, |R14|, PT ;  /* 0x4000000e1400722a */ /* 0x000fe20003f0e200 */
[----:B------:R-:W-:Y:S01]  /*09b0*/  SHF.R.S32.HI R6, RZ, 0x1f, R11 ;  /* 0x0000001fff067819 */ /* 0x000fe2000001140b */
[----:B------:R-:W-:Y:S01]  /*09c0*/  BSSY.RECONVERGENT B2, `(.L_x_131) ;  /* 0x0000017000027945 */ /* 0x000fe20003800200 */
[C---:B------:R-:W-:Y:S01]  /*09d0*/  IADD3 R23, P1, P2, R11.reuse, R2, R8 ;  /* 0x000000020b177210 */ /* 0x040fe20007a3e008 */
[----:B------:R-:W-:Y:S02]  /*09e0*/  VIADD R17, R11, 0x100 ;  /* 0x000001000b117836 */ /* 0x000fe40000000000 */
[----:B------:R-:W-:Y:S01]  /*09f0*/  IMAD.MOV.U32 R7, RZ, RZ, R15 ;  /* 0x000000ffff077224 */ /* 0x000fe200078e000f */
[----:B------:R-:W-:Y:S01]  /*0a00*/  IADD3.X R16, PT, PT, R6, R3, RZ, P1, P2 ;  /* 0x0000000306107210 */ /* 0x000fe20000fe44ff */
[----:B------:R-:W-:Y:S02]  /*0a10*/  IMAD.MOV.U32 R12, RZ, RZ, R23 ;  /* 0x000000ffff0c7224 */ /* 0x000fe400078e0017 */
[----:B------:R-:W-:-:S02]  /*0a20*/  IMAD.MOV.U32 R6, RZ, RZ, R14 ;  /* 0x000000ffff067224 */ /* 0x000fc400078e000e */
[----:B------:R-:W-:Y:S02]  /*0a30*/  IMAD.MOV.U32 R13, RZ, RZ, R16 ;  /* 0x000000ffff0d7224 */ /* 0x000fe400078e0010 */
        /* <DEDUP_REMOVED lines=15> */
.L_x_132:
[----:B------:R-:W-:Y:S05]  /*0b30*/  BSYNC.RECONVERGENT B2 ;  /* 0x0000000000027941 */ /* 0x000fea0003800200 */
.L_x_131:
[----:B------:R-:W-:Y:S01]  /*0b40*/  DSETP.GEU.AND P0, PT, |R6|, |R18|, PT ;  /* 0x400000120600722a */ /* 0x000fe20003f0e200 */
[----:B------:R-:W-:Y:S01]  /*0b50*/  SHF.R.S32.HI R14, RZ, 0x1f, R17 ;  /* 0x0000001fff0e7819 */ /* 0x000fe20000011411 */
[----:B------:R-:W-:Y:S01]  /*0b60*/  BSSY.RECONVERGENT B2, `(.L_x_133) ;  /* 0x0000016000027945 */ /* 0x000fe20003800200 */
[----:B------:R-:W-:Y:S01]  /*0b70*/  IADD3 R17, P1, P2, R17, R2, R8 ;  /* 0x0000000211117210 */ /* 0x000fe20007a3e008 */
[----:B------:R-:W-:-:S03]  /*0b80*/  IMAD.MOV.U32 R15, RZ, RZ, R19 ;  /* 0x000000ffff0f7224 */ /* 0x000fc600078e0013 */
[----:B------:R-:W-:Y:S01]  /*0b90*/  IADD3.X R16, PT, PT, R14, R3, RZ, P1, P2 ;  /* 0x000000030e107210 */ /* 0x000fe20000fe44ff */
[----:B------:R-:W-:Y:S02]  /*0ba0*/  IMAD.MOV.U32 R21, RZ, RZ, R17 ;  /* 0x000000ffff157224 */ /* 0x000fe400078e0011 */
[----:B------:R-:W-:Y:S02]  /*0bb0*/  IMAD.MOV.U32 R14, RZ, RZ, R18 ;  /* 0x000000ffff0e7224 */ /* 0x000fe400078e0012 */
        /* <DEDUP_REMOVED lines=16> */
.L_x_134:
[----:B------:R-:W-:Y:S05]  /*0cc0*/  BSYNC.RECONVERGENT B2 ;  /* 0x0000000000027941 */ /* 0x000fea0003800200 */
.L_x_133:
[C---:B------:R-:W-:Y:S02]  /*0cd0*/  VIADD R6, R11.reuse, 0x200 ;  /* 0x000002000b067836 */ /* 0x040fe40000000000 */
[----:B------:R-:W-:-:S03]  /*0ce0*/  VIADD R11, R11, 0x400 ;  /* 0x000004000b0b7836 */ /* 0x000fc60000000000 */
[----:B------:R-:W-:-:S13]  /*0cf0*/  ISETP.GE.AND P0, PT, R6, R9, PT ;  /* 0x000000090600720c */ /* 0x000fda0003f06270 */
[----:B------:R-:W-:Y:S05]  /*0d00*/  @!P0 BRA `(.L_x_135) ;  /* 0xfffffff800388947 */ /* 0x000fea000383ffff */
.L_x_121:
[----:B------:R-:W-:Y:S05]  /*0d10*/  BSYNC.RECONVERGENT B1 ;  /* 0x0000000000017941 */ /* 0x000fea0003800200 */
.L_x_120:
[----:B------:R-:W-:-:S13]  /*0d20*/  ISETP.GE.AND P0, PT, R9, 0x100, PT ;  /* 0x000001000900780c */ /* 0x000fda0003f06270 */
[----:B------:R-:W-:Y:S05]  /*0d30*/  @!P0 BRA `(.L_x_136) ;  /* 0x0000001400508947 */ /* 0x000fea0003800000 */
[----:B------:R-:W0:Y:S01]  /*0d40*/  S2R R11, SR_LANEID ;  /* 0x00000000000b7919 */ /* 0x000e220000000000 */
[----:B------:R-:W-:Y:S01]  /*0d50*/  BSSY.RECONVERGENT B1, `(.L_x_137) ;  /* 0x000001f000017945 */ /* 0x000fe20003800200 */
[----:B------:R-:W-:Y:S01]  /*0d60*/  IMAD.MOV.U32 R12, RZ, RZ, R21 ;  /* 0x000000ffff0c7224 */ /* 0x000fe200078e0015 */
[----:B-----5:R1:W2:Y:S01]  /*0d70*/  SHFL.DOWN PT, R4, R14, 0x1, 0x1f ;  /* 0x08201f000e047f89 */ /* 0x0202a200000e0000 */
        /* <DEDUP_REMOVED lines=9> */
[----:B------:R-:W-:Y:S01]  /*0e10*/  IMAD.MOV.U32 R12, RZ, RZ, R6 ;  /* 0x000000ffff0c7224 */ /* 0x000fe200078e0006 */
[----:B------:R-:W-:Y:S01]  /*0e20*/  MOV R13, R7 ;  /* 0x00000007000d7202 */ /* 0x000fe20000000f00 */
[----:B------:R-:W-:Y:S02]  /*0e30*/  IMAD.MOV.U32 R2, RZ, RZ, R4 ;  /* 0x000000ffff027224 */ /* 0x000fe400078e0004 */
[----:B------:R-:W-:-:S09]  /*0e40*/  IMAD.MOV.U32 R3, RZ, RZ, R5 ;  /* 0x000000ffff037224 */ /* 0x000fd200078e0005 */
        /* <DEDUP_REMOVED lines=15> */
.L_x_138:
[----:B------:R-:W-:Y:S05]  /*0f40*/  BSYNC.RECONVERGENT B1 ;  /* 0x0000000000017941 */ /* 0x000fea0003800200 */
.L_x_137:
        /* <DEDUP_REMOVED lines=31> */
.L_x_140:
[----:B------:R-:W-:Y:S05]  /*1140*/  BSYNC.RECONVERGENT B1 ;  /* 0x0000000000017941 */ /* 0x000fea0003800200 */
.L_x_139:
[----:B------:R-:W-:Y:S01]  /*1150*/  ISETP.GT.AND P0, PT, R11, 0x1b, PT ;  /* 0x0000001b0b00780c */ /* 0x000fe20003f04270 */
[----:B-1----:R1:W1:Y:S01]  /*1160*/  SHFL.DOWN PT, R6, R4, 0x4, 0x1f ;  /* 0x08801f0004067f89 */ /* 0x00226200000e0000 */
[----:B------:R-:W-:Y:S01]  /*1170*/  BSSY.RECONVERGENT B1, `(.L_x_141) ;  /* 0x000001d000017945 */ /* 0x000fe20003800200 */
[----:B----4-:R-:W-:Y:S02]  /*1180*/  IMAD.MOV.U32 R14, RZ, RZ, R8 ;  /* 0x000000ffff0e7224 */ /* 0x010fe400078e0008 */
[----:B--2---:R2:W4:Y:S01]  /*1190*/  SHFL.DOWN PT, R7, R5, 0x4, 0x1f ;  /* 0x08801f0005077f89 */ /* 0x00452200000e0000 */
[----:B---3--:R-:W-:Y:S02]  /*11a0*/  IMAD.MOV.U32 R15, RZ, RZ, R9 ;  /* 0x000000ffff0f7224 */ /* 0x008fe400078e0009 */
[----:B0-----:R-:W-:Y:S01]  /*11b0*/  IMAD.MOV.U32 R2, RZ, RZ, R4 ;  /* 0x000000ffff027224 */ /* 0x001fe200078e0004 */
[----:B------:R2:W0:Y:S01]  /*11c0*/  SHFL.DOWN PT, R13, R8, 0x4, 0x1f ;  /* 0x08801f00080d7f89 */ /* 0x00042200000e0000 */
[----:B------:R-:W-:-:S03]  /*11d0*/  IMAD.MOV.U32 R3, RZ, RZ, R5 ;  /* 0x000000ffff037224 */ /* 0x000fc600078e0005 */
[----:B------:R2:W3:Y:S01]  /*11e0*/  SHFL.DOWN PT, R12, R9, 0x4, 0x1f ;  /* 0x08801f00090c7f89 */ /* 0x0004e200000e0000 */
[----:B------:R-:W-:Y:S05]  /*11f0*/  @P0 BRA `(.L_x_142) ;  /* 0x0000000000500947 */ /* 0x000fea0003800000 */
[----:B-1--4-:R-:W-:Y:S01]  /*1200*/  DSETP.GEU.AND P0, PT, |R4|, |R6|, PT ;  /* 0x400000060400722a */ /* 0x012fe20003f0e200 */
[----:B0-----:R-:W-:Y:S02]  /*1210*/  IMAD.MOV.U32 R14, RZ, RZ, R13 ;  /* 0x000000ffff0e7224 */ /* 0x001fe400078e000d */
        /* <DEDUP_REMOVED lines=18> */
.L_x_142:
[----:B------:R-:W-:Y:S05]  /*1340*/  BSYNC.RECONVERGENT B1 ;  /* 0x0000000000017941 */ /* 0x000fea0003800200 */
.L_x_141:
[----:B------:R-:W-:Y:S01]  /*1350*/  ISETP.GT.AND P0, PT, R11, 0x17, PT ;  /* 0x000000170b00780c */ /* 0x000fe20003f04270 */
[----:B-1----:R1:W1:Y:S01]  /*1360*/  SHFL.DOWN PT, R4, R2, 0x8, 0x1f ;  /* 0x09001f0002047f89 */ /* 0x00226200000e0000 */
[----:B------:R-:W-:Y:S01]  /*1370*/  BSSY.RECONVERGENT B1, `(.L_x_143) ;  /* 0x000001d000017945 */ /* 0x000fe20003800200 */
[----:B---3--:R-:W-:Y:S02]  /*1380*/  IMAD.MOV.U32 R12, RZ, RZ, R14 ;  /* 0x000000ffff0c7224 */ /* 0x008fe400078e000e */
[----:B--2---:R2:W3:Y:S01]  /*1390*/  SHFL.DOWN PT, R5, R3, 0x8, 0x1f ;  /* 0x09001f0003057f89 */ /* 0x0044e200000e0000 */
[----:B0-----:R-:W-:Y:S02]  /*13a0*/  IMAD.MOV.U32 R13, RZ, RZ, R15 ;  /* 0x000000ffff0d7224 */ /* 0x001fe400078e000f */
[----:B------:R-:W-:Y:S01]  /*13b0*/  IMAD.MOV.U32 R8, RZ, RZ, R2 ;  /* 0x000000ffff087224 */ /* 0x000fe200078e0002 */
[----:B----4-:R2:W0:Y:S01]  /*13c0*/  SHFL.DOWN PT, R7, R14, 0x8, 0x1f ;  /* 0x09001f000e077f89 */ /* 0x01042200000e0000 */
[----:B------:R-:W-:-:S03]  /*13d0*/  IMAD.MOV.U32 R9, RZ, RZ, R3 ;  /* 0x000000ffff097224 */ /* 0x000fc600078e0003 */
[----:B------:R2:W4:Y:S01]  /*13e0*/  SHFL.DOWN PT, R6, R15, 0x8, 0x1f ;  /* 0x09001f000f067f89 */ /* 0x00052200000e0000 */
[----:B------:R-:W-:Y:S05]  /*13f0*/  @P0 BRA `(.L_x_144) ;  /* 0x0000000000500947 */ /* 0x000fea0003800000 */
[----:B-1-3--:R-:W-:Y:S01]  /*1400*/  DSETP.GEU.AND P0, PT, |R2|, |R4|, PT ;  /* 0x400000040200722a */ /* 0x00afe20003f0e200 */
[----:B0-----:R-:W-:Y:S02]  /*1410*/  IMAD.MOV.U32 R12, RZ, RZ, R7 ;  /* 0x000000ffff0c7224 */ /* 0x001fe400078e0007 */
        /* <DEDUP_REMOVED lines=18> */
.L_x_144:
[----:B------:R-:W-:Y:S05]  /*1540*/  BSYNC.RECONVERGENT B1 ;  /* 0x0000000000017941 */ /* 0x000fea0003800200 */
.L_x_143:
[----:B------:R-:W-:Y:S01]  /*1550*/  ISETP.GT.AND P0, PT, R11, 0xf, PT ;  /* 0x0000000f0b00780c */ /* 0x000fe20003f04270 */
[----:B-1----:R1:W1:Y:S01]  /*1560*/  SHFL.DOWN PT, R2, R8, 0x10, 0x1f ;  /* 0x0a001f0008027f89 */ /* 0x00226200000e0000 */
[----:B------:R-:W-:Y:S01]  /*1570*/  BSSY.RECONVERGENT B1, `(.L_x_145) ;  /* 0x000001d000017945 */ /* 0x000fe20003800200 */
[----:B------:R-:W-:Y:S02]  /*1580*/  IMAD.MOV.U32 R4, RZ, RZ, R12 ;  /* 0x000000ffff047224 */ /* 0x000fe400078e000c */
[----:B--2---:R2:W1:Y:S01]  /*1590*/  SHFL.DOWN PT, R3, R9, 0x10, 0x1f ;  /* 0x0a001f0009037f89 */ /* 0x00446200000e0000 */
[----:B---3--:R-:W-:Y:S02]  /*15a0*/  IMAD.MOV.U32 R5, RZ, RZ, R13 ;  /* 0x000000ffff057224 */ /* 0x008fe400078e000d */
[----:B----4-:R-:W-:Y:S01]  /*15b0*/  IMAD.MOV.U32 R6, RZ, RZ, R8 ;  /* 0x000000ffff067224 */ /* 0x010fe200078e0008 */
[----:B------:R2:W3:Y:S01]  /*15c0*/  SHFL.DOWN PT, R15, R12, 0x10, 0x1f ;  /* 0x0a001f000c0f7f89 */ /* 0x0004e200000e0000 */
[----:B0-----:R-:W-:-:S03]  /*15d0*/  IMAD.MOV.U32 R7, RZ, RZ, R9 ;  /* 0x000000ffff077224 */ /* 0x001fc600078e0009 */
[----:B------:R2:W0:Y:S01]  /*15e0*/  SHFL.DOWN PT, R14, R13, 0x10, 0x1f ;  /* 0x0a001f000d0e7f89 */ /* 0x00042200000e0000 */
[----:B------:R-:W-:Y:S05]  /*15f0*/  @P0 BRA `(.L_x_146) ;  /* 0x0000000000500947 */ /* 0x000fea0003800000 */
[----:B-1----:R-:W-:Y:S01]  /*1600*/  DSETP.GEU.AND P0, PT, |R8|, |R2|, PT ;  /* 0x400000020800722a */ /* 0x002fe20003f0e200 */
[----:B---3--:R-:W-:Y:S02]  /*1610*/  IMAD.MOV.U32 R4, RZ, RZ, R15 ;  /* 0x000000ffff047224 */ /* 0x008fe400078e000f */
        /* <DEDUP_REMOVED lines=18> */
.L_x_146:
[----:B------:R-:W-:Y:S05]  /*1740*/  BSYNC.RECONVERGENT B1 ;  /* 0x0000000000017941 */ /* 0x000fea0003800200 */
.L_x_145:
        /* <DEDUP_REMOVED lines=11> */
.L_x_148:
[----:B------:R-:W-:Y:S05]  /*1800*/  BSYNC.RECONVERGENT B1 ;  /* 0x0000000000017941 */ /* 0x000fea0003800200 */
.L_x_147:
[----:B------:R-:W-:Y:S01]  /*1810*/  BAR.SYNC.DEFER_BLOCKING 0x0 ;  /* 0x0000000000007b1d */ /* 0x000fe20000010000 */
[----:B------:R-:W-:-:S13]  /*1820*/  ISETP.NE.AND P1, PT, R10, RZ, PT ;  /* 0x000000ff0a00720c */ /* 0x000fda0003f25270 */
[----:B------:R-:W-:Y:S05]  /*1830*/  @P1 BRA `(.L_x_149) ;  /* 0x0000005000201947 */ /* 0x000fea0003800000 */
[----:B-1--4-:R-:W1:Y:S01]  /*1840*/  S2R R3, SR_CgaCtaId ;  /* 0x0000000000037919 */ /* 0x012e620000008800 */
[----:B------:R-:W-:Y:S01]  /*1850*/  MOV R20, 0x400 ;  /* 0x0000040000147802 */ /* 0x000fe20000000f00 */
[----:B------:R-:W-:Y:S03]  /*1860*/  BSSY.RECONVERGENT B1, `(.L_x_150) ;  /* 0x000001a000017945 */ /* 0x000fe60003800200 */
[----:B-1----:R-:W-:-:S05]  /*1870*/  LEA R20, R3, R20, 0x18 ;  /* 0x0000001403147211 */ /* 0x002fca00078ec0ff */
[----:B------:R-:W1:Y:S04]  /*1880*/  LDS.64 R16, [R20+0x18] ;  /* 0x0000180014107984 */ /* 0x000e680000000a00 */
[----:B--2---:R-:W2:Y:S04]  /*1890*/  LDS.128 R8, [R20+0x20] ;  /* 0x0000200014087984 */ /* 0x004ea80000000c00 */
[----:B------:R4:W4:Y:S04]  /*18a0*/  LDS.64 R2, [R20+0x80] ;  /* 0x0000800014027984 */ /* 0x0009280000000a00 */
[----:B0--3--:R0:W3:Y:S01]  /*18b0*/  LDS.128 R12, [R20+0x30] ;  /* 0x00003000140c7984 */ /* 0x0090e20000000c00 */
[----:B-1----:R-:W-:Y:S01]  /*18c0*/  DSETP.GEU.AND P0, PT, |R6|, |R16|, PT ;  /* 0x400000100600722a */ /* 0x002fe20003f0e200 */
[----:B------:R-:W-:-:S02]  /*18d0*/  IMAD.MOV.U32 R22, RZ, RZ, R16 ;  /* 0x000000ffff167224 */ /* 0x000fc400078e0010 */
[----:B------:R-:W-:Y:S02]  /*18e0*/  IMAD.MOV.U32 R23, RZ, RZ, R17 ;  /* 0x000000ffff177224 */ /* 0x000fe400078e0011 */
[----:B--2---:R-:W-:Y:S02]  /*18f0*/  IMAD.MOV.U32 R24, RZ, RZ, R8 ;  /* 0x000000ffff187224 */ /* 0x004fe400078e0008 */
[----:B------:R-:W-:-:S07]  /*1900*/  IMAD.MOV.U32 R25, RZ, RZ, R9 ;  /* 0x000000ffff197224 */ /* 0x000fce00078e0009 */
[----:B0--34-:R-:W-:Y:S05]  /*1910*/  @!P0 BRA `(.L_x_151) ;  /* 0x0000000000388947 */ /* 0x019fea0003800000 */
[----:B------:R-:W-:Y:S01]  /*1920*/  DSETP.GEU.AND P0, PT, |R16|, |R6|, PT ;  /* 0x400000061000722a */ /* 0x000fe20003f0e200 */
[----:B------:R-:W-:Y:S01]  /*1930*/  IMAD.MOV.U32 R22, RZ, RZ, R6 ;  /* 0x000000ffff167224 */ /* 0x000fe200078e0006 */
[----:B------:R-:W-:Y:S01]  /*1940*/  MOV R25, R5 ;  /* 0x0000000500197202 */ /* 0x000fe20000000f00 */
[----:B------:R-:W-:Y:S02]  /*1950*/  IMAD.MOV.U32 R23, RZ, RZ, R7 ;  /* 0x000000ffff177224 */ /* 0x000fe400078e0007 */
[----:B------:R-:W-:-:S09]  /*1960*/  IMAD.MOV.U32 R24, RZ, RZ, R4 ;  /* 0x000000ffff187224 */ /* 0x000fd200078e0004 */
        /* <DEDUP_REMOVED lines=9> */
.L_x_151:
[----:B------:R-:W-:Y:S05]  /*1a00*/  BSYNC.RECONVERGENT B1 ;  /* 0x0000000000017941 */ /* 0x000fea0003800200 */
.L_x_150:
        /* <DEDUP_REMOVED lines=23> */
.L_x_153:
[----:B------:R-:W-:Y:S05]  /*1b80*/  BSYNC.RECONVERGENT B1 ;  /* 0x0000000000017941 */ /* 0x000fea0003800200 */
.L_x_152:
        /* <DEDUP_REMOVED lines=21> */
.L_x_155:
[----:B------:R-:W-:Y:S05]  /*1ce0*/  BSYNC.RECONVERGENT B1 ;  /* 0x0000000000017941 */ /* 0x000fea0003800200 */
.L_x_154:
        /* <DEDUP_REMOVED lines=23> */
.L_x_157:
[----:B------:R-:W-:Y:S05]  /*1e60*/  BSYNC.RECONVERGENT B1 ;  /* 0x0000000000017941 */ /* 0x000fea0003800200 */
.L_x_156:
        /* <DEDUP_REMOVED lines=21> */
.L_x_159:
[----:B------:R-:W-:Y:S05]  /*1fc0*/  BSYNC.RECONVERGENT B1 ;  /* 0x0000000000017941 */ /* 0x000fea0003800200 */
.L_x_158:
        /* <DEDUP_REMOVED lines=21> */
.L_x_161:
[----:B------:R-:W-:Y:S05]  /*2120*/  BSYNC.RECONVERGENT B1 ;  /* 0x0000000000017941 */ /* 0x000fea0003800200 */
.L_x_160:
        /* <DEDUP_REMOVED lines=21> */
.L_x_136:
[----:B------:R-:W0:Y:S01]  /*2280*/  S2R R2, SR_LANEID ;  /* 0x0000000000027919 */ /* 0x000e220000000000 */
[----:B------:R-:W-:Y:S01]  /*2290*/  LOP3.LUT R3, R10, 0x3e0, RZ, 0xc0, !PT ;  /* 0x000003e00a037812 */ /* 0x000fe200078ec0ff */
[----:B------:R-:W-:Y:S01]  /*22a0*/  BSSY.RECONVERGENT B1, `(.L_x_162) ;  /* 0x0000024000017945 */ /* 0x000fe20003800200 */
[----:B------:R-:W-:Y:S02]  /*22b0*/  IMAD.MOV.U32 R18, RZ, RZ, R21 ;  /* 0x000000ffff127224 */ /* 0x000fe400078e0015 */
[----:B------:R-:W-:Y:S01]  /*22c0*/  LOP3.LUT R6, RZ, R3, RZ, 0x33, !PT ;  /* 0x00000003ff067212 */ /* 0x000fe200078e33ff */
[----:B------:R-:W-:Y:S02]  /*22d0*/  VIADD R4, R3, 0x20 ;  /* 0x0000002003047836 */ /* 0x000fe40000000000 */
[----:B------:R-:W-:Y:S02]  /*22e0*/  IMAD.MOV.U32 R22, RZ, RZ, R20 ;  /* 0x000000ffff167224 */ /* 0x000fe400078e0014 */
[----:B------:R-:W-:Y:S01]  /*22f0*/  IMAD.IADD R3, R9, 0x1, R6 ;  /* 0x0000000109037824 */ /* 0x000fe200078e0206 */
[----:B------:R-:W-:Y:S01]  /*2300*/  ISETP.GT.AND P0, PT, R4, R9, PT ;  /* 0x000000090400720c */ /* 0x000fe20003f04270 */
[----:B-----5:R-:W-:-:S02]  /*2310*/  IMAD.MOV.U32 R4, RZ, RZ, R14 ;  /* 0x000000ffff047224 */ /* 0x020fc400078e000e */
[----:B------:R-:W-:Y:S01]  /*2320*/  IMAD.MOV.U32 R5, RZ, RZ, R15 ;  /* 0x000000ffff057224 */ /* 0x000fe200078e000f */
[----:B------:R-:W-:-:S05]  /*2330*/  SEL R3, R3, 0x1f, P0 ;  /* 0x0000001f03037807 */ /* 0x000fca0000000000 */
[----:B------:R1:W2:Y:S04]  /*2340*/  SHFL.DOWN PT, R6, R14, 0x1, R3 ;  /* 0x082000000e067989 */ /* 0x0002a800000e0003 */
[----:B------:R1:W3:Y:S04]  /*2350*/  SHFL.DOWN PT, R7, R15, 0x1, R3 ;  /* 0x082000000f077989 */ /* 0x0002e800000e0003 */
[----:B------:R1:W4:Y:S01]  /*2360*/  SHFL.DOWN PT, R8, R21, 0x1, R3 ;  /* 0x0820000015087989 */ /* 0x00032200000e0003 */
[----:B0-----:R-:W-:-:S03]  /*2370*/  ISETP.GE.AND P0, PT, R2, R3, PT ;  /* 0x000000030200720c */ /* 0x001fc60003f06270 */
[----:B------:R1:W0:Y:S10]  /*2380*/  SHFL.DOWN PT, R11, R20, 0x1, R3 ;  /* 0x08200000140b7989 */ /* 0x00023400000e0003 */
[----:B-12---:R-:W-:Y:S05]  /*2390*/  @P0 BRA `(.L_x_163) ;  /* 0x0000000000500947 */ /* 0x006fea0003800000 */
[----:B---3--:R-:W-:Y:S01]  /*23a0*/  DSETP.GEU.AND P0, PT, |R14|, |R6|, PT ;  /* 0x400000060e00722a */ /* 0x008fe20003f0e200 */
        /* <DEDUP_REMOVED lines=19> */
.L_x_163:
[----:B------:R-:W-:Y:S05]  /*24e0*/  BSYNC.RECONVERGENT B1 ;  /* 0x0000000000017941 */ /* 0x000fea0003800200 */
.L_x_162:
[----:B------:R-:W-:Y:S01]  /*24f0*/  IADD3 R6, PT, PT, R2, 0x2, RZ ;  /* 0x0000000202067810 */ /* 0x000fe20007ffe0ff */
[----:B------:R1:W2:Y:S01]  /*2500*/  SHFL.DOWN PT, R12, R4, 0x2, R3 ;  /* 0x08400000040c7989 */ /* 0x0002a200000e0003 */
[----:B------:R-:W-:Y:S01]  /*2510*/  BSSY.RECONVERGENT B1, `(.L_x_164) ;  /* 0x000001e000017945 */ /* 0x000fe20003800200 */
[----:B----4-:R-:W-:Y:S01]  /*2520*/  IMAD.MOV.U32 R8, RZ, RZ, R18 ;  /* 0x000000ffff087224 */ /* 0x010fe200078e0012 */
[----:B------:R-:W-:Y:S01]  /*2530*/  ISETP.GT.AND P0, PT, R6, R3, PT ;  /* 0x000000030600720c */ /* 0x000fe20003f04270 */
[----:B------:R1:W4:Y:S01]  /*2540*/  SHFL.DOWN PT, R13, R5, 0x2, R3 ;  /* 0x08400000050d7989 */ /* 0x00032200000e0003 */
[----:B------:R-:W-:Y:S02]  /*2550*/  IMAD.MOV.U32 R16, RZ, RZ, R22 ;  /* 0x000000ffff107224 */ /* 0x000fe400078e0016 */
[----:B------:R-:W-:Y:S01]  /*2560*/  IMAD.MOV.U32 R6, RZ, RZ, R4 ;  /* 0x000000ffff067224 */ /* 0x000fe200078e0004 */
[----:B0-----:R1:W0:Y:S01]  /*2570*/  SHFL.DOWN PT, R11, R18, 0x2, R3 ;  /* 0x08400000120b7989 */ /* 0x00122200000e0003 */
[----:B---3--:R-:W-:-:S03]  /*2580*/  IMAD.MOV.U32 R7, RZ, RZ, R5 ;  /* 0x000000ffff077224 */ /* 0x008fc600078e0005 */
[----:B------:R1:W3:Y:S04]  /*2590*/  SHFL.DOWN PT, R15, R22, 0x2, R3 ;  /* 0x08400000160f7989 */ /* 0x0002e800000e0003 */
[----:B------:R-:W-:Y:S05]  /*25a0*/  @P0 BRA `(.L_x_165) ;  /* 0x0000000000500947 */ /* 0x000fea0003800000 */
[----:B--2-4-:R-:W-:Y:S01]  /*25b0*/  DSETP.GEU.AND P0, PT, |R4|, |R12|, PT ;  /* 0x4000000c0400722a */ /* 0x014fe20003f0e200 */
        /* <DEDUP_REMOVED lines=19> */
.L_x_165:
[----:B------:R-:W-:Y:S05]  /*26f0*/  BSYNC.RECONVERGENT B1 ;  /* 0x0000000000017941 */ /* 0x000fea0003800200 */
.L_x_164:
[----:B-1----:R-:W-:Y:S01]  /*2700*/  VIADD R4, R2, 0x4 ;  /* 0x0000000402047836 */ /* 0x002fe20000000000 */
[----:B--2---:R1:W2:Y:S01]  /*2710*/  SHFL.DOWN PT, R12, R6, 0x4, R3 ;  /* 0x08800000060c7989 */ /* 0x0042a200000e0003 */
[----:B------:R-:W-:Y:S01]  /*2720*/  BSSY.RECONVERGENT B1, `(.L_x_166) ;  /* 0x000001e000017945 */ /* 0x000fe20003800200 */
[----:B------:R-:W-:Y:S02]  /*2730*/  IMAD.MOV.U32 R14, RZ, RZ, R8 ;  /* 0x000000ffff0e7224 */ /* 0x000fe400078e0008 */
[----:B------:R-:W-:Y:S01]  /*2740*/  ISETP.GT.AND P0, PT, R4, R3, PT ;  /* 0x000000030400720c */ /* 0x000fe20003f04270 */
[----:B----4-:R1:W4:Y:S01]  /*2750*/  SHFL.DOWN PT, R13, R7, 0x4, R3 ;  /* 0x08800000070d7989 */ /* 0x01032200000e0003 */
[----:B------:R-:W-:Y:S02]  /*2760*/  IMAD.MOV.U32 R18, RZ, RZ, R16 ;  /* 0x000000ffff127224 */ /* 0x000fe400078e0010 */
[----:B------:R-:W-:Y:S01]  /*2770*/  IMAD.MOV.U32 R4, RZ, RZ, R6 ;  /* 0x000000ffff047224 */ /* 0x000fe200078e0006 */
[----:B0-----:R1:W0:Y:S01]  /*2780*/  SHFL.DOWN PT, R11, R8, 0x4, R3 ;  /* 0x08800000080b7989 */ /* 0x00122200000e0003 */
[----:B------:R-:W-:-:S03]  /*2790*/  IMAD.MOV.U32 R5, RZ, RZ, R7 ;  /* 0x000000ffff057224 */ /* 0x000fc600078e0007 */
[----:B---3--:R1:W3:Y:S04]  /*27a0*/  SHFL.DOWN PT, R15, R16, 0x4, R3 ;  /* 0x08800000100f7989 */ /* 0x0082e800000e0003 */
        /* <DEDUP_REMOVED lines=21> */
.L_x_167:
[----:B------:R-:W-:Y:S05]  /*2900*/  BSYNC.RECONVERGENT B1 ;  /* 0x0000000000017941 */ /* 0x000fea0003800200 */
.L_x_166:
[----:B-1----:R-:W-:Y:S01]  /*2910*/  VIADD R8, R2, 0x8 ;  /* 0x0000000802087836 */ /* 0x002fe20000000000 */
[----:B------:R1:W1:Y:S01]  /*2920*/  SHFL.DOWN PT, R6, R4, 0x8, R3 ;  /* 0x0900000004067989 */ /* 0x00026200000e0003 */
[----:B------:R-:W-:Y:S01]  /*2930*/  BSSY.RECONVERGENT B1, `(.L_x_168) ;  /* 0x000001e000017945 */ /* 0x000fe20003800200 */
[----:B------:R-:W-:Y:S02]  /*2940*/  IMAD.MOV.U32 R16, RZ, RZ, R18 ;  /* 0x000000ffff107224 */ /* 0x000fe400078e0012 */
[----:B------:R-:W-:Y:S01]  /*2950*/  ISETP.GT.AND P0, PT, R8, R3, PT ;  /* 0x000000030800720c */ /* 0x000fe20003f04270 */
[----:B------:R1:W1:Y:S01]  /*2960*/  SHFL.DOWN PT, R7, R5, 0x8, R3 ;  /* 0x0900000005077989 */ /* 0x00026200000e0003 */
[----:B------:R-:W-:Y:S02]  /*2970*/  IMAD.MOV.U32 R8, RZ, RZ, R14 ;  /* 0x000000ffff087224 */ /* 0x000fe400078e000e */
[----:B--2---:R-:W-:Y:S01]  /*2980*/  IMAD.MOV.U32 R12, RZ, RZ, R4 ;  /* 0x000000ffff0c7224 */ /* 0x004fe200078e0004 */
[----:B0-----:R0:W2:Y:S01]  /*2990*/  SHFL.DOWN PT, R11, R14, 0x8, R3 ;  /* 0x090000000e0b7989 */ /* 0x0010a200000e0003 */
[----:B----4-:R-:W-:-:S03]  /*29a0*/  IMAD.MOV.U32 R13, RZ, RZ, R5 ;  /* 0x000000ffff0d7224 */ /* 0x010fc600078e0005 */
[----:B---3--:R0:W3:Y:S04]  /*29b0*/  SHFL.DOWN PT, R15, R18, 0x8, R3 ;  /* 0x09000000120f7989 */ /* 0x0080e800000e0003 */
[----:B------:R-:W-:Y:S05]  /*29c0*/  @P0 BRA `(.L_x_169) ;  /* 0x0000000000500947 */ /* 0x000fea0003800000 */
[----:B-1----:R-:W-:Y:S01]  /*29d0*/  DSETP.GEU.AND P0, PT, |R4|, |R6|, PT ;  /* 0x400000060400722a */ /* 0x002fe20003f0e200 */
[----:B--2---:R-:W-:Y:S02]  /*29e0*/  IMAD.MOV.U32 R8, RZ, RZ, R11 ;  /* 0x000000ffff087224 */ /* 0x004fe400078e000b */
        /* <DEDUP_REMOVED lines=18> */
.L_x_169:
[----:B------:R-:W-:Y:S05]  /*2b10*/  BSYNC.RECONVERGENT B1 ;  /* 0x0000000000017941 */ /* 0x000fea0003800200 */
.L_x_168:
[----:B-1----:R-:W-:Y:S01]  /*2b20*/  VIADD R4, R2, 0x10 ;  /* 0x0000001002047836 */ /* 0x002fe20000000000 */
[----:B0-----:R0:W1:Y:S01]  /*2b30*/  SHFL.DOWN PT, R14, R12, 0x10, R3 ;  /* 0x0a0000000c0e7989 */ /* 0x00106200000e0003 */
[----:B------:R-:W-:Y:S01]  /*2b40*/  BSSY.RECONVERGENT B1, `(.L_x_170) ;  /* 0x000001e000017945 */ /* 0x000fe20003800200 */
[----:B------:R-:W-:Y:S02]  /*2b50*/  IMAD.MOV.U32 R5, RZ, RZ, R16 ;  /* 0x000000ffff057224 */ /* 0x000fe400078e0010 */
[----:B------:R-:W-:Y:S01]  /*2b60*/  ISETP.GT.AND P0, PT, R4, R3, PT ;  /* 0x000000030400720c */ /* 0x000fe20003f04270 */
[----:B---3--:R0:W3:Y:S01]  /*2b70*/  SHFL.DOWN PT, R15, R13, 0x10, R3 ;  /* 0x0a0000000d0f7989 */ /* 0x0080e200000e0003 */
[----:B------:R-:W-:Y:S02]  /*2b80*/  IMAD.MOV.U32 R4, RZ, RZ, R8 ;  /* 0x000000ffff047224 */ /* 0x000fe400078e0008 */
[----:B------:R-:W-:Y:S01]  /*2b90*/  IMAD.MOV.U32 R6, RZ, RZ, R12 ;  /* 0x000000ffff067224 */ /* 0x000fe200078e000c */
[----:B--2---:R0:W2:Y:S01]  /*2ba0*/  SHFL.DOWN PT, R11, R8, 0x10, R3 ;  /* 0x0a000000080b7989 */ /* 0x0040a200000e0003 */
[----:B------:R-:W-:-:S03]  /*2bb0*/  IMAD.MOV.U32 R7, RZ, RZ, R13 ;  /* 0x000000ffff077224 */ /* 0x000fc600078e000d */
[----:B------:R0:W4:Y:S04]  /*2bc0*/  SHFL.DOWN PT, R17, R16, 0x10, R3 ;  /* 0x0a00000010117989 */ /* 0x00012800000e0003 */
[----:B------:R-:W-:Y:S05]  /*2bd0*/  @P0 BRA `(.L_x_171) ;  /* 0x0000000000500947 */ /* 0x000fea0003800000 */
[----:B-1-3--:R-:W-:Y:S01]  /*2be0*/  DSETP.GEU.AND P0, PT, |R12|, |R14|, PT ;  /* 0x4000000e0c00722a */ /* 0x00afe20003f0e200 */
        /* <DEDUP_REMOVED lines=19> */
.L_x_171:
[----:B------:R-:W-:Y:S05]  /*2d20*/  BSYNC.RECONVERGENT B1 ;  /* 0x0000000000017941 */ /* 0x000fea0003800200 */
.L_x_170:
[----:B------:R-:W-:Y:S01]  /*2d30*/  ISETP.NE.AND P0, PT, R2, RZ, PT ;  /* 0x000000ff0200720c */ /* 0x000fe20003f05270 */
[----:B------:R-:W-:-:S12]  /*2d40*/  BSSY.RECONVERGENT B1, `(.L_x_172) ;  /* 0x000000a000017945 */ /* 0x000fd80003800200 */
[----:B------:R-:W-:Y:S05]  /*2d50*/  @P0 BRA `(.L_x_173) ;  /* 0x0000000000200947 */ /* 0x000fea0003800000 */
[----:B0-----:R-:W0:Y:S01]  /*2d60*/  S2R R8, SR_CgaCtaId ;  /* 0x0000000000087919 */ /* 0x001e220000008800 */
[----:B------:R-:W-:Y:S02]  /*2d70*/  MOV R3, 0x400 ;  /* 0x0000040000037802 */ /* 0x000fe40000000f00 */
[----:B------:R-:W-:-:S04]  /*2d80*/  SHF.R.U32.HI R2, RZ, 0x1, R10 ;  /* 0x00000001ff027819 */ /* 0x000fc8000001160a */
[----:B------:R-:W-:Y:S02]  /*2d90*/  LOP3.LUT R2, R2, 0x1f0, RZ, 0xc0, !PT ;  /* 0x000001f002027812 */ /* 0x000fe400078ec0ff */
[----:B0-----:R-:W-:-:S05]  /*2da0*/  LEA R3, R8, R3, 0x18 ;  /* 0x0000000308037211 */ /* 0x001fca00078ec0ff */
[----:B------:R-:W-:-:S05]  /*2db0*/  IMAD.IADD R3, R2, 0x1, R3 ;  /* 0x0000000102037824 */ /* 0x000fca00078e0203 */
[----:B------:R0:W-:Y:S04]  /*2dc0*/  STS.64 [R3+0x10], R4 ;  /* 0x0000100403007388 */ /* 0x0001e80000000a00 */
[----:B------:R0:W-:Y:S02]  /*2dd0*/  STS.64 [R3+0x8], R6 ;  /* 0x0000080603007388 */ /* 0x0001e40000000a00 */
.L_x_173:
[----:B------:R-:W-:Y:S05]  /*2de0*/  BSYNC.RECONVERGENT B1 ;  /* 0x0000000000017941 */ /* 0x000fea0003800200 */
.L_x_172:
[----:B------:R-:W-:Y:S01]  /*2df0*/  BAR.SYNC.DEFER_BLOCKING 0x0 ;  /* 0x0000000000007b1d */ /* 0x000fe20000010000 */
[----:B------:R-:W-:-:S13]  /*2e00*/  ISETP.NE.AND P1, PT, R10, RZ, PT ;  /* 0x000000ff0a00720c */ /* 0x000fda0003f25270 */
[----:B------:R-:W-:Y:S05]  /*2e10*/  @P1 BRA `(.L_x_149) ;  /* 0x0000003800a81947 */ /* 0x000fea0003800000 */
[----:B------:R-:W-:Y:S01]  /*2e20*/  ISETP.GE.AND P0, PT, R9, 0x21, PT ;  /* 0x000000210900780c */ /* 0x000fe20003f06270 */
[----:B0-----:R-:W-:Y:S02]  /*2e30*/  IMAD.MOV.U32 R13, RZ, RZ, R4 ;  /* 0x000000ffff0d7224 */ /* 0x001fe400078e0004 */
[----:B------:R-:W-:Y:S02]  /*2e40*/  IMAD.MOV.U32 R8, RZ, RZ, R5 ;  /* 0x000000ffff087224 */ /* 0x000fe400078e0005 */
[----:B------:R-:W-:Y:S02]  /*2e50*/  IMAD.MOV.U32 R2, RZ, RZ, R6 ;  /* 0x000000ffff027224 */ /* 0x000fe400078e0006 */
[----:B------:R-:W-:-:S06]  /*2e60*/  IMAD.MOV.U32 R3, RZ, RZ, R7 ;  /* 0x000000ffff037224 */ /* 0x000fcc00078e0007 */
[----:B------:R-:W-:Y:S05]  /*2e70*/  @!P0 BRA `(.L_x_174) ;  /* 0x00000000006c8947 */ /* 0x000fea0003800000 */
[----:B------:R-:W0:Y:S01]  /*2e80*/  S2UR UR5, SR_CgaCtaId ;  /* 0x00000000000579c3 */ /* 0x000e220000008800 */
[----:B------:R-:W-:Y:S01]  /*2e90*/  UMOV UR4, 0x400 ;  /* 0x0000040000047882 */ /* 0x000fe20000000000 */
[----:B------:R-:W-:Y:S01]  /*2ea0*/  BSSY.RECONVERGENT B1, `(.L_x_174) ;  /* 0x0000018000017945 */ /* 0x000fe20003800200 */
[----:B0-----:R-:W-:-:S09]  /*2eb0*/  ULEA UR4, UR5, UR4, 0x18 ;  /* 0x0000000405047291 */ /* 0x001fd2000f8ec0ff */
[----:B--2---:R-:W0:Y:S04]  /*2ec0*/  LDS.64 R10, [UR4+0x18] ;  /* 0x00001804ff0a7984 */ /* 0x004e280008000a00 */
[----:B-1-3--:R-:W1:Y:S01]  /*2ed0*/  LDS.64 R14, [UR4+0x20] ;  /* 0x00002004ff0e7984 */ /* 0x00ae620008000a00 */
[----:B0-----:R-:W-:Y:S01]  /*2ee0*/  DSETP.GEU.AND P0, PT, |R6|, |R10|, PT ;  /* 0x4000000a0600722a */ /* 0x001fe20003f0e200 */
[----:B------:R-:W-:Y:S02]  /*2ef0*/  IMAD.MOV.U32 R2, RZ, RZ, R10 ;  /* 0x000000ffff027224 */ /* 0x000fe400078e000a */
[----:B------:R-:W-:Y:S02]  /*2f00*/  IMAD.MOV.U32 R3, RZ, RZ, R11 ;  /* 0x000000ffff037224 */ /* 0x000fe400078e000b */
[----:B-1----:R-:W-:-:S02]  /*2f10*/  IMAD.MOV.U32 R13, RZ, RZ, R14 ;  /* 0x000000ffff0d7224 */ /* 0x002fc400078e000e */
[----:B------:R-:W-:-:S07]  /*2f20*/  IMAD.MOV.U32 R8, RZ, RZ, R15 ;  /* 0x000000ffff087224 */ /* 0x000fce00078e000f */
[----:B------:R-:W-:Y:S05]  /*2f30*/  @!P0 BRA `(.L_x_175) ;  /* 0x0000000000388947 */ /* 0x000fea0003800000 */
        /* <DEDUP_REMOVED lines=14> */
.L_x_175:
[----:B------:R-:W-:Y:S05]  /*3020*/  BSYNC.RECONVERGENT B1 ;  /* 0x0000000000017941 */ /* 0x000fea0003800200 */
.L_x_174:
[----:B------:R-:W-:Y:S01]  /*3030*/  ISETP.GE.AND P0, PT, R9, 0x41, PT ;  /* 0x000000410900780c */ /* 0x000fe20003f06270 */
[----:B--2---:R-:W-:Y:S02]  /*3040*/  IMAD.MOV.U32 R11, RZ, RZ, R13 ;  /* 0x000000ffff0b7224 */ /* 0x004fe400078e000d */
        /* <DEDUP_REMOVED lines=8> */
[----:B------:R-:W0:Y:S04]  /*30d0*/  LDS.64 R6, [UR4+0x28] ;  /* 0x00002804ff067984 */ /* 0x000e280008000a00 */
        /* <DEDUP_REMOVED lines=21> */
.L_x_177:
[----:B------:R-:W-:Y:S05]  /*3230*/  BSYNC.RECONVERGENT B1 ;  /* 0x0000000000017941 */ /* 0x000fea0003800200 */
.L_x_176:
[----:B------:R-:W-:Y:S01]  /*3240*/  ISETP.GE.AND P0, PT, R9, 0x61, PT ;  /* 0x000000610900780c */ /* 0x000fe20003f06270 */
[----:B------:R-:W-:Y:S02]  /*3250*/  IMAD.MOV.U32 R13, RZ, RZ, R11 ;  /* 0x000000ffff0d7224 */ /* 0x000fe400078e000b */
        /* <DEDUP_REMOVED lines=30> */
.L_x_179:
[----:B------:R-:W-:Y:S05]  /*3440*/  BSYNC.RECONVERGENT B1 ;  /* 0x0000000000017941 */ /* 0x000fea0003800200 */
.L_x_178:
        /* <DEDUP_REMOVED lines=32> */
.L_x_181:
[----:B------:R-:W-:Y:S05]  /*3650*/  BSYNC.RECONVERGENT B1 ;  /* 0x0000000000017941 */ /* 0x000fea0003800200 */
.L_x_180:
        /* <DEDUP_REMOVED lines=32> */
.L_x_183:
[----:B------:R-:W-:Y:S05]  /*3860*/  BSYNC.RECONVERGENT B1 ;  /* 0x0000000000017941 */ /* 0x000fea0003800200 */
.L_x_182:
        /* <DEDUP_REMOVED lines=32> */
.L_x_185:
[----:B------:R-:W-:Y:S05]  /*3a70*/  BSYNC.RECONVERGENT B1 ;  /* 0x0000000000017941 */ /* 0x000fea0003800200 */
.L_x_184:
[----:B------:R-:W-:Y:S01]  /*3a80*/  ISETP.GE.AND P0, PT, R9, 0xe1, PT ;  /* 0x000000e10900780c */ /* 0x000fe20003f06270 */
[----:B------:R-:W-:Y:S01]  /*3a90*/  IMAD.MOV.U32 R5, RZ, RZ, R10 ;  /* 0x000000ffff057224 */ /* 0x000fe200078e000a */
[----:B------:R-:W-:Y:S01]  /*3aa0*/  MOV R4, R11 ;  /* 0x0000000b00047202 */ /* 0x000fe20000000f00 */
[----:B------:R-:W-:Y:S02]  /*3ab0*/  IMAD.MOV.U32 R6, RZ, RZ, R2 ;  /* 0x000000ffff067224 */ /* 0x000fe400078e0002 */
[----:B------:R-:W-:-:S08]  /*3ac0*/  IMAD.MOV.U32 R7, RZ, RZ, R3 ;  /* 0x000000ffff077224 */ /* 0x000fd000078e0003 */
[----:B------:R-:W-:Y:S05]  /*3ad0*/  @!P0 BRA `(.L_x_149) ;  /* 0x0000002c00788947 */ /* 0x000fea0003800000 */
[----:B------:R-:W0:Y:S01]  /*3ae0*/  S2UR UR5, SR_CgaCtaId ;  /* 0x00000000000579c3 */ /* 0x000e220000008800 */
[----:B------:R-:W-:Y:S02]  /*3af0*/  UMOV UR4, 0x400 ;  /* 0x0000040000047882 */ /* 0x000fe40000000000 */
[----:B0-----:R-:W-:-:S09]  /*3b00*/  ULEA UR4, UR5, UR4, 0x18 ;  /* 0x0000000405047291 */ /* 0x001fd2000f8ec0ff */
[----:B------:R-:W0:Y:S04]  /*3b10*/  LDS.64 R8, [UR4+0x78] ;  /* 0x00007804ff087984 */ /* 0x000e280008000a00 */
[----:B------:R-:W2:Y:S01]  /*3b20*/  LDS.64 R12, [UR4+0x80] ;  /* 0x00008004ff0c7984 */ /* 0x000ea20008000a00 */
[----:B0-----:R-:W-:Y:S01]  /*3b30*/  DSETP.GEU.AND P0, PT, |R2|, |R8|, PT ;  /* 0x400000080200722a */ /* 0x001fe20003f0e200 */
        /* <DEDUP_REMOVED lines=20> */
.L_x_117:
[----:B------:R-:W0:Y:S01]  /*3c80*/  S2R R3, SR_TID.X ;  /* 0x0000000000037919 */ /* 0x000e220000002100 */
[----:B------:R-:W1:Y:S02]  /*3c90*/  LDCU.128 UR12, c[0x0][0x380] ;  /* 0x00007000ff0c77ac */ /* 0x000e640008000c00 */
[----:B-1----:R-:W-:Y:S02]  /*3ca0*/  IMAD.U32 R2, RZ, RZ, UR12 ;  /* 0x0000000cff027e24 */ /* 0x002fe4000f8e00ff */
[----:B------:R-:W-:Y:S01]  /*3cb0*/  IMAD.U32 R4, RZ, RZ, UR13 ;  /* 0x0000000dff047e24 */ /* 0x000fe2000f8e00ff */
[----:B0-----:R-:W-:-:S05]  /*3cc0*/  IADD3 R5, P0, PT, R8, R3, RZ ;  /* 0x0000000308057210 */ /* 0x001fca0007f1e0ff */
[----:B------:R-:W-:Y:S01]  /*3cd0*/  IMAD.X R6, RZ, RZ, RZ, P0 ;  /* 0x000000ffff067224 */ /* 0x000fe200000e06ff */
[----:B------:R-:W-:-:S04]  /*3ce0*/  LEA R20, P0, R5, R2, 0x3 ;  /* 0x0000000205147211 */ /* 0x000fc800078018ff */
[----:B------:R-:W-:-:S05]  /*3cf0*/  LEA.HI.X R21, R5, R4, R6, 0x3, P0 ;  /* 0x0000000405157211 */ /* 0x000fca00000f1c06 */
[----:B------:R-:W2:Y:S04]  /*3d00*/  LDG.E.64 R6, desc[UR10][R20.64] ;  /* 0x0000000a14067981 */ /* 0x000ea8000c1e1b00 */
[----:B------:R-:W2:Y:S04]  /*3d10*/  LDG.E.64 R14, desc[UR10][R20.64+0x800] ;  /* 0x0008000a140e7981 */ /* 0x000ea8000c1e1b00 */
[----:B------:R-:W3:Y:S04]  /*3d20*/  LDG.E.64 R18, desc[UR10][R20.64+0x1000] ;  /* 0x0010000a14127981 */ /* 0x000ee8000c1e1b00 */
[----:B------:R-:W4:Y:S04]  /*3d30*/  LDG.E.64 R12, desc[UR10][R20.64+0x1800] ;  /* 0x0018000a140c7981 */ /* 0x000f28000c1e1b00 */
[----:B------:R-:W5:Y:S01]  /*3d40*/  LDG.E.64 R10, desc[UR10][R20.64+0x2000] ;  /* 0x0020000a140a7981 */ /* 0x000f62000c1e1b00 */
[----:B------:R-:W-:Y:S01]  /*3d50*/  IMAD.U32 R5, RZ, RZ, UR14 ;  /* 0x0000000eff057e24 */ /* 0x000fe2000f8e00ff */
[----:B------:R-:W-:Y:S01]  /*3d60*/  LOP3.LUT R9, R3, 0x400, RZ, 0xfc, !PT ;  /* 0x0000040003097812 */ /* 0x000fe200078efcff */
[----:B------:R-:W-:Y:S01]  /*3d70*/  BSSY.RECONVERGENT B1, `(.L_x_186) ;  /* 0x0000020000017945 */ /* 0x000fe20003800200 */
[----:B------:R-:W-:-:S04]  /*3d80*/  ISETP.LE.U32.AND P0, PT, R25, UR6, PT ;  /* 0x0000000619007c0c */ /* 0x000fc8000bf03070 */
[----:B------:R-:W-:Y:S01]  /*3d90*/  ISETP.GE.U32.AND.EX P0, PT, RZ, R16, PT, P0 ;  /* 0x00000010ff00720c */ /* 0x000fe20003f06100 */
[----:B--2---:R-:W-:-:S06]  /*3da0*/  DSETP.GEU.AND P2, PT, |R6|, |R14|, PT ;  /* 0x4000000e0600722a */ /* 0x004fcc0003f4e200 */
[----:B------:R-:W-:Y:S02]  /*3db0*/  FSEL R6, R6, R14, P2 ;  /* 0x0000000e06067208 */ /* 0x000fe40001000000 */
[----:B------:R-:W-:-:S06]  /*3dc0*/  FSEL R7, R7, R15, P2 ;  /* 0x0000000f07077208 */ /* 0x000fcc0001000000 */
[----:B---3--:R-:W-:-:S06]  /*3dd0*/  DSETP.GEU.AND P3, PT, |R6|, |R18|, PT ;  /* 0x400000120600722a */ /* 0x008fcc0003f6e200 */
[----:B------:R-:W-:Y:S01]  /*3de0*/  FSEL R14, R6, R18, P3 ;  /* 0x00000012060e7208 */ /* 0x000fe20001800000 */
[----:B------:R-:W-:Y:S01]  /*3df0*/  IMAD.U32 R6, RZ, RZ, UR15 ;  /* 0x0000000fff067e24 */ /* 0x000fe2000f8e00ff */
[----:B------:R-:W-:Y:S01]  /*3e00*/  FSEL R15, R7, R19, P3 ;  /* 0x00000013070f7208 */ /* 0x000fe20001800000 */
[----:B------:R-:W-:-:S05]  /*3e10*/  VIADD R18, R3, 0x100 ;  /* 0x0000010003127836 */ /* 0x000fca0000000000 */
[----:B----4-:R-:W-:-:S06]  /*3e20*/  DSETP.GEU.AND P1, PT, |R14|, |R12|, PT ;  /* 0x4000000c0e00722a */ /* 0x010fcc0003f2e200 */
[----:B------:R-:W-:Y:S01]  /*3e30*/  FSEL R12, R14, R12, P1 ;  /* 0x0000000c0e0c7208 */ /* 0x000fe20000800000 */
[----:B------:R-:W-:Y:S01]  /*3e40*/  VIADD R14, R3, 0x200 ;  /* 0x00000200030e7836 */ /* 0x000fe20000000000 */
[----:B------:R-:W-:Y:S02]  /*3e50*/  FSEL R13, R15, R13, P1 ;  /* 0x0000000d0f0d7208 */ /* 0x000fe40000800000 */
[----:B------:R-:W-:Y:S02]  /*3e60*/  IADD3 R15, P5, PT, R8, R5, RZ ;  /* 0x00000005080f7210 */ /* 0x000fe40007fbe0ff */
[----:B------:R-:W-:Y:S02]  /*3e70*/  @P3 SEL R14, R3, R18, P2 ;  /* 0x00000012030e3207 */ /* 0x000fe40001000000 */
[----:B-----5:R-:W-:Y:S01]  /*3e80*/  DSETP.GEU.AND P4, PT, |R12|, |R10|, PT ;  /* 0x4000000a0c00722a */ /* 0x020fe20003f8e200 */
[----:B------:R-:W-:Y:S01]  /*3e90*/  IMAD.X R17, RZ, RZ, R6, P5 ;  /* 0x000000ffff117224 */ /* 0x000fe200028e0606 */
[----:B------:R-:W-:Y:S01]  /*3ea0*/  IADD3 R7, P5, PT, R9, R15, RZ ;  /* 0x0000000f09077210 */ /* 0x000fe20007fbe0ff */
[----:B------:R-:W-:-:S04]  /*3eb0*/  @!P1 VIADD R14, R3, 0x300 ;  /* 0x00000300030e9836 */ /* 0x000fc80000000000 */
[----:B------:R-:W-:-:S07]  /*3ec0*/  IMAD.X R8, RZ, RZ, R17, P5 ;  /* 0x000000ffff087224 */ /* 0x000fce00028e0611 */
[----:B------:R-:W-:Y:S05]  /*3ed0*/  @!P4 BRA `(.L_x_187) ;  /* 0x000000000024c947 */ /* 0x000fea0003800000 */
[C---:B------:R-:W-:Y:S02]  /*3ee0*/  ISETP.GE.U32.AND P1, PT, R14.reuse, R9, PT ;  /* 0x000000090e00720c */ /* 0x040fe40003f26070 */
[----:B------:R-:W-:Y:S02]  /*3ef0*/  IADD3 R14, P2, PT, R14, R15, RZ ;  /* 0x0000000f0e0e7210 */ /* 0x000fe40007f5e0ff */
[----:B------:R-:W-:-:S03]  /*3f00*/  ISETP.GE.U32.AND.EX P1, PT, RZ, RZ, PT, P1 ;  /* 0x000000ffff00720c */ /* 0x000fc60003f26110 */
[----:B------:R-:W-:-:S10]  /*3f10*/  IMAD.X R9, RZ, RZ, R17, P2 ;  /* 0x000000ffff097224 */ /* 0x000fd400010e0611 */
[----:B------:R-:W-:-:S06]  /*3f20*/  DSETP.LT.OR P1, PT, |R10|, |R12|, !P1 ;  /* 0x4000000c0a00722a */ /* 0x000fcc0004f21600 */
[----:B------:R-:W-:Y:S02]  /*3f30*/  FSEL R10, R12, R10, P1 ;  /* 0x0000000a0c0a7208 */ /* 0x000fe40000800000 */
[----:B------:R-:W-:Y:S02]  /*3f40*/  FSEL R11, R13, R11, P1 ;  /* 0x0000000b0d0b7208 */ /* 0x000fe40000800000 */
[----:B------:R-:W-:Y:S02]  /*3f50*/  SEL R7, R14, R7, P1 ;  /* 0x000000070e077207 */ /* 0x000fe40000800000 */
[----:B------:R-:W-:-:S07]  /*3f60*/  SEL R8, R9, R8, P1 ;  /* 0x0000000809087207 */ /* 0x000fce0000800000 */
.L_x_187:
[----:B------:R-:W-:Y:S05]  /*3f70*/  BSYNC.RECONVERGENT B1 ;  /* 0x0000000000017941 */ /* 0x000fea0003800200 */
.L_x_186:
[----:B------:R-:W-:Y:S05]  /*3f80*/  @P0 BRA `(.L_x_188) ;  /* 0x0000001400000947 */ /* 0x000fea0003800000 */
[----:B------:R-:W0:Y:S01]  /*3f90*/  LDCU.64 UR8, c[0x0][0x3e8] ;  /* 0x00007d00ff0877ac */ /* 0x000e220008000a00 */
[----:B------:R-:W-:Y:S01]  /*3fa0*/  ISETP.NE.AND P0, PT, R3, RZ, PT ;  /* 0x000000ff0300720c */ /* 0x000fe20003f05270 */
[----:B------:R-:W-:Y:S01]  /*3fb0*/  BSSY.RECONVERGENT B1, `(.L_x_189) ;  /* 0x0000012000017945 */ /* 0x000fe20003800200 */
[----:B------:R-:W-:Y:S01]  /*3fc0*/  UMOV UR4, 0x8 ;  /* 0x0000000800047882 */ /* 0x000fe20000000000 */
[----:B------:R-:W-:Y:S02]  /*3fd0*/  UMOV UR5, 0x0 ;  /* 0x0000000000057882 */ /* 0x000fe40000000000 */
[----:B0-----:R-:W-:-:S04]  /*3fe0*/  UIMAD.WIDE.U32 UR4, UR8, 0x1, UR4 ;  /* 0x00000001080478a5 */ /* 0x001fc8000f8e0004 */
[----:B------:R-:W-:Y:S02]  /*3ff0*/  UIADD3 UR7, UPT, UPT, UR5, UR9, URZ ;  /* 0x0000000905077290 */ /* 0x000fe4000fffe0ff */
[----:B------:R-:W-:Y:S02]  /*4000*/  IMAD.U32 R13, RZ, RZ, UR5 ;  /* 0x00000005ff0d7e24 */ /* 0x000fe4000f8e00ff */
[----:B------:R-:W-:Y:S02]  /*4010*/  IMAD.U32 R12, RZ, RZ, UR4 ;  /* 0x00000004ff0c7e24 */ /* 0x000fe4000f8e00ff */
[----:B------:R-:W-:Y:S01]  /*4020*/  IMAD.U32 R13, RZ, RZ, UR7 ;  /* 0x00000007ff0d7e24 */ /* 0x000fe2000f8e00ff */
[----:B------:R-:W-:Y:S06]  /*4030*/  @P0 BRA `(.L_x_190) ;  /* 0x0000000000240947 */ /* 0x000fec0003800000 */
[----:B------:R-:W-:Y:S02]  /*4040*/  IMAD.MOV.U32 R18, RZ, RZ, 0x500 ;  /* 0x00000500ff127424 */ /* 0x000fe400078e00ff */
[----:B------:R-:W-:-:S05]  /*4050*/  IMAD.MOV.U32 R19, RZ, RZ, 0x0 ;  /* 0x00000000ff137424 */ /* 0x000fca00078e00ff */
[----:B------:R-:W2:Y:S01]  /*4060*/  ATOMG.E.ADD.64.STRONG.GPU PT, R14, desc[UR10][R12.64], R18 ;  /* 0x800000120c0e79a8 */ /* 0x000ea200081ef50a */
[----:B------:R-:W0:Y:S01]  /*4070*/  S2UR UR5, SR_CgaCtaId ;  /* 0x00000000000579c3 */ /* 0x000e220000008800 */
[----:B------:R-:W-:Y:S02]  /*4080*/  UMOV UR4, 0x400 ;  /* 0x0000040000047882 */ /* 0x000fe40000000000 */
[----:B0-----:R-:W-:Y:S01]  /*4090*/  ULEA UR4, UR5, UR4, 0x18 ;  /* 0x0000000405047291 */ /* 0x001fe2000f8ec0ff */
[----:B--2---:R-:W-:-:S05]  /*40a0*/  IADD3 R14, P0, PT, R14, UR6, RZ ;  /* 0x000000060e0e7c10 */ /* 0x004fca000ff1e0ff */
[----:B------:R-:W-:-:S05]  /*40b0*/  IMAD.X R15, RZ, RZ, R15, P0 ;  /* 0x000000ffff0f7224 */ /* 0x000fca00000e060f */
[----:B------:R0:W-:Y:S03]  /*40c0*/  STS.64 [UR4+0x98], R14 ;  /* 0x0000980eff007988 */ /* 0x0001e60008000a04 */
.L_x_190:
[----:B------:R-:W-:Y:S05]  /*40d0*/  BSYNC.RECONVERGENT B1 ;  /* 0x0000000000017941 */ /* 0x000fea0003800200 */
.L_x_189:
[----:B------:R-:W1:Y:S08]  /*40e0*/  S2UR UR5, SR_CgaCtaId ;  /* 0x00000000000579c3 */ /* 0x000e700000008800 */
[----:B------:R-:W-:Y:S06]  /*40f0*/  BAR.SYNC.DEFER_BLOCKING 0x0 ;  /* 0x0000000000007b1d */ /* 0x000fec0000010000 */
[----:B------:R-:W-:-:S02]  /*4100*/  UMOV UR4, 0x400 ;  /* 0x0000040000047882 */ /* 0x000fc40000000000 */
[----:B-1----:R-:W-:-:S06]  /*4110*/  ULEA UR4, UR5, UR4, 0x18 ;  /* 0x0000000405047291 */ /* 0x002fcc000f8ec0ff */
[----:B------:R-:W-:-:S05]  /*4120*/  IMAD.U32 R9, RZ, RZ, UR4 ;  /* 0x00000004ff097e24 */ /* 0x000fca000f8e00ff */
[----:B------:R-:W0:Y:S02]  /*4130*/  LDS.64 R18, [R9+0x98] ;  /* 0x0000980009127984 */ /* 0x000e240000000a00 */
[----:B0-----:R-:W-:-:S04]  /*4140*/  IADD3 R14, P1, PT, R18, 0x500, RZ ;  /* 0x00000500120e7810 */ /* 0x001fc80007f3e0ff */
[----:B------:R-:W-:Y:S01]  /*4150*/  ISETP.GT.U32.AND P0, PT, R14, R25, PT ;  /* 0x000000190e00720c */ /* 0x000fe20003f04070 */
[----:B------:R-:W-:-:S05]  /*4160*/  IMAD.X R15, RZ, RZ, R19, P1 ;  /* 0x000000ffff0f7224 */ /* 0x000fca00008e0613 */
[----:B------:R-:W-:-:S13]  /*4170*/  ISETP.GT.AND.EX P0, PT, R15, R16, PT, P0 ;  /* 0x000000100f00720c */ /* 0x000fda0003f04300 */
[----:B------:R-:W-:Y:S05]  /*4180*/  @P0 BRA `(.L_x_191) ;  /* 0x0000000400b40947 */ /* 0x000fea0003800000 */
[----:B------:R-:W-:Y:S01]  /*4190*/  BSSY.RECONVERGENT B1, `(.L_x_191) ;  /* 0x000006c000017945 */ /* 0x000fe20003800200 */
[----:B------:R-:W-:Y:S01]  /*41a0*/  IMAD.MOV.U32 R20, RZ, RZ, R10 ;  /* 0x000000ffff147224 */ /* 0x000fe200078e000a */
[----:B------:R-:W0:Y:S01]  /*41b0*/  LDCU.64 UR8, c[0x0][0x398] ;  /* 0x00007300ff0877ac */ /* 0x000e220008000a00 */
[----:B------:R-:W-:Y:S02]  /*41c0*/  IMAD.MOV.U32 R21, RZ, RZ, R11 ;  /* 0x000000ffff157224 */ /* 0x000fe400078e000b */
[----:B------:R-:W-:Y:S01]  /*41d0*/  IMAD.MOV.U32 R15, RZ, RZ, R7 ;  /* 0x000000ffff0f7224 */ /* 0x000fe200078e0007 */
[----:B------:R-:W1:Y:S01]  /*41e0*/  LDCU.128 UR12, c[0x0][0x380] ;  /* 0x00007000ff0c77ac */ /* 0x000e620008000c00 */
[----:B------:R-:W-:-:S07]  /*41f0*/  IMAD.MOV.U32 R14, RZ, RZ, R8 ;  /* 0x000000ffff0e7224 */ /* 0x000fce00078e0008 */
.L_x_194:
[----:B------:R-:W-:Y:S01]  /*4200*/  IADD3 R7, P0, PT, R3, R18, RZ ;  /* 0x0000001203077210 */ /* 0x000fe20007f1e0ff */
[----:B-1----:R-:W-:Y:S02]  /*4210*/  IMAD.U32 R2, RZ, RZ, UR12 ;  /* 0x0000000cff027e24 */ /* 0x002fe4000f8e00ff */
[----:B------:R-:W-:Y:S02]  /*4220*/  IMAD.U32 R4, RZ, RZ, UR13 ;  /* 0x0000000dff047e24 */ /* 0x000fe4000f8e00ff */
[----:B------:R-:W-:Y:S01]  /*4230*/  IMAD.X R25, RZ, RZ, R19, P0 ;  /* 0x000000ffff197224 */ /* 0x000fe200000e0613 */
[----:B------:R-:W-:-:S04]  /*4240*/  LEA R10, P0, R7, R2, 0x3 ;  /* 0x00000002070a7211 */ /* 0x000fc800078018ff */
[----:B------:R-:W-:-:S05]  /*4250*/  LEA.HI.X R11, R7, R4, R25, 0x3, P0 ;  /* 0x00000004070b7211 */ /* 0x000fca00000f1c19 */
[----:B------:R-:W2:Y:S04]  /*4260*/  LDG.E.64 R16, desc[UR10][R10.64] ;  /* 0x0000000a0a107981 */ /* 0x000ea8000c1e1b00 */
[----:B------:R-:W3:Y:S01]  /*4270*/  LDG.E.64 R18, desc[UR10][R10.64+0x800] ;  /* 0x0008000a0a127981 */ /* 0x000ee2000c1e1b00 */
[----:B------:R-:W-:Y:S02]  /*4280*/  IMAD.U32 R5, RZ, RZ, UR14 ;  /* 0x0000000eff057e24 */ /* 0x000fe4000f8e00ff */
[----:B------:R-:W-:-:S03]  /*4290*/  IMAD.U32 R6, RZ, RZ, UR15 ;  /* 0x0000000fff067e24 */ /* 0x000fc6000f8e00ff */
[----:B------:R-:W-:-:S04]  /*42a0*/  IADD3 R24, P0, PT, R7, R5, RZ ;  /* 0x0000000507187210 */ /* 0x000fc80007f1e0ff */
[----:B------:R-:W-:Y:S01]  /*42b0*/  IADD3 R27, P3, PT, R24, 0x100, RZ ;  /* 0x00000100181b7810 */ /* 0x000fe20007f7e0ff */
[----:B------:R-:W-:-:S04]  /*42c0*/  IMAD.X R25, R25, 0x1, R6, P0 ;  /* 0x0000000119197824 */ /* 0x000fc800000e0606 */
[----:B------:R-:W-:Y:S01]  /*42d0*/  IMAD.X R26, RZ, RZ, R25, P3 ;  /* 0x000000ffff1a7224 */ /* 0x000fe200018e0619 */
[----:B--2---:R-:W-:-:S14]  /*42e0*/  DSETP.GEU.AND P2, PT, |R20|, |R16|, PT ;  /* 0x400000101400722a */ /* 0x004fdc0003f4e200 */
[----:B------:R-:W-:-:S04]  /*42f0*/  @P2 ISETP.GE.U32.AND P0, PT, R15, R24, PT ;  /* 0x000000180f00220c */ /* 0x000fc80003f06070 */
[----:B------:R-:W-:-:S13]  /*4300*/  @P2 ISETP.GE.AND.EX P0, PT, R14, R25, PT, P0 ;  /* 0x000000190e00220c */ /* 0x000fda0003f06300 */
[----:B------:R-:W-:-:S06]  /*4310*/  @P2 DSETP.LT.OR P0, PT, |R16|, |R20|, !P0 ;  /* 0x400000141000222a */ /* 0x000fcc0004701600 */
[----:B------:R-:W-:Y:S02]  /*4320*/  @P2 FSEL R7, R20, R16, P0 ;  /* 0x0000001014072208 */ /* 0x000fe40000000000 */
[----:B------:R-:W-:Y:S02]  /*4330*/  @P2 FSEL R20, R21, R17, P0 ;  /* 0x0000001115142208 */ /* 0x000fe40000000000 */
[C---:B------:R-:W-:Y:S01]  /*4340*/  IADD3 R21, P5, PT, R24.reuse, 0x300, RZ ;  /* 0x0000030018157810 */ /* 0x040fe20007fbe0ff */
[----:B------:R-:W-:Y:S01]  /*4350*/  @P2 IMAD.MOV.U32 R16, RZ, RZ, R7 ;  /* 0x000000ffff102224 */ /* 0x000fe200078e0007 */
[C---:B------:R-:W-:Y:S01]  /*4360*/  IADD3 R7, P6, PT, R24.reuse, 0x400, RZ ;  /* 0x0000040018077810 */ /* 0x040fe20007fde0ff */
[----:B------:R-:W-:Y:S01]  /*4370*/  @P2 IMAD.MOV.U32 R17, RZ, RZ, R20 ;  /* 0x000000ffff112224 */ /* 0x000fe200078e0014 */
[----:B------:R-:W-:Y:S01]  /*4380*/  IADD3 R20, P4, PT, R24, 0x200, RZ ;  /* 0x0000020018147810 */ /* 0x000fe20007f9e0ff */
[--C-:B------:R-:W-:Y:S01]  /*4390*/  IMAD.X R23, RZ, RZ, R25.reuse, P5 ;  /* 0x000000ffff177224 */ /* 0x100fe200028e0619 */
[----:B------:R-:W-:Y:S01]  /*43a0*/  @P2 SEL R24, R15, R24, P0 ;  /* 0x000000180f182207 */ /* 0x000fe20000000000 */
[----:B------:R-:W-:-:S02]  /*43b0*/  IMAD.X R8, RZ, RZ, R25, P6 ;  /* 0x000000ffff087224 */ /* 0x000fc400030e0619 */
[----:B------:R-:W-:Y:S01]  /*43c0*/  IMAD.X R22, RZ, RZ, R25, P4 ;  /* 0x000000ffff167224 */ /* 0x000fe200020e0619 */
[----:B------:R-:W-:Y:S01]  /*43d0*/  @P2 SEL R25, R14, R25, P0 ;  /* 0x000000190e192207 */ /* 0x000fe20000000000 */
[----:B---3--:R-:W-:Y:S01]  /*43e0*/  DSETP.GEU.AND P1, PT, |R16|, |R18|, PT ;  /* 0x400000121000722a */ /* 0x008fe20003f2e200 */
[----:B------:R-:W2:-:S13]  /*43f0*/  LDG.E.64 R14, desc[UR10][R10.64+0x1000] ;  /* 0x0010000a0a0e7981 */ /* 0x000e9a000c1e1b00 */
[----:B------:R-:W-:-:S04]  /*4400*/  @P1 ISETP.GE.U32.AND P0, PT, R24, R27, PT ;  /* 0x0000001b1800120c */ /* 0x000fc80003f06070 */
[----:B------:R-:W-:-:S13]  /*4410*/  @P1 ISETP.GE.AND.EX P0, PT, R25, R26, PT, P0 ;  /* 0x0000001a1900120c */ /* 0x000fda0003f06300 */
[----:B------:R-:W-:-:S06]  /*4420*/  @P1 DSETP.LT.OR P0, PT, |R18|, |R16|, !P0 ;  /* 0x400000101200122a */ /* 0x000fcc0004701600 */
[----:B------:R-:W-:Y:S02]  /*4430*/  @P1 FSEL R28, R16, R18, P0 ;  /* 0x00000012101c1208 */ /* 0x000fe40000000000 */
[----:B------:R-:W-:Y:S02]  /*4440*/  @P1 FSEL R29, R17, R19, P0 ;  /* 0x00000013111d1208 */ /* 0x000fe40000000000 */
[----:B------:R-:W3:Y:S01]  /*4450*/  LDG.E.64 R16, desc[UR10][R10.64+0x1800] ;  /* 0x0018000a0a107981 */ /* 0x000ee2000c1e1b00 */
[----:B------:R-:W-:Y:S02]  /*4460*/  @P1 IMAD.MOV.U32 R18, RZ, RZ, R28 ;  /* 0x000000ffff121224 */ /* 0x000fe400078e001c */
[----:B------:R-:W-:Y:S01]  /*4470*/  @P1 IMAD.MOV.U32 R19, RZ, RZ, R29 ;  /* 0x000000ffff131224 */ /* 0x000fe200078e001d */
[----:B------:R-:W-:Y:S02]  /*4480*/  @P1 SEL R27, R24, R27, P0 ;  /* 0x0000001b181b1207 */ /* 0x000fe40000000000 */
[----:B------:R-:W-:Y:S01]  /*4490*/  @P1 SEL R26, R25, R26, P0 ;  /* 0x0000001a191a1207 */ /* 0x000fe20000000000 */
[----:B------:R-:W-:Y:S01]  /*44a0*/  BSSY.RECONVERGENT B2, `(.L_x_192) ;  /* 0x000001d000027945 */ /* 0x000fe20003800200 */
[----:B------:R-:W5:Y:S01]  /*44b0*/  LDG.E.64 R10, desc[UR10][R10.64+0x2000] ;  /* 0x0020000a0a0a7981 */ /* 0x000f62000c1e1b00 */
[----:B------:R-:W-:Y:S06]  /*44c0*/  BAR.SYNC.DEFER_BLOCKING 0x0 ;  /* 0x0000000000007b1d */ /* 0x000fec0000010000 */
[----:B--2---:R-:W-:-:S14]  /*44d0*/  DSETP.GEU.AND P2, PT, |R18|, |R14|, PT ;  /* 0x4000000e1200722a */ /* 0x004fdc0003f4e200 */
[----:B------:R-:W-:-:S04]  /*44e0*/  @P2 ISETP.GE.U32.AND P0, PT, R27, R20, PT ;  /* 0x000000141b00220c */ /* 0x000fc80003f06070 */
[----:B------:R-:W-:-:S13]  /*44f0*/  @P2 ISETP.GE.AND.EX P0, PT, R26, R22, PT, P0 ;  /* 0x000000161a00220c */ /* 0x000fda0003f06300 */
[----:B------:R-:W-:-:S06]  /*4500*/  @P2 DSETP.LT.OR P0, PT, |R14|, |R18|, !P0 ;  /* 0x400000120e00222a */ /* 0x000fcc0004701600 */
[----:B------:R-:W-:Y:S02]  /*4510*/  @P2 FSEL R18, R18, R14, P0 ;  /* 0x0000000e12122208 */ /* 0x000fe40000000000 */
[----:B------:R-:W-:-:S03]  /*4520*/  @P2 FSEL R19, R19, R15, P0 ;  /* 0x0000000f13132208 */ /* 0x000fc60000000000 */
[----:B------:R-:W-:Y:S02]  /*4530*/  @P2 IMAD.MOV.U32 R14, RZ, RZ, R18 ;  /* 0x000000ffff0e2224 */ /* 0x000fe400078e0012 */
[----:B------:R-:W-:-:S06]  /*4540*/  @P2 IMAD.MOV.U32 R15, RZ, RZ, R19 ;  /* 0x000000ffff0f2224 */ /* 0x000fcc00078e0013 */
[----:B---3--:R-:W-:Y:S01]  /*4550*/  DSETP.GEU.AND P1, PT, |R14|, |R16|, PT ;  /* 0x400000100e00722a */ /* 0x008fe20003f2e200 */
[----:B------:R-:W-:Y:S02]  /*4560*/  @P2 SEL R20, R27, R20, P0 ;  /* 0x000000141b142207 */ /* 0x000fe40000000000 */
[----:B------:R-:W-:Y:S02]  /*4570*/  @P2 SEL R22, R26, R22, P0 ;  /* 0x000000161a162207 */ /* 0x000fe40000000000 */
[----:B------:R-:W-:-:S09]  /*4580*/  ISETP.NE.AND P2, PT, R3, RZ, PT ;  /* 0x000000ff0300720c */ /* 0x000fd20003f45270 */
[----:B------:R-:W-:-:S04]  /*4590*/  @P1 ISETP.GE.U32.AND P0, PT, R20, R21, PT ;  /* 0x000000151400120c */ /* 0x000fc80003f06070 */
[----:B------:R-:W-:-:S13]  /*45a0*/  @P1 ISETP.GE.AND.EX P0, PT, R22, R23, PT, P0 ;  /* 0x000000171600120c */ /* 0x000fda0003f06300 */
[----:B------:R-:W-:Y:S01]  /*45b0*/  @P1 DSETP.LT.OR P0, PT, |R16|, |R14|, !P0 ;  /* 0x4000000e1000122a */ /* 0x000fe20004701600 */
[----:B------:R-:W-:-:S13]  /*45c0*/  @P2 BRA `(.L_x_193) ;  /* 0x0000000000282947 */ /* 0x000fda0003800000 */
[----:B------:R-:W-:Y:S02]  /*45d0*/  IMAD.MOV.U32 R24, RZ, RZ, 0x500 ;  /* 0x00000500ff187424 */ /* 0x000fe400078e00ff */
[----:B------:R-:W-:-:S06]  /*45e0*/  IMAD.MOV.U32 R25, RZ, RZ, 0x0 ;  /* 0x00000000ff197424 */ /* 0x000fcc00078e00ff */
[----:B------:R-:W2:Y:S01]  /*45f0*/  ATOMG.E.ADD.64.STRONG.GPU PT, R24, desc[UR10][R12.64], R24 ;  /* 0x800000180c1879a8 */ /* 0x000ea200081ef50a */
[----:B------:R-:W1:Y:S01]  /*4600*/  S2UR UR5, SR_CgaCtaId ;  /* 0x00000000000579c3 */ /* 0x000e620000008800 */
[----:B------:R-:W-:Y:S02]  /*4610*/  UMOV UR4, 0x400 ;  /* 0x0000040000047882 */ /* 0x000fe40000000000 */
[----:B-1----:R-:W-:-:S06]  /*4620*/  ULEA UR4, UR5, UR4, 0x18 ;  /* 0x0000000405047291 */ /* 0x002fcc000f8ec0ff */
[----:B------:R-:W-:Y:S01]  /*4630*/  IMAD.U32 R9, RZ, RZ, UR4 ;  /* 0x00000004ff097e24 */ /* 0x000fe2000f8e00ff */
[----:B--2---:R-:W-:-:S05]  /*4640*/  IADD3 R18, P2, PT, R24, UR6, RZ ;  /* 0x0000000618127c10 */ /* 0x004fca000ff5e0ff */
[----:B------:R-:W-:-:S05]  /*4650*/  IMAD.X R19, RZ, RZ, R25, P2 ;  /* 0x000000ffff137224 */ /* 0x000fca00010e0619 */
[----:B------:R1:W-:Y:S03]  /*4660*/  STS.64 [R9+0x98], R18 ;  /* 0x0000981209007388 */ /* 0x0003e60000000a00 */
.L_x_193:
[----:B0-----:R-:W-:Y:S05]  /*4670*/  BSYNC.RECONVERGENT B2 ;  /* 0x0000000000027941 */ /* 0x001fea0003800200 */
.L_x_192:
[----:B------:R-:W-:Y:S01]  /*4680*/  BAR.SYNC.DEFER_BLOCKING 0x0 ;  /* 0x0000000000007b1d */ /* 0x000fe20000010000 */
[----:B------:R-:W-:Y:S01]  /*4690*/  @P1 FSEL R14, R14, R16, P0 ;  /* 0x000000100e0e1208 */ /* 0x000fe20000000000 */
[----:B------:R-:W-:Y:S01]  /*46a0*/  IMAD.U32 R25, RZ, RZ, UR8 ;  /* 0x00000008ff197e24 */ /* 0x000fe2000f8e00ff */
[----:B------:R-:W-:Y:S02]  /*46b0*/  @P1 FSEL R15, R15, R17, P0 ;  /* 0x000000110f0f1208 */ /* 0x000fe40000000000 */
[----:B------:R-:W-:Y:S01]  /*46c0*/  @P1 SEL R21, R20, R21, P0 ;  /* 0x0000001514151207 */ /* 0x000fe20000000000 */
[----:B------:R-:W-:Y:S01]  /*46d0*/  @P1 IMAD.MOV.U32 R16, RZ, RZ, R14 ;  /* 0x000000ffff101224 */ /* 0x000fe200078e000e */
[----:B------:R-:W-:Y:S01]  /*46e0*/  @P1 SEL R23, R22, R23, P0 ;  /* 0x0000001716171207 */ /* 0x000fe20000000000 */
[----:B------:R-:W-:-:S06]  /*46f0*/  @P1 IMAD.MOV.U32 R17, RZ, RZ, R15 ;  /* 0x000000ffff111224 */ /* 0x000fcc00078e000f */
[----:B-----5:R-:W-:Y:S01]  /*4700*/  DSETP.GEU.AND P2, PT, |R16|, |R10|, PT ;  /* 0x4000000a1000722a */ /* 0x020fe20003f4e200 */
[----:B-1----:R-:W0:-:S13]  /*4710*/  LDS.64 R18, [R9+0x98] ;  /* 0x0000980009127984 */ /* 0x002e1a0000000a00 */
[----:B------:R-:W-:-:S04]  /*4720*/  @P2 ISETP.GE.U32.AND P0, PT, R21, R7, PT ;  /* 0x000000071500220c */ /* 0x000fc80003f06070 */
[----:B------:R-:W-:-:S13]  /*4730*/  @P2 ISETP.GE.AND.EX P0, PT, R23, R8, PT, P0 ;  /* 0x000000081700220c */ /* 0x000fda0003f06300 */
[----:B------:R-:W-:-:S06]  /*4740*/  @P2 DSETP.LT.OR P0, PT, |R10|, |R16|, !P0 ;  /* 0x400000100a00222a */ /* 0x000fcc0004701600 */
[----:B------:R-:W-:Y:S02]  /*4750*/  @P2 FSEL R17, R17, R11, P0 ;  /* 0x0000000b11112208 */ /* 0x000fe40000000000 */
[----:B------:R-:W-:Y:S02]  /*4760*/  @P2 SEL R7, R21, R7, P0 ;  /* 0x0000000715072207 */ /* 0x000fe40000000000 */
[----:B------:R-:W-:Y:S01]  /*4770*/  @P2 SEL R8, R23, R8, P0 ;  /* 0x0000000817082207 */ /* 0x000fe20000000000 */
[----:B------:R-:W-:-:S04]  /*4780*/  @P2 IMAD.MOV.U32 R11, RZ, RZ, R17 ;  /* 0x000000ffff0b2224 */ /* 0x000fc800078e0011 */
[----:B------:R-:W-:Y:S01]  /*4790*/  IMAD.MOV.U32 R21, RZ, RZ, R11 ;  /* 0x000000ffff157224 */ /* 0x000fe200078e000b */
[----:B0-----:R-:W-:-:S04]  /*47a0*/  IADD3 R14, P3, PT, R18, 0x500, RZ ;  /* 0x00000500120e7810 */ /* 0x001fc80007f7e0ff */
[----:B------:R-:W-:Y:S01]  /*47b0*/  ISETP.GT.U32.AND P1, PT, R14, R25, PT ;  /* 0x000000190e00720c */ /* 0x000fe20003f24070 */
[----:B------:R-:W-:Y:S01]  /*47c0*/  IMAD.X R15, RZ, RZ, R19, P3 ;  /* 0x000000ffff0f7224 */ /* 0x000fe200018e0613 */
[----:B------:R-:W-:Y:S01]  /*47d0*/  @P2 FSEL R14, R16, R10, P0 ;  /* 0x0000000a100e2208 */ /* 0x000fe20000000000 */
[----:B------:R-:W-:-:S04]  /*47e0*/  IMAD.U32 R16, RZ, RZ, UR9 ;  /* 0x00000009ff107e24 */ /* 0x000fc8000f8e00ff */
[----:B------:R-:W-:Y:S01]  /*47f0*/  @P2 IMAD.MOV.U32 R10, RZ, RZ, R14 ;  /* 0x000000ffff0a2224 */ /* 0x000fe200078e000e */
[----:B------:R-:W-:Y:S01]  /*4800*/  ISETP.GT.AND.EX P0, PT, R15, R16, PT, P1 ;  /* 0x000000100f00720c */ /* 0x000fe20003f04310 */
[----:B------:R-:W-:Y:S01]  /*4810*/  IMAD.MOV.U32 R14, RZ, RZ, R8 ;  /* 0x000000ffff0e7224 */ /* 0x000fe200078e0008 */
[----:B------:R-:W-:Y:S01]  /*4820*/  MOV R15, R7 ;  /* 0x00000007000f7202 */ /* 0x000fe20000000f00 */
[----:B------:R-:W-:-:S10]  /*4830*/  IMAD.MOV.U32 R20, RZ, RZ, R10 ;  /* 0x000000ffff147224 */ /* 0x000fd400078e000a */
[----:B------:R-:W-:Y:S05]  /*4840*/  @!P0 BRA `(.L_x_194) ;  /* 0xfffffff8006c8947 */ /* 0x000fea000383ffff */
[----:B------:R-:W-:Y:S05]  /*4850*/  BSYNC.RECONVERGENT B1 ;  /* 0x0000000000017941 */ /* 0x000fea0003800200 */
.L_x_191:
[----:B------:R-:W-:Y:S01]  /*4860*/  ISETP.GE.U32.AND P0, PT, R18, R25, PT ;  /* 0x000000191200720c */ /* 0x000fe20003f06070 */
[----:B------:R-:W-:Y:S03]  /*4870*/  BSSY.RECONVERGENT B1, `(.L_x_188) ;  /* 0x00000b1000017945 */ /* 0x000fe60003800200 */
[----:B------:R-:W-:-:S13]  /*4880*/  ISETP.GE.AND.EX P0, PT, R19, R16, PT, P0 ;  /* 0x000000101300720c */ /* 0x000fda0003f06300 */
[----:B------:R-:W-:Y:S05]  /*4890*/  @P0 BRA `(.L_x_195) ;  /* 0x0000000800b80947 */ /* 0x000fea0003800000 */
[----:B------:R-:W-:-:S05]  /*48a0*/  IMAD.IADD R20, R25, 0x1, -R18 ;  /* 0x0000000119147824 */ /* 0x000fca00078e0a12 */
[----:B------:R-:W-:-:S13]  /*48b0*/  ISETP.GE.AND P0, PT, R3, R20, PT ;  /* 0x000000140300720c */ /* 0x000fda0003f06270 */
[----:B------:R-:W-:Y:S05]  /*48c0*/  @P0 BRA `(.L_x_195) ;  /* 0x0000000800ac0947 */ /* 0x000fea0003800000 */
[----:B------:R-:W-:Y:S01]  /*48d0*/  LOP3.LUT R9, RZ, R3, RZ, 0x33, !PT ;  /* 0x00000003ff097212 */ /* 0x000fe200078e33ff */
[----:B------:R-:W-:Y:S03]  /*48e0*/  BSSY.RECONVERGENT B2, `(.L_x_196) ;  /* 0x0000035000027945 */ /* 0x000fe60003800200 */
[----:B------:R-:W-:-:S04]  /*48f0*/  IADD3 R25, PT, PT, -R18, R25, R9 ;  /* 0x0000001912197210 */ /* 0x000fc80007ffe109 */
[----:B------:R-:W-:-:S04]  /*4900*/  LOP3.LUT R9, R25, 0x300, RZ, 0xc0, !PT ;  /* 0x0000030019097812 */ /* 0x000fc800078ec0ff */
[----:B------:R-:W-:Y:S01]  /*4910*/  ISETP.NE.AND P0, PT, R9, 0x300, PT ;  /* 0x000003000900780c */ /* 0x000fe20003f05270 */
[----:B------:R-:W-:-:S12]  /*4920*/  IMAD.MOV.U32 R9, RZ, RZ, R3 ;  /* 0x000000ffff097224 */ /* 0x000fd800078e0003 */
[----:B------:R-:W-:Y:S05]  /*4930*/  @!P0 BRA `(.L_x_197) ;  /* 0x0000000000bc8947 */ /* 0x000fea0003800000 */
[----:B------:R-:W-:Y:S02]  /*4940*/  IADD3 R15, P0, PT, R3, R18, RZ ;  /* 0x00000012030f7210 */ /* 0x000fe40007f1e0ff */
[----:B------:R-:W-:Y:S02]  /*4950*/  LEA.HI R9, R25, 0x1, RZ, 0x18 ;  /* 0x0000000119097811 */ /* 0x000fe400078fc0ff */
[C---:B------:R-:W-:Y:S01]  /*4960*/  LEA R2, P1, R15.reuse, R2, 0x3 ;  /* 0x000000020f027211 */ /* 0x040fe200078218ff */
[----:B------:R-:W-:Y:S01]  /*4970*/  IMAD.X R13, RZ, RZ, R19, P0 ;  /* 0x000000ffff0d7224 */ /* 0x000fe200000e0613 */
[----:B------:R-:W-:Y:S02]  /*4980*/  IADD3 R14, P0, PT, R15, R5, RZ ;  /* 0x000000050f0e7210 */ /* 0x000fe40007f1e0ff */
[----:B------:R-:W-:Y:S01]  /*4990*/  LOP3.LUT R5, R9, 0x3, RZ, 0xc0, !PT ;  /* 0x0000000309057812 */ /* 0x000fe200078ec0ff */
[----:B------:R-:W-:Y:S01]  /*49a0*/  IMAD.MOV.U32 R9, RZ, RZ, R3 ;  /* 0x000000ffff097224 */ /* 0x000fe200078e0003 */
[----:B------:R-:W-:Y:S01]  /*49b0*/  LEA.HI.X R15, R15, R4, R13, 0x3, P1 ;  /* 0x000000040f0f7211 */ /* 0x000fe200008f1c0d */
[----:B------:R-:W-:-:S02]  /*49c0*/  IMAD.X R16, R13, 0x1, R6, P0 ;  /* 0x000000010d107824 */ /* 0x000fc400000e0606 */
[----:B------:R-:W-:-:S07]  /*49d0*/  IMAD.MOV R6, RZ, RZ, -R5 ;  /* 0x000000ffff067224 */ /* 0x000fce00078e0a05 */
.L_x_200:
        /* <DEDUP_REMOVED lines=9> */
[----:B------:R-:W-:Y:S02]  /*4a70*/  IMAD.MOV.U32 R4, RZ, RZ, R10 ;  /* 0x000000ffff047224 */ /* 0x000fe400078e000a */
        /* <DEDUP_REMOVED lines=21> */
.L_x_199:
[----:B------:R-:W-:Y:S05]  /*4bd0*/  BSYNC.RECONVERGENT B3 ;  /* 0x0000000000037941 */ /* 0x000fea0003800200 */
.L_x_198:
[----:B------:R-:W-:Y:S01]  /*4be0*/  IADD3 R14, P0, PT, R14, 0x100, RZ ;  /* 0x000001000e0e7810 */ /* 0x000fe20007f1e0ff */
[----:B------:R-:W-:Y:S02]  /*4bf0*/  VIADD R9, R9, 0x100 ;  /* 0x0000010009097836 */ /* 0x000fe40000000000 */
[----:B------:R-:W-:Y:S02]  /*4c00*/  IMAD.X R15, RZ, RZ, R15, P3 ;  /* 0x000000ffff0f7224 */ /* 0x000fe400018e060f */
[----:B------:R-:W-:Y:S01]  /*4c10*/  IMAD.X R16, RZ, RZ, R16, P0 ;  /* 0x000000ffff107224 */ /* 0x000fe200000e0610 */
[----:B------:R-:W-:Y:S07]  /*4c20*/  @P2 BRA `(.L_x_200) ;  /* 0xfffffffc006c2947 */ /* 0x000fee000383ffff */
.L_x_197:
[----:B------:R-:W-:Y:S05]  /*4c30*/  BSYNC.RECONVERGENT B2 ;  /* 0x0000000000027941 */ /* 0x000fea0003800200 */
.L_x_196:
[----:B------:R-:W-:-:S13]  /*4c40*/  ISETP.GE.U32.AND P0, PT, R25, 0x300, PT ;  /* 0x000003001900780c */ /* 0x000fda0003f06070 */
[----:B------:R-:W-:Y:S05]  /*4c50*/  @!P0 BRA `(.L_x_195) ;  /* 0x0000000400c88947 */ /* 0x000fea0003800000 */
[----:B------:R-:W0:Y:S01]  /*4c60*/  LDC.64 R16, c[0x0][0x380] ;  /* 0x0000e000ff107b82 */ /* 0x000e220000000a00 */
[----:B------:R-:W-:-:S07]  /*4c70*/  VIADD R21, R9, 0x200 ;  /* 0x0000020009157836 */ /* 0x000fce0000000000 */
[----:B------:R-:W1:Y:S02]  /*4c80*/  LDC.64 R14, c[0x0][0x388] ;  /* 0x0000e200ff0e7b82 */ /* 0x000e640000000a00 */
.L_x_209:
[----:B------:R-:W-:-:S05]  /*4c90*/  VIADD R5, R21, 0xfffffe00 ;  /* 0xfffffe0015057836 */ /* 0x000fca0000000000 */
[----:B------:R-:W-:-:S05]  /*4ca0*/  IADD3 R5, P0, PT, R5, R18, RZ ;  /* 0x0000001205057210 */ /* 0x000fca0007f1e0ff */
[----:B------:R-:W-:Y:S01]  /*4cb0*/  IMAD.X R2, RZ, RZ, R19, P0 ;  /* 0x000000ffff027224 */ /* 0x000fe200000e0613 */
[----:B0-----:R-:W-:-:S04]  /*4cc0*/  LEA R22, P0, R5, R16, 0x3 ;  /* 0x0000001005167211 */ /* 0x001fc800078018ff */
[----:B------:R-:W-:-:S05]  /*4cd0*/  LEA.HI.X R23, R5, R17, R2, 0x3, P0 ;  /* 0x0000001105177211 */ /* 0x000fca00000f1c02 */
[----:B------:R-:W2:Y:S04]  /*4ce0*/  LDG.E.64 R24, desc[UR10][R22.64] ;  /* 0x0000000a16187981 */ /* 0x000ea8000c1e1b00 */
[----:B------:R0:W5:Y:S01]  /*4cf0*/  LDG.E.64 R12, desc[UR10][R22.64+0x800] ;  /* 0x0008000a160c7981 */ /* 0x000162000c1e1b00 */
        /* <DEDUP_REMOVED lines=23> */
.L_x_202:
[----:B------:R-:W-:Y:S05]  /*4e70*/  BSYNC.RECONVERGENT B2 ;  /* 0x0000000000027941 */ /* 0x000fea0003800200 */
.L_x_201:
[----:B------:R0:W5:Y:S04]  /*4e80*/  LDG.E.64 R6, desc[UR10][R22.64+0x1000] ;  /* 0x0010000a16067981 */ /* 0x000168000c1e1b00 */
[----:B------:R0:W5:Y:S02]  /*4e90*/  LDG.E.64 R24, desc[UR10][R22.64+0x1800] ;  /* 0x0018000a16187981 */ /* 0x000164000c1e1b00 */
[----:B-----5:R-:W-:Y:S01]  /*4ea0*/  DSETP.GEU.AND P0, PT, |R4|, |R12|, PT ;  /* 0x4000000c0400722a */ /* 0x020fe20003f0e200 */
[----:B------:R-:W-:Y:S01]  /*4eb0*/  VIADD R11, R21, 0xffffff00 ;  /* 0xffffff00150b7836 */ /* 0x000fe20000000000 */
[----:B------:R-:W-:Y:S01]  /*4ec0*/  BSSY.RECONVERGENT B2, `(.L_x_203) ;  /* 0x0000016000027945 */ /* 0x000fe20003800200 */
[----:B------:R-:W-:-:S03]  /*4ed0*/  IMAD.MOV.U32 R10, RZ, RZ, R12 ;  /* 0x000000ffff0a7224 */ /* 0x000fc600078e000c */
[----:B------:R-:W-:Y:S01]  /*4ee0*/  IADD3 R28, P1, P2, R18, R14, R11 ;  /* 0x0000000e121c7210 */ /* 0x000fe20007a3e00b */
[----:B------:R-:W-:-:S03]  /*4ef0*/  IMAD.MOV.U32 R11, RZ, RZ, R13 ;  /* 0x000000ffff0b7224 */ /* 0x000fc600078e000d */
[----:B------:R-:W-:Y:S01]  /*4f00*/  IADD3.X R27, PT, PT, R19, R15, RZ, P1, P2 ;  /* 0x0000000f131b7210 */ /* 0x000fe20000fe44ff */
[----:B------:R-:W-:-:S04]  /*4f10*/  IMAD.MOV.U32 R8, RZ, RZ, R28 ;  /* 0x000000ffff087224 */ /* 0x000fc800078e001c */
        /* <DEDUP_REMOVED lines=16> */
.L_x_204:
[----:B------:R-:W-:Y:S05]  /*5020*/  BSYNC.RECONVERGENT B2 ;  /* 0x0000000000027941 */ /* 0x000fea0003800200 */
.L_x_203:
[----:B------:R-:W-:Y:S01]  /*5030*/  DSETP.GEU.AND P0, PT, |R10|, |R6|, PT ;  /* 0x400000060a00722a */ /* 0x000fe20003f0e200 */
[----:B------:R-:W-:Y:S01]  /*5040*/  IADD3 R23, P1, P2, R18, R14, R21 ;  /* 0x0000000e12177210 */ /* 0x000fe20007a3e015 */
[----:B------:R-:W-:Y:S01]  /*5050*/  BSSY.RECONVERGENT B2, `(.L_x_205) ;  /* 0x0000016000027945 */ /* 0x000fe20003800200 */
[----:B------:R-:W-:Y:S02]  /*5060*/  VIADD R13, R21, 0x100 ;  /* 0x00000100150d7836 */ /* 0x000fe40000000000 */
[----:B------:R-:W-:Y:S01]  /*5070*/  IADD3.X R27, PT, PT, R19, R15, RZ, P1, P2 ;  /* 0x0000000f131b7210 */ /* 0x000fe20000fe44ff */
[----:B------:R-:W-:Y:S02]  /*5080*/  IMAD.MOV.U32 R2, RZ, RZ, R23 ;  /* 0x000000ffff027224 */ /* 0x000fe400078e0017 */
        /* <DEDUP_REMOVED lines=18> */
.L_x_206:
[----:B------:R-:W-:Y:S05]  /*51b0*/  BSYNC.RECONVERGENT B2 ;  /* 0x0000000000027941 */ /* 0x000fea0003800200 */
.L_x_205:
[----:B------:R-:W-:Y:S01]  /*51c0*/  DSETP.GEU.AND P0, PT, |R4|, |R24|, PT ;  /* 0x400000180400722a */ /* 0x000fe20003f0e200 */
[----:B------:R-:W-:Y:S01]  /*51d0*/  IADD3 R13, P1, P2, R18, R14, R13 ;  /* 0x0000000e120d7210 */ /* 0x000fe20007a3e00d */
[----:B------:R-:W-:Y:S01]  /*51e0*/  BSSY.RECONVERGENT B2, `(.L_x_207) ;  /* 0x0000015000027945 */ /* 0x000fe20003800200 */
[----:B------:R-:W-:Y:S02]  /*51f0*/  IMAD.MOV.U32 R10, RZ, RZ, R24 ;  /* 0x000000ffff0a7224 */ /* 0x000fe400078e0018 */
[----:B------:R-:W-:Y:S01]  /*5200*/  IADD3.X R6, PT, PT, R19, R15, RZ, P1, P2 ;  /* 0x0000000f13067210 */ /* 0x000fe20000fe44ff */
[----:B------:R-:W-:Y:S02]  /*5210*/  IMAD.MOV.U32 R7, RZ, RZ, R13 ;  /* 0x000000ffff077224 */ /* 0x000fe400078e000d */
[----:B------:R-:W-:Y:S02]  /*5220*/  IMAD.MOV.U32 R11, RZ, RZ, R25 ;  /* 0x000000ffff0b7224 */ /* 0x000fe400078e0019 */
[----:B------:R-:W-:-:S04]  /*5230*/  IMAD.MOV.U32 R8, RZ, RZ, R6 ;  /* 0x000000ffff087224 */ /* 0x000fc800078e0006 */
[----:B------:R-:W-:Y:S05]  /*5240*/  @!P0 BRA `(.L_x_208) ;  /* 0x0000000000388947 */ /* 0x000fea0003800000 */
[----:B------:R-:W-:Y:S01]  /*5250*/  DSETP.GEU.AND P0, PT, |R24|, |R4|, PT ;  /* 0x400000041800722a */ /* 0x000fe20003f0e200 */
[----:B------:R-:W-:Y:S01]  /*5260*/  MOV R7, R2 ;  /* 0x0000000200077202 */ /* 0x000fe20000000f00 */
[----:B------:R-:W-:Y:S02]  /*5270*/  IMAD.MOV.U32 R8, RZ, RZ, R9 ;  /* 0x000000ffff087224 */ /* 0x000fe400078e0009 */
[----:B------:R-:W-:Y:S02]  /*5280*/  IMAD.MOV.U32 R10, RZ, RZ, R4 ;  /* 0x000000ffff0a7224 */ /* 0x000fe400078e0004 */
[----:B------:R-:W-:-:S08]  /*5290*/  IMAD.MOV.U32 R11, RZ, RZ, R5 ;  /* 0x000000ffff0b7224 */ /* 0x000fd000078e0005 */
        /* <DEDUP_REMOVED lines=9> */
.L_x_208:
[----:B------:R-:W-:Y:S05]  /*5330*/  BSYNC.RECONVERGENT B2 ;  /* 0x0000000000027941 */ /* 0x000fea0003800200 */
.L_x_207:
[C---:B------:R-:W-:Y:S02]  /*5340*/  VIADD R5, R21.reuse, 0x200 ;  /* 0x0000020015057836 */ /* 0x040fe40000000000 */
[----:B------:R-:W-:-:S03]  /*5350*/  VIADD R21, R21, 0x400 ;  /* 0x0000040015157836 */ /* 0x000fc60000000000 */
[----:B------:R-:W-:-:S13]  /*5360*/  ISETP.GE.AND P0, PT, R5, R20, PT ;  /* 0x000000140500720c */ /* 0x000fda0003f06270 */
[----:B------:R-:W-:Y:S05]  /*5370*/  @!P0 BRA `(.L_x_209) ;  /* 0xfffffff800448947 */ /* 0x000fea000383ffff */
.L_x_195:
[----:B------:R-:W-:Y:S05]  /*5380*/  BSYNC.RECONVERGENT B1 ;  /* 0x0000000000017941 */ /* 0x000fea0003800200 */
.L_x_188:
        /* <DEDUP_REMOVED lines=32> */
.L_x_211:
[----:B------:R-:W-:Y:S05]  /*5590*/  BSYNC.RECONVERGENT B1 ;  /* 0x0000000000017941 */ /* 0x000fea0003800200 */
.L_x_210:
        /* <DEDUP_REMOVED lines=31> */
.L_x_213:
[----:B------:R-:W-:Y:S05]  /*5790*/  BSYNC.RECONVERGENT B1 ;  /* 0x0000000000017941 */ /* 0x000fea0003800200 */
.L_x_212:
        /* <DEDUP_REMOVED lines=31> */
.L_x_215:
[----:B------:R-:W-:Y:S05]  /*5990*/  BSYNC.RECONVERGENT B1 ;  /* 0x0000000000017941 */ /* 0x000fea0003800200 */
.L_x_214:
[----:B------:R-:W-:Y:S01]  /*59a0*/  ISETP.GT.AND P0, PT, R2, 0x17, PT ;  /* 0x000000170200780c */ /* 0x000fe20003f04270 */
[----:B-1----:R1:W1:Y:S01]  /*59b0*/  SHFL.DOWN PT, R6, R4, 0x8, 0x1f ;  /* 0x09001f0004067f89 */ /* 0x00226200000e0000 */
[----:B------:R-:W-:Y:S01]  /*59c0*/  BSSY.RECONVERGENT B1, `(.L_x_216) ;  /* 0x000001d000017945 */ /* 0x000fe20003800200 */
[----:B--2---:R-:W-:Y:S02]  /*59d0*/  IMAD.MOV.U32 R12, RZ, RZ, R10 ;  /* 0x000000ffff0c7224 */ /* 0x004fe400078e000a */
[----:B------:R2:W1:Y:S01]  /*59e0*/  SHFL.DOWN PT, R7, R5, 0x8, 0x1f ;  /* 0x09001f0005077f89 */ /* 0x00046200000e0000 */
[----:B------:R-:W-:Y:S02]  /*59f0*/  IMAD.MOV.U32 R13, RZ, RZ, R11 ;  /* 0x000000ffff0d7224 */ /* 0x000fe400078e000b */
[----:B------:R-:W-:Y:S01]  /*5a00*/  IMAD.MOV.U32 R8, RZ, RZ, R4 ;  /* 0x000000ffff087224 */ /* 0x000fe200078e0004 */
[----:B0-----:R2:W0:Y:S01]  /*5a10*/  SHFL.DOWN PT, R15, R10, 0x8, 0x1f ;  /* 0x09001f000a0f7f89 */ /* 0x00142200000e0000 */
[----:B----4-:R-:W-:-:S03]  /*5a20*/  IMAD.MOV.U32 R9, RZ, RZ, R5 ;  /* 0x000000ffff097224 */ /* 0x010fc600078e0005 */
[----:B---3--:R2:W3:Y:S01]  /*5a30*/  SHFL.DOWN PT, R14, R11, 0x8, 0x1f ;  /* 0x09001f000b0e7f89 */ /* 0x0084e200000e0000 */
[----:B------:R-:W-:Y:S05]  /*5a40*/  @P0 BRA `(.L_x_217) ;  /* 0x0000000000500947 */ /* 0x000fea0003800000 */
[----:B-1----:R-:W-:Y:S01]  /*5a50*/  DSETP.GEU.AND P0, PT, |R4|, |R6|, PT ;  /* 0x400000060400722a */ /* 0x002fe20003f0e200 */
        /* <DEDUP_REMOVED lines=19> */
.L_x_217:
[----:B------:R-:W-:Y:S05]  /*5b90*/  BSYNC.RECONVERGENT B1 ;  /* 0x0000000000017941 */ /* 0x000fea0003800200 */
.L_x_216:
[----:B------:R-:W-:Y:S01]  /*5ba0*/  ISETP.GT.AND P0, PT, R2, 0xf, PT ;  /* 0x0000000f0200780c */ /* 0x000fe20003f04270 */
[----:B--2---:R2:W4:Y:S01]  /*5bb0*/  SHFL.DOWN PT, R10, R8, 0x10, 0x1f ;  /* 0x0a001f00080a7f89 */ /* 0x00452200000e0000 */
[----:B------:R-:W-:Y:S01]  /*5bc0*/  BSSY.RECONVERGENT B1, `(.L_x_218) ;  /* 0x000001d000017945 */ /* 0x000fe20003800200 */
[----:B-1----:R-:W-:Y:S02]  /*5bd0*/  IMAD.MOV.U32 R4, RZ, RZ, R12 ;  /* 0x000000ffff047224 */ /* 0x002fe400078e000c */
[----:B------:R2:W1:Y:S01]  /*5be0*/  SHFL.DOWN PT, R11, R9, 0x10, 0x1f ;  /* 0x0a001f00090b7f89 */ /* 0x00046200000e0000 */
[----:B------:R-:W-:Y:S02]  /*5bf0*/  IMAD.MOV.U32 R5, RZ, RZ, R13 ;  /* 0x000000ffff057224 */ /* 0x000fe400078e000d */
[----:B------:R-:W-:Y:S01]  /*5c00*/  IMAD.MOV.U32 R6, RZ, RZ, R8 ;  /* 0x000000ffff067224 */ /* 0x000fe200078e0008 */
[----:B0-----:R2:W0:Y:S01]  /*5c10*/  SHFL.DOWN PT, R15, R12, 0x10, 0x1f ;  /* 0x0a001f000c0f7f89 */ /* 0x00142200000e0000 */
[----:B------:R-:W-:-:S03]  /*5c20*/  IMAD.MOV.U32 R7, RZ, RZ, R9 ;  /* 0x000000ffff077224 */ /* 0x000fc600078e0009 */
[----:B---3--:R2:W3:Y:S01]  /*5c30*/  SHFL.DOWN PT, R14, R13, 0x10, 0x1f ;  /* 0x0a001f000d0e7f89 */ /* 0x0084e200000e0000 */
        /* <DEDUP_REMOVED lines=21> */
.L_x_219:
[----:B------:R-:W-:Y:S05]  /*5d90*/  BSYNC.RECONVERGENT B1 ;  /* 0x0000000000017941 */ /* 0x000fea0003800200 */
.L_x_218:
[----:B------:R-:W-:Y:S01]  /*5da0*/  ISETP.NE.AND P0, PT, R2, RZ, PT ;  /* 0x000000ff0200720c */ /* 0x000fe20003f05270 */
[----:B------:R-:W-:-:S12]  /*5db0*/  BSSY.RECONVERGENT B1, `(.L_x_220) ;  /* 0x000000a000017945 */ /* 0x000fd80003800200 */
[----:B------:R-:W-:Y:S05]  /*5dc0*/  @P0 BRA `(.L_x_221) ;  /* 0x0000000000200947 */ /* 0x000fea0003800000 */
[----:B--2---:R-:W2:Y:S01]  /*5dd0*/  S2R R9, SR_CgaCtaId ;  /* 0x0000000000097919 */ /* 0x004ea20000008800 */
[----:B------:R-:W-:Y:S02]  /*5de0*/  MOV R8, 0x400 ;  /* 0x0000040000087802 */ /* 0x000fe40000000f00 */
[----:B------:R-:W-:-:S04]  /*5df0*/  SHF.R.U32.HI R2, RZ, 0x1, R3 ;  /* 0x00000001ff027819 */ /* 0x000fc80000011603 */
[----:B------:R-:W-:Y:S02]  /*5e00*/  LOP3.LUT R2, R2, 0x1f0, RZ, 0xc0, !PT ;  /* 0x000001f002027812 */ /* 0x000fe400078ec0ff */
[----:B--2---:R-:W-:-:S05]  /*5e10*/  LEA R9, R9, R8, 0x18 ;  /* 0x0000000809097211 */ /* 0x004fca00078ec0ff */
[----:B------:R-:W-:-:S05]  /*5e20*/  IMAD.IADD R9, R2, 0x1, R9 ;  /* 0x0000000102097824 */ /* 0x000fca00078e0209 */
[----:B------:R2:W-:Y:S04]  /*5e30*/  STS.64 [R9+0x10], R4 ;  /* 0x0000100409007388 */ /* 0x0005e80000000a00 */
[----:B------:R2:W-:Y:S02]  /*5e40*/  STS.64 [R9+0x8], R6 ;  /* 0x0000080609007388 */ /* 0x0005e40000000a00 */
.L_x_221:
[----:B------:R-:W-:Y:S05]  /*5e50*/  BSYNC.RECONVERGENT B1 ;  /* 0x0000000000017941 */ /* 0x000fea0003800200 */
.L_x_220:
[----:B------:R-:W-:Y:S01]  /*5e60*/  BAR.SYNC.DEFER_BLOCKING 0x0 ;  /* 0x0000000000007b1d */ /* 0x000fe20000010000 */
[----:B------:R-:W-:-:S13]  /*5e70*/  ISETP.NE.AND P1, PT, R3, RZ, PT ;  /* 0x000000ff0300720c */ /* 0x000fda0003f25270 */
[----:B------:R-:W-:Y:S05]  /*5e80*/  @P1 BRA `(.L_x_149) ;  /* 0x00000008008c1947 */ /* 0x000fea0003800000 */
[----:B------:R-:W5:Y:S01]  /*5e90*/  S2R R3, SR_CgaCtaId ;  /* 0x0000000000037919 */ /* 0x000f620000008800 */
[----:B------:R-:W-:Y:S01]  /*5ea0*/  MOV R20, 0x400 ;  /* 0x0000040000147802 */ /* 0x000fe20000000f00 */
[----:B------:R-:W-:Y:S03]  /*5eb0*/  BSSY.RECONVERGENT B1, `(.L_x_222) ;  /* 0x000001a000017945 */ /* 0x000fe60003800200 */
[----:B-----5:R-:W-:-:S05]  /*5ec0*/  LEA R20, R3, R20, 0x18 ;  /* 0x0000001403147211 */ /* 0x020fca00078ec0ff */
[----:B------:R-:W5:Y:S04]  /*5ed0*/  LDS.64 R16, [R20+0x18] ;  /* 0x0000180014107984 */ /* 0x000f680000000a00 */
[----:B-12-4-:R-:W1:Y:S04]  /*5ee0*/  LDS.128 R8, [R20+0x20] ;  /* 0x0000200014087984 */ /* 0x016e680000000c00 */
[----:B------:R2:W4:Y:S04]  /*5ef0*/  LDS.64 R2, [R20+0x80] ;  /* 0x0000800014027984 */ /* 0x0005280000000a00 */
[----:B0--3--:R2:W0:Y:S01]  /*5f00*/  LDS.128 R12, [R20+0x30] ;  /* 0x00003000140c7984 */ /* 0x0094220000000c00 */
[----:B-----5:R-:W-:Y:S01]  /*5f10*/  DSETP.GEU.AND P0, PT, |R6|, |R16|, PT ;  /* 0x400000100600722a */ /* 0x020fe20003f0e200 */
[----:B------:R-:W-:-:S02]  /*5f20*/  IMAD.MOV.U32 R22, RZ, RZ, R16 ;  /* 0x000000ffff167224 */ /* 0x000fc400078e0010 */
[----:B------:R-:W-:Y:S02]  /*5f30*/  IMAD.MOV.U32 R23, RZ, RZ, R17 ;  /* 0x000000ffff177224 */ /* 0x000fe400078e0011 */
[----:B-1----:R-:W-:Y:S02]  /*5f40*/  IMAD.MOV.U32 R25, RZ, RZ, R8 ;  /* 0x000000ffff197224 */ /* 0x002fe400078e0008 */
[----:B------:R-:W-:-:S07]  /*5f50*/  IMAD.MOV.U32 R21, RZ, RZ, R9 ;  /* 0x000000ffff157224 */ /* 0x000fce00078e0009 */
[----:B0-2-4-:R-:W-:Y:S05]  /*5f60*/  @!P0 BRA `(.L_x_223) ;  /* 0x0000000000388947 */ /* 0x015fea0003800000 */
        /* <DEDUP_REMOVED lines=14> */
.L_x_223:
[----:B------:R-:W-:Y:S05]  /*6050*/  BSYNC.RECONVERGENT B1 ;  /* 0x0000000000017941 */ /* 0x000fea0003800200 */
.L_x_222:
        /* <DEDUP_REMOVED lines=23> */
.L_x_225:
[----:B------:R-:W-:Y:S05]  /*61d0*/  BSYNC.RECONVERGENT B1 ;  /* 0x0000000000017941 */ /* 0x000fea0003800200 */
.L_x_224:
        /* <DEDUP_REMOVED lines=21> */
.L_x_227:
[----:B------:R-:W-:Y:S05]  /*6330*/  BSYNC.RECONVERGENT B1 ;  /* 0x0000000000017941 */ /* 0x000fea0003800200 */
.L_x_226:
        /* <DEDUP_REMOVED lines=23> */
.L_x_229:
[----:B------:R-:W-:Y:S05]  /*64b0*/  BSYNC.RECONVERGENT B1 ;  /* 0x0000000000017941 */ /* 0x000fea0003800200 */
.L_x_228:
        /* <DEDUP_REMOVED lines=21> */
.L_x_231:
[----:B------:R-:W-:Y:S05]  /*6610*/  BSYNC.RECONVERGENT B1 ;  /* 0x0000000000017941 */ /* 0x000fea0003800200 */
.L_x_230:
        /* <DEDUP_REMOVED lines=21> */
.L_x_233:
[----:B------:R-:W-:Y:S05]  /*6770*/  BSYNC.RECONVERGENT B1 ;  /* 0x0000000000017941 */ /* 0x000fea0003800200 */
.L_x_232:
        /* <DEDUP_REMOVED lines=20> */
.L_x_149:
[----:B------:R-:W-:Y:S05]  /*68c0*/  BSYNC.RECONVERGENT B0 ;  /* 0x0000000000007941 */ /* 0x000fea0003800200 */
.L_x_116:
[----:B------:R-:W-:Y:S05]  /*68d0*/  @P1 EXIT ;  /* 0x000000000000194d */ /* 0x000fea0003800000 */
[----:B01--4-:R-:W0:Y:S02]  /*68e0*/  LDC.64 R2, c[0x0][0x390] ;  /* 0x0000e400ff027b82 */ /* 0x013e240000000a00 */
[----:B0-----:R-:W-:-:S05]  /*68f0*/  IMAD.WIDE.U32 R2, R0, 0x10, R2 ;  /* 0x0000001000027825 */ /* 0x001fca00078e0002 */
[----:B------:R-:W-:Y:S04]  /*6900*/  STG.E.64 desc[UR10][R2.64], R6 ;  /* 0x0000000602007986 */ /* 0x000fe8000c101b0a */
[----:B------:R-:W-:Y:S01]  /*6910*/  STG.E.64 desc[UR10][R2.64+0x8], R4 ;  /* 0x0000080402007986 */ /* 0x000fe2000c101b0a */
[----:B------:R-:W-:Y:S05]  /*6920*/  EXIT ;  /* 0x000000000000794d */ /* 0x000fea0003800000 */
.L_x_234:
        /* <DEDUP_REMOVED lines=13> */
.L_x_744:


//--------------------- .text._ZN6thrust24THRUST_300001_SM_1000_NS8cuda_cub4core6detail13_kernel_agentINS1_8__reduce11ReduceAgentINS0_12zip_iteratorIN4cuda3std3__45tupleIJNS0_10device_ptrIdEENS0_17counting_iteratorIlNS0_11use_defaultESF_SF_EEEEEEEPNSB_IJdlEEESJ_lNS1_9__extrema9arg_max_fIdl13cmpAbsDoublesEEEEJSI_SK_lSO_EEEvDpT0_ --------------------------
	.section	.text._ZN6thrust24THRUST_300001_SM_1000_NS8cuda_cub4core6detail13_kernel_agentINS1_8__reduce11ReduceAgentINS0_12zip_iteratorIN4cuda3std3__45tupleIJNS0_10device_ptrIdEENS0_17counting_iteratorIlNS0_11use_defaultESF_SF_EEEEEEEPNSB_IJdlEEESJ_lNS1_9__extrema9arg_max_fIdl13cmpAbsDoublesEEEEJSI_SK_lSO_EEEvDpT0_,"ax",@progbits
	.align	128
        .global         _ZN6thrust24THRUST_300001_SM_1000_NS8cuda_cub4core6detail13_kernel_agentINS1_8__reduce11ReduceAgentINS0_12zip_iteratorIN4cuda3std3__45tupleIJNS0_10device_ptrIdEENS0_17counting_iteratorIlNS0_11use_defaultESF_SF_EEEEEEEPNSB_IJdlEEESJ_lNS1_9__extrema9arg_max_fIdl13cmpAbsDoublesEEEEJSI_SK_lSO_EEEvDpT0_
        .type           _ZN6thrust24THRUST_300001_SM_1000_NS8cuda_cub4core6detail13_kernel_agentINS1_8__reduce11ReduceAgentINS0_12zip_iteratorIN4cuda3std3__45tupleIJNS0_10device_ptrIdEENS0_17counting_iteratorIlNS0_11use_defaultESF_SF_EEEEEEEPNSB_IJdlEEESJ_lNS1_9__extrema9arg_max_fIdl13cmpAbsDoublesEEEEJSI_SK_lSO_EEEvDpT0_,@function
        .size           _ZN6thrust24THRUST_300001_SM_1000_NS8cuda_cub4core6detail13_kernel_agentINS1_8__reduce11ReduceAgentINS0_12zip_iteratorIN4cuda3std3__45tupleIJNS0_10device_ptrIdEENS0_17counting_iteratorIlNS0_11use_defaultESF_SF_EEEEEEEPNSB_IJdlEEESJ_lNS1_9__extrema9arg_max_fIdl13cmpAbsDoublesEEEEJSI_SK_lSO_EEEvDpT0_,(.L_x_745 - _ZN6thrust24THRUST_300001_SM_1000_NS8cuda_cub4core6detail13_kernel_agentINS1_8__reduce11ReduceAgentINS0_12zip_iteratorIN4cuda3std3__45tupleIJNS0_10device_ptrIdEENS0_17counting_iteratorIlNS0_11use_defaultESF_SF_EEEEEEEPNSB_IJdlEEESJ_lNS1_9__extrema9arg_max_fIdl13cmpAbsDoublesEEEEJSI_SK_lSO_EEEvDpT0_)
        .other          _ZN6thrust24THRUST_300001_SM_1000_NS8cuda_cub4core6detail13_kernel_agentINS1_8__reduce11ReduceAgentINS0_12zip_iteratorIN4cuda3std3__45tupleIJNS0_10device_ptrIdEENS0_17counting_iteratorIlNS0_11use_defaultESF_SF_EEEEEEEPNSB_IJdlEEESJ_lNS1_9__extrema9arg_max_fIdl13cmpAbsDoublesEEEEJSI_SK_lSO_EEEvDpT0_,@"STO_CUDA_ENTRY STV_DEFAULT"
_ZN6thrust24THRUST_300001_SM_1000_NS8cuda_cub4core6detail13_kernel_agentINS1_8__reduce11ReduceAgentINS0_12zip_iteratorIN4cuda3std3__45tupleIJNS0_10device_ptrIdEENS0_17counting_iteratorIlNS0_11use_defaultESF_SF_EEEEEEEPNSB_IJdlEEESJ_lNS1_9__extrema9arg_max_fIdl13cmpAbsDoublesEEEEJSI_SK_lSO_EEEvDpT0_:
.text._ZN6thrust24THRUST_300001_SM_1000_NS8cuda_cub4core6detail13_kernel_agentINS1_8__reduce11ReduceAgentINS0_12zip_iteratorIN4cuda3std3__45tupleIJNS0_10device_ptrIdEENS0_17counting_iteratorIlNS0_11use_defaultESF_SF_EEEEEEEPNSB_IJdlEEESJ_lNS1_9__extrema9arg_max_fIdl13cmpAbsDoublesEEEEJSI_SK_lSO_EEEvDpT0_:
[----:B------:R-:W-:Y:S01]  /*0000*/  LDC R1, c[0x0][0x37c] ;  /* 0x0000df00ff017b82 */ /* 0x000fe20000000800 */
[----:B------:R-:W0:Y:S02]  /*0010*/  LDCU.64 UR4, c[0x0][0x398] ;  /* 0x00007300ff0477ac */ /* 0x000e240008000a00 */
[----:B0-----:R-:W-:-:S04]  /*0020*/  ISETP.NE.U32.AND P0, PT, RZ, UR4, PT ;  /* 0x00000004ff007c0c */ /* 0x001fc8000bf05070 */
[----:B------:R-:W-:-:S13]  /*0030*/  ISETP.NE.AND.EX P0, PT, RZ, UR5, PT, P0 ;  /* 0x00000005ff007c0c */ /* 0x000fda000bf05300 */
[----:B------:R-:W-:Y:S05]  /*0040*/  @!P0 EXIT ;  /* 0x000000000000894d */ /* 0x000fea0003800000 */
[----:B------:R-:W-:Y:S01]  /*0050*/  UISETP.GT.U32.AND UP0, UPT, UR4, 0x4ff, UPT ;  /* 0x000004ff0400788c */ /* 0x000fe2000bf04070 */
[----:B------:R-:W-:Y:S01]  /*0060*/  BSSY.RECONVERGENT B0, `(.L_x_235) ;  /* 0x000063e000007945 */ /* 0x000fe20003800200 */
[----:B------:R-:W0:Y:S02]  /*0070*/  LDCU.64 UR8, c[0x0][0x358] ;  /* 0x00006b00ff0877ac */ /* 0x000e240008000a00 */
[----:B------:R-:W-:-:S09]  /*0080*/  UISETP.GT.AND.EX UP0, UPT, UR5, URZ, UPT, UP0 ;  /* 0x000000ff0500728c */ /* 0x000fd2000bf04300 */
        /* <DEDUP_REMOVED lines=9> */
[----:B------:R-:W1:Y:S01]  /*0120*/  LDC.64 R2, c[0x0][0x380] ;  /* 0x0000e000ff027b82 */ /* 0x000e620000000a00 */
[----:B------:R-:W2:Y:S01]  /*0130*/  LDCU.64 UR6, c[0x0][0x388] ;  /* 0x00007100ff0677ac */ /* 0x000ea20008000a00 */
[----:B-1----:R-:W-:-:S06]  /*0140*/  IMAD.WIDE.U32 R2, R0, 0x8, R2 ;  /* 0x0000000800027825 */ /* 0x002fcc00078e0002 */
[----:B0-----:R-:W5:Y:S01]  /*0150*/  LDG.E.64 R2, desc[UR8][R2.64] ;  /* 0x0000000802027981 */ /* 0x001f62000c1e1b00 */
[C---:B--2---:R-:W-:Y:S01]  /*0160*/  IADD3 R9, P0, PT, R0.reuse, UR6, RZ ;  /* 0x0000000600097c10 */ /* 0x044fe2000ff1e0ff */
[----:B------:R-:W-:-:S04]  /*0170*/  VIADD R10, R0, 0x100 ;  /* 0x00000100000a7836 */ /* 0x000fc80000000000 */
[----:B------:R-:W-:-:S08]  /*0180*/  IMAD.X R8, RZ, RZ, UR7, P0 ;  /* 0x00000007ff087e24 */ /* 0x000fd000080e06ff */
.L_x_238:
[----:B0-----:R-:W-:Y:S05]  /*0190*/  BSYNC.RECONVERGENT B1 ;  /* 0x0000000000017941 */ /* 0x001fea0003800200 */
.L_x_237:
[----:B------:R-:W-:Y:S01]  /*01a0*/  ISETP.GE.AND P0, PT, R10, UR4, PT ;  /* 0x000000040a007c0c */ /* 0x000fe2000bf06270 */
[----:B------:R-:W-:-:S12]  /*01b0*/  BSSY.RECONVERGENT B1, `(.L_x_239) ;  /* 0x00000a9000017945 */ /* 0x000fd80003800200 */
[----:B------:R-:W-:Y:S05]  /*01c0*/  @P0 BRA `(.L_x_240) ;  /* 0x00000008009c0947 */ /* 0x000fea0003800000 */
[----:B------:R-:W-:Y:S01]  /*01d0*/  LOP3.LUT R4, RZ, R10, RZ, 0x33, !PT ;  /* 0x0000000aff047212 */ /* 0x000fe200078e33ff */
[----:B------:R-:W-:Y:S04]  /*01e0*/  BSSY.RECONVERGENT B2, `(.L_x_241) ;  /* 0x0000034000027945 */ /* 0x000fe80003800200 */
[----:B------:R-:W-:-:S05]  /*01f0*/  VIADD R16, R4, UR4 ;  /* 0x0000000404107c36 */ /* 0x000fca0008000000 */
[----:B------:R-:W-:-:S04]  /*0200*/  LOP3.LUT R4, R16, 0x300, RZ, 0xc0, !PT ;  /* 0x0000030010047812 */ /* 0x000fc800078ec0ff */
[----:B------:R-:W-:-:S13]  /*0210*/  ISETP.NE.AND P0, PT, R4, 0x300, PT ;  /* 0x000003000400780c */ /* 0x000fda0003f05270 */
[----:B------:R-:W-:Y:S05]  /*0220*/  @!P0 BRA `(.L_x_242) ;  /* 0x0000000000bc8947 */ /* 0x000fea0003800000 */
[----:B------:R-:W0:Y:S01]  /*0230*/  LDC.64 R4, c[0x0][0x380] ;  /* 0x0000e000ff047b82 */ /* 0x000e220000000a00 */
[----:B------:R-:W1:Y:S01]  /*0240*/  LDCU.64 UR6, c[0x0][0x388] ;  /* 0x00007100ff0677ac */ /* 0x000e620008000a00 */
[----:B------:R-:W-:-:S04]  /*0250*/  LEA.HI R6, R16, 0x1, RZ, 0x18 ;  /* 0x0000000110067811 */ /* 0x000fc800078fc0ff */
[----:B------:R-:W-:-:S05]  /*0260*/  LOP3.LUT R6, R6, 0x3, RZ, 0xc0, !PT ;  /* 0x0000000306067812 */ /* 0x000fca00078ec0ff */
[----:B------:R-:W-:Y:S01]  /*0270*/  IMAD.MOV R11, RZ, RZ, -R6 ;  /* 0x000000ffff0b7224 */ /* 0x000fe200078e0a06 */
[C---:B-1----:R-:W-:Y:S01]  /*0280*/  IADD3 R14, P0, PT, R10.reuse, UR6, RZ ;  /* 0x000000060a0e7c10 */ /* 0x042fe2000ff1e0ff */
[----:B0-----:R-:W-:-:S04]  /*0290*/  IMAD.WIDE.U32 R4, R10, 0x8, R4 ;  /* 0x000000080a047825 */ /* 0x001fc800078e0004 */
[----:B------:R-:W-:Y:S02]  /*02a0*/  IMAD.MOV.U32 R12, RZ, RZ, R4 ;  /* 0x000000ffff0c7224 */ /* 0x000fe400078e0004 */
[----:B------:R-:W-:Y:S02]  /*02b0*/  IMAD.MOV.U32 R13, RZ, RZ, R5 ;  /* 0x000000ffff0d7224 */ /* 0x000fe400078e0005 */
[----:B------:R-:W-:-:S07]  /*02c0*/  IMAD.X R15, RZ, RZ, UR7, P0 ;  /* 0x00000007ff0f7e24 */ /* 0x000fce00080e06ff */
.L_x_245:
        /* <DEDUP_REMOVED lines=31> */
.L_x_244:
[----:B------:R-:W-:Y:S05]  /*04c0*/  BSYNC.RECONVERGENT B3 ;  /* 0x0000000000037941 */ /* 0x000fea0003800200 */
.L_x_243:
[----:B------:R-:W-:Y:S01]  /*04d0*/  IADD3 R14, P0, PT, R14, 0x100, RZ ;  /* 0x000001000e0e7810 */ /* 0x000fe20007f1e0ff */
[----:B------:R-:W-:Y:S02]  /*04e0*/  VIADD R10, R10, 0x100 ;  /* 0x000001000a0a7836 */ /* 0x000fe40000000000 */
[----:B------:R-:W-:Y:S02]  /*04f0*/  IMAD.X R13, RZ, RZ, R13, P3 ;  /* 0x000000ffff0d7224 */ /* 0x000fe400018e060d */
[----:B------:R-:W-:Y:S01]  /*0500*/  IMAD.X R15, RZ, RZ, R15, P0 ;  /* 0x000000ffff0f7224 */ /* 0x000fe200000e060f */
[----:B------:R-:W-:Y:S07]  /*0510*/  @P2 BRA `(.L_x_245) ;  /* 0xfffffffc006c2947 */ /* 0x000fee000383ffff */
.L_x_242:
[----:B------:R-:W-:Y:S05]  /*0520*/  BSYNC.RECONVERGENT B2 ;  /* 0x0000000000027941 */ /* 0x000fea0003800200 */
.L_x_241:
[----:B------:R-:W-:-:S13]  /*0530*/  ISETP.GE.U32.AND P0, PT, R16, 0x300, PT ;  /* 0x000003001000780c */ /* 0x000fda0003f06070 */
[----:B------:R-:W-:Y:S05]  /*0540*/  @!P0 BRA `(.L_x_240) ;  /* 0x0000000400bc8947 */ /* 0x000fea0003800000 */
[----:B------:R-:W0:Y:S01]  /*0550*/  LDC.64 R4, c[0x0][0x380] ;  /* 0x0000e000ff047b82 */ /* 0x000e220000000a00 */
[----:B------:R-:W-:-:S07]  /*0560*/  VIADD R20, R10, 0x200 ;  /* 0x000002000a147836 */ /* 0x000fce0000000000 */
[----:B------:R-:W1:Y:S02]  /*0570*/  LDC.64 R6, c[0x0][0x388] ;  /* 0x0000e200ff067b82 */ /* 0x000e640000000a00 */
.L_x_254:
[----:B------:R-:W-:-:S04]  /*0580*/  VIADD R17, R20, 0xfffffe00 ;  /* 0xfffffe0014117836 */ /* 0x000fc80000000000 */
[----:B0-----:R-:W-:-:S05]  /*0590*/  IMAD.WIDE R24, R17, 0x8, R4 ;  /* 0x0000000811187825 */ /* 0x001fca00078e0204 */
[----:B------:R-:W2:Y:S04]  /*05a0*/  LDG.E.64 R18, desc[UR8][R24.64] ;  /* 0x0000000818127981 */ /* 0x000ea8000c1e1b00 */
[----:B-----5:R0:W5:Y:S04]  /*05b0*/  LDG.E.64 R14, desc[UR8][R24.64+0x800] ;  /* 0x00080008180e7981 */ /* 0x020168000c1e1b00 */
[----:B------:R0:W5:Y:S04]  /*05c0*/  LDG.E.64 R12, desc[UR8][R24.64+0x1000] ;  /* 0x00100008180c7981 */ /* 0x000168000c1e1b00 */
[----:B------:R0:W5:Y:S01]  /*05d0*/  LDG.E.64 R10, desc[UR8][R24.64+0x1800] ;  /* 0x00180008180a7981 */ /* 0x000162000c1e1b00 */
[----:B-1----:R-:W-:Y:S01]  /*05e0*/  IADD3 R26, P1, PT, R17, R6, RZ ;  /* 0x00000006111a7210 */ /* 0x002fe20007f3e0ff */
[----:B------:R-:W-:Y:S01]  /*05f0*/  BSSY.RECONVERGENT B2, `(.L_x_246) ;  /* 0x0000017000027945 */ /* 0x000fe20003800200 */
[----:B------:R-:W-:-:S02]  /*0600*/  VIADD R23, R20, 0xffffff00 ;  /* 0xffffff0014177836 */ /* 0x000fc40000000000 */
[----:B------:R-:W-:Y:S01]  /*0610*/  LEA.HI.X.SX32 R27, R17, R7, 0x1, P1 ;  /* 0x00000007111b7211 */ /* 0x000fe200008f0eff */
[----:B------:R-:W-:-:S04]  /*0620*/  IMAD.MOV.U32 R22, RZ, RZ, R26 ;  /* 0x000000ffff167224 */ /* 0x000fc800078e001a */
        /* <DEDUP_REMOVED lines=19> */
.L_x_247:
[----:B------:R-:W-:Y:S05]  /*0760*/  BSYNC.RECONVERGENT B2 ;  /* 0x0000000000027941 */ /* 0x000fea0003800200 */
.L_x_246:
[----:B-----5:R-:W-:Y:S01]  /*0770*/  DSETP.GEU.AND P0, PT, |R16|, |R14|, PT ;  /* 0x4000000e1000722a */ /* 0x020fe20003f0e200 */
[C---:B------:R-:W-:Y:S01]  /*0780*/  IADD3 R19, P1, PT, R23.reuse, R6, RZ ;  /* 0x0000000617137210 */ /* 0x040fe20007f3e0ff */
[----:B------:R-:W-:Y:S01]  /*0790*/  BSSY.RECONVERGENT B2, `(.L_x_248) ;  /* 0x0000015000027945 */ /* 0x000fe20003800200 */
[----:B------:R-:W-:Y:S02]  /*07a0*/  IMAD.MOV.U32 R2, RZ, RZ, R14 ;  /* 0x000000ffff027224 */ /* 0x000fe400078e000e */
[----:B------:R-:W-:Y:S01]  /*07b0*/  LEA.HI.X.SX32 R18, R23, R7, 0x1, P1 ;  /* 0x0000000717127211 */ /* 0x000fe200008f0eff */
[----:B------:R-:W-:Y:S02]  /*07c0*/  IMAD.MOV.U32 R9, RZ, RZ, R19 ;  /* 0x000000ffff097224 */ /* 0x000fe400078e0013 */
[----:B------:R-:W-:Y:S01]  /*07d0*/  IMAD.MOV.U32 R3, RZ, RZ, R15 ;  /* 0x000000ffff037224 */ /* 0x000fe200078e000f */
[----:B------:R-:W-:-:S05]  /*07e0*/  MOV R8, R18 ;  /* 0x0000001200087202 */ /* 0x000fca0000000f00 */
        /* <DEDUP_REMOVED lines=15> */
.L_x_249:
[----:B------:R-:W-:Y:S05]  /*08e0*/  BSYNC.RECONVERGENT B2 ;  /* 0x0000000000027941 */ /* 0x000fea0003800200 */
.L_x_248:
[----:B------:R-:W-:Y:S01]  /*08f0*/  DSETP.GEU.AND P0, PT, |R2|, |R12|, PT ;  /* 0x4000000c0200722a */ /* 0x000fe20003f0e200 */
[CC--:B------:R-:W-:Y:S01]  /*0900*/  IADD3 R22, P1, PT, R20.reuse, R6.reuse, RZ ;  /* 0x0000000614167210 */ /* 0x0c0fe20007f3e0ff */
[C---:B------:R-:W-:Y:S01]  /*0910*/  VIADD R16, R20.reuse, 0x100 ;  /* 0x0000010014107836 */ /* 0x040fe20000000000 */
[----:B------:R-:W-:Y:S01]  /*0920*/  BSSY.RECONVERGENT B2, `(.L_x_250) ;  /* 0x0000016000027945 */ /* 0x000fe20003800200 */
[----:B------:R-:W-:Y:S01]  /*0930*/  IMAD.MOV.U32 R14, RZ, RZ, R12 ;  /* 0x000000ffff0e7224 */ /* 0x000fe200078e000c */
[----:B------:R-:W-:Y:S01]  /*0940*/  LEA.HI.X.SX32 R19, R20, R7, 0x1, P1 ;  /* 0x0000000714137211 */ /* 0x000fe200008f0eff */
[----:B------:R-:W-:Y:S01]  /*0950*/  IMAD.MOV.U32 R17, RZ, RZ, R22 ;  /* 0x000000ffff117224 */ /* 0x000fe200078e0016 */
[----:B------:R-:W-:Y:S01]  /*0960*/  IADD3 R24, P2, PT, R16, R6, RZ ;  /* 0x0000000610187210 */ /* 0x000fe20007f5e0ff */
[----:B------:R-:W-:Y:S02]  /*0970*/  IMAD.MOV.U32 R15, RZ, RZ, R13 ;  /* 0x000000ffff0f7224 */ /* 0x000fe400078e000d */
[----:B------:R-:W-:-:S04]  /*0980*/  IMAD.MOV.U32 R18, RZ, RZ, R19 ;  /* 0x000000ffff127224 */ /* 0x000fc800078e0013 */
[----:B------:R-:W-:Y:S06]  /*0990*/  @!P0 BRA `(.L_x_251) ;  /* 0x0000000000388947 */ /* 0x000fec0003800000 */
        /* <DEDUP_REMOVED lines=14> */
.L_x_251:
[----:B------:R-:W-:Y:S05]  /*0a80*/  BSYNC.RECONVERGENT B2 ;  /* 0x0000000000027941 */ /* 0x000fea0003800200 */
.L_x_250:
[----:B------:R-:W-:Y:S01]  /*0a90*/  DSETP.GEU.AND P0, PT, |R14|, |R10|, PT ;  /* 0x4000000a0e00722a */ /* 0x000fe20003f0e200 */
[----:B------:R-:W-:Y:S01]  /*0aa0*/  LEA.HI.X.SX32 R13, R16, R7, 0x1, P2 ;  /* 0x00000007100d7211 */ /* 0x000fe200010f0eff */
[----:B------:R-:W-:Y:S01]  /*0ab0*/  BSSY.RECONVERGENT B2, `(.L_x_252) ;  /* 0x0000014000027945 */ /* 0x000fe20003800200 */
[----:B------:R-:W-:Y:S02]  /*0ac0*/  IMAD.MOV.U32 R9, RZ, RZ, R24 ;  /* 0x000000ffff097224 */ /* 0x000fe400078e0018 */
[----:B------:R-:W-:Y:S02]  /*0ad0*/  IMAD.MOV.U32 R2, RZ, RZ, R10 ;  /* 0x000000ffff027224 */ /* 0x000fe400078e000a */
[----:B------:R-:W-:Y:S02]  /*0ae0*/  IMAD.MOV.U32 R8, RZ, RZ, R13 ;  /* 0x000000ffff087224 */ /* 0x000fe400078e000d */
[----:B------:R-:W-:-:S05]  /*0af0*/  IMAD.MOV.U32 R3, RZ, RZ, R11 ;  /* 0x000000ffff037224 */ /* 0x000fca00078e000b */
        /* <DEDUP_REMOVED lines=15> */
.L_x_253:
[----:B------:R-:W-:Y:S05]  /*0bf0*/  BSYNC.RECONVERGENT B2 ;  /* 0x0000000000027941 */ /* 0x000fea0003800200 */
.L_x_252:
[C---:B------:R-:W-:Y:S02]  /*0c00*/  VIADD R10, R20.reuse, 0x200 ;  /* 0x00000200140a7836 */ /* 0x040fe40000000000 */
[----:B------:R-:W-:-:S03]  /*0c10*/  VIADD R20, R20, 0x400 ;  /* 0x0000040014147836 */ /* 0x000fc60000000000 */
[----:B------:R-:W-:-:S13]  /*0c20*/  ISETP.GE.AND P0, PT, R10, UR5, PT ;  /* 0x000000050a007c0c */ /* 0x000fda000bf06270 */
[----:B------:R-:W-:Y:S05]  /*0c30*/  @!P0 BRA `(.L_x_254) ;  /* 0xfffffff800508947 */ /* 0x000fea000383ffff */
.L_x_240:
[----:B------:R-:W-:Y:S05]  /*0c40*/  BSYNC.RECONVERGENT B1 ;  /* 0x0000000000017941 */ /* 0x000fea0003800200 */
.L_x_239:
[----:B------:R-:W0:Y:S02]  /*0c50*/  LDCU UR6, c[0x0][0x398] ;  /* 0x00007300ff0677ac */ /* 0x000e240008000800 */
[----:B0-----:R-:W-:-:S09]  /*0c60*/  UISETP.GE.AND UP0, UPT, UR6, 0x100, UPT ;  /* 0x000001000600788c */ /* 0x001fd2000bf06270 */
[----:B------:R-:W-:Y:S05]  /*0c70*/  BRA.U !UP0, `(.L_x_255) ;  /* 0x0000001508507547 */ /* 0x000fea000b800000 */
        /* <DEDUP_REMOVED lines=32> */
.L_x_257:
[----:B------:R-:W-:Y:S05]  /*0e80*/  BSYNC.RECONVERGENT B1 ;  /* 0x0000000000017941 */ /* 0x000fea0003800200 */
.L_x_256:
        /* <DEDUP_REMOVED lines=31> */
.L_x_259:
[----:B------:R-:W-:Y:S05]  /*1080*/  BSYNC.RECONVERGENT B1 ;  /* 0x0000000000017941 */ /* 0x000fea0003800200 */
.L_x_258:
[----:B------:R-:W-:Y:S01]  /*1090*/  ISETP.GT.AND P0, PT, R10, 0x1b, PT ;  /* 0x0000001b0a00780c */ /* 0x000fe20003f04270 */
[----:B-1----:R1:W1:Y:S01]  /*10a0*/  SHFL.DOWN PT, R6, R2, 0x4, 0x1f ;  /* 0x08801f0002067f89 */ /* 0x00226200000e0000 */
[----:B------:R-:W-:Y:S01]  /*10b0*/  BSSY.RECONVERGENT B1, `(.L_x_260) ;  /* 0x000001d000017945 */ /* 0x000fe20003800200 */
[----:B0-----:R-:W-:Y:S02]  /*10c0*/  IMAD.MOV.U32 R11, RZ, RZ, R8 ;  /* 0x000000ffff0b7224 */ /* 0x001fe400078e0008 */
[----:B--2---:R0:W2:Y:S01]  /*10d0*/  SHFL.DOWN PT, R7, R3, 0x4, 0x1f ;  /* 0x08801f0003077f89 */ /* 0x0040a200000e0000 */
[----:B------:R-:W-:Y:S02]  /*10e0*/  IMAD.MOV.U32 R12, RZ, RZ, R9 ;  /* 0x000000ffff0c7224 */ /* 0x000fe400078e0009 */
[----:B------:R-:W-:Y:S01]  /*10f0*/  IMAD.MOV.U32 R4, RZ, RZ, R2 ;  /* 0x000000ffff047224 */ /* 0x000fe200078e0002 */
[----:B----4-:R0:W4:Y:S01]  /*1100*/  SHFL.DOWN PT, R13, R8, 0x4, 0x1f ;  /* 0x08801f00080d7f89 */ /* 0x01012200000e0000 */
[----:B------:R-:W-:-:S03]  /*1110*/  IMAD.MOV.U32 R5, RZ, RZ, R3 ;  /* 0x000000ffff057224 */ /* 0x000fc600078e0003 */
[----:B---3--:R0:W3:Y:S01]  /*1120*/  SHFL.DOWN PT, R14, R9, 0x4, 0x1f ;  /* 0x08801f00090e7f89 */ /* 0x0080e200000e0000 */
[----:B------:R-:W-:Y:S05]  /*1130*/  @P0 BRA `(.L_x_261) ;  /* 0x0000000000500947 */ /* 0x000fea0003800000 */
[----:B-12---:R-:W-:Y:S01]  /*1140*/  DSETP.GEU.AND P0, PT, |R2|, |R6|, PT ;  /* 0x400000060200722a */ /* 0x006fe20003f0e200 */
[----:B----4-:R-:W-:Y:S02]  /*1150*/  IMAD.MOV.U32 R11, RZ, RZ, R13 ;  /* 0x000000ffff0b7224 */ /* 0x010fe400078e000d */
        /* <DEDUP_REMOVED lines=18> */
.L_x_261:
[----:B------:R-:W-:Y:S05]  /*1280*/  BSYNC.RECONVERGENT B1 ;  /* 0x0000000000017941 */ /* 0x000fea0003800200 */
.L_x_260:
        /* <DEDUP_REMOVED lines=31> */
.L_x_263:
[----:B------:R-:W-:Y:S05]  /*1480*/  BSYNC.RECONVERGENT B1 ;  /* 0x0000000000017941 */ /* 0x000fea0003800200 */
.L_x_262:
[----:B------:R-:W-:Y:S01]  /*1490*/  ISETP.GT.AND P0, PT, R10, 0xf, PT ;  /* 0x0000000f0a00780c */ /* 0x000fe20003f04270 */
[----:B-1----:R1:W1:Y:S01]  /*14a0*/  SHFL.DOWN PT, R4, R2, 0x10, 0x1f ;  /* 0x0a001f0002047f89 */ /* 0x00226200000e0000 */
[----:B------:R-:W-:Y:S01]  /*14b0*/  BSSY.RECONVERGENT B1, `(.L_x_264) ;  /* 0x000001d000017945 */ /* 0x000fe20003800200 */
[----:B---3--:R-:W-:Y:S01]  /*14c0*/  MOV R14, R8 ;  /* 0x00000008000e7202 */ /* 0x008fe20000000f00 */
[----:B------:R-:W-:Y:S01]  /*14d0*/  IMAD.MOV.U32 R15, RZ, RZ, R9 ;  /* 0x000000ffff0f7224 */ /* 0x000fe200078e0009 */
[----:B0-----:R0:W3:Y:S01]  /*14e0*/  SHFL.DOWN PT, R5, R3, 0x10, 0x1f ;  /* 0x0a001f0003057f89 */ /* 0x0010e200000e0000 */
[----:B------:R-:W-:Y:S02]  /*14f0*/  IMAD.MOV.U32 R12, RZ, RZ, R2 ;  /* 0x000000ffff0c7224 */ /* 0x000fe400078e0002 */
[----:B----4-:R-:W-:Y:S01]  /*1500*/  IMAD.MOV.U32 R13, RZ, RZ, R3 ;  /* 0x000000ffff0d7224 */ /* 0x010fe200078e0003 */
[----:B--2---:R0:W2:Y:S04]  /*1510*/  SHFL.DOWN PT, R7, R8, 0x10, 0x1f ;  /* 0x0a001f0008077f89 */ /* 0x0040a800000e0000 */
[----:B------:R0:W4:Y:S01]  /*1520*/  SHFL.DOWN PT, R6, R9, 0x10, 0x1f ;  /* 0x0a001f0009067f89 */ /* 0x00012200000e0000 */
        /* <DEDUP_REMOVED lines=21> */
.L_x_265:
[----:B------:R-:W-:Y:S05]  /*1680*/  BSYNC.RECONVERGENT B1 ;  /* 0x0000000000017941 */ /* 0x000fea0003800200 */
.L_x_264:
        /* <DEDUP_REMOVED lines=11> */
.L_x_267:
[----:B------:R-:W-:Y:S05]  /*1740*/  BSYNC.RECONVERGENT B1 ;  /* 0x0000000000017941 */ /* 0x000fea0003800200 */
.L_x_266:
        /* <DEDUP_REMOVED lines=8> */
[----:B-1234-:R-:W1:Y:S04]  /*17d0*/  LDS.128 R4, [R0+0x20] ;  /* 0x0000200000047984 */ /* 0x01ee680000000c00 */
[----:B------:R2:W3:Y:S04]  /*17e0*/  LDS.64 R2, [R0+0x80] ;  /* 0x0000800000027984 */ /* 0x0004e80000000a00 */
[----:B------:R2:W4:Y:S01]  /*17f0*/  LDS.128 R8, [R0+0x30] ;  /* 0x0000300000087984 */ /* 0x0005220000000c00 */
        /* <DEDUP_REMOVED lines=20> */
.L_x_270:
[----:B------:R-:W-:Y:S05]  /*1940*/  BSYNC.RECONVERGENT B1 ;  /* 0x0000000000017941 */ /* 0x000fea0003800200 */
.L_x_269:
        /* <DEDUP_REMOVED lines=23> */
.L_x_272:
[----:B------:R-:W-:Y:S05]  /*1ac0*/  BSYNC.RECONVERGENT B1 ;  /* 0x0000000000017941 */ /* 0x000fea0003800200 */
.L_x_271:
        /* <DEDUP_REMOVED lines=21> */
.L_x_274:
[----:B------:R-:W-:Y:S05]  /*1c20*/  BSYNC.RECONVERGENT B1 ;  /* 0x0000000000017941 */ /* 0x000fea0003800200 */
.L_x_273:
[----:B------:R0:W1:Y:S01]  /*1c30*/  LDS.128 R8, [R0+0x60] ;  /* 0x0000600000087984 */ /* 0x0000620000000c00 */
[----:B------:R-:W-:Y:S01]  /*1c40*/  DSETP.GEU.AND P0, PT, |R20|, |R14|, PT ;  /* 0x4000000e1400722a */ /* 0x000fe20003f0e200 */
[----:B------:R-:W-:Y:S01]  /*1c50*/  BSSY.RECONVERGENT B1, `(.L_x_275) ;  /* 0x0000015000017945 */ /* 0x000fe20003800200 */
[----:B------:R-:W-:Y:S01]  /*1c60*/  MOV R12, R14 ;  /* 0x0000000e000c7202 */ /* 0x000fe20000000f00 */
        /* <DEDUP_REMOVED lines=19> */
.L_x_276:
[----:B------:R-:W-:Y:S05]  /*1da0*/  BSYNC.RECONVERGENT B1 ;  /* 0x0000000000017941 */ /* 0x000fea0003800200 */
.L_x_275:
        /* <DEDUP_REMOVED lines=21> */
.L_x_278:
[----:B------:R-:W-:Y:S05]  /*1f00*/  BSYNC.RECONVERGENT B1 ;  /* 0x0000000000017941 */ /* 0x000fea0003800200 */
.L_x_277:
        /* <DEDUP_REMOVED lines=21> */
.L_x_280:
[----:B------:R-:W-:Y:S05]  /*2060*/  BSYNC.RECONVERGENT B1 ;  /* 0x0000000000017941 */ /* 0x000fea0003800200 */
.L_x_279:
        /* <DEDUP_REMOVED lines=21> */
.L_x_255:
[----:B------:R-:W0:Y:S01]  /*21c0*/  S2R R4, SR_LANEID ;  /* 0x0000000000047919 */ /* 0x000e220000000000 */
[----:B------:R-:W-:Y:S01]  /*21d0*/  LOP3.LUT R5, R0, 0x3e0, RZ, 0xc0, !PT ;  /* 0x000003e000057812 */ /* 0x000fe200078ec0ff */
[----:B------:R-:W-:Y:S01]  /*21e0*/  BSSY.RECONVERGENT B1, `(.L_x_281) ;  /* 0x0000024000017945 */ /* 0x000fe20003800200 */
[----:B------:R-:W-:Y:S02]  /*21f0*/  IMAD.MOV.U32 R12, RZ, RZ, R9 ;  /* 0x000000ffff0c7224 */ /* 0x000fe400078e0009 */
[----:B------:R-:W-:Y:S02]  /*2200*/  IMAD.MOV.U32 R14, RZ, RZ, R8 ;  /* 0x000000ffff0e7224 */ /* 0x000fe400078e0008 */
[----:B------:R-:W-:Y:S01]  /*2210*/  VIADD R6, R5, 0x20 ;  /* 0x0000002005067836 */ /* 0x000fe20000000000 */
[----:B------:R-:W-:Y:S01]  /*2220*/  LOP3.LUT R5, RZ, R5, RZ, 0x33, !PT ;  /* 0x00000005ff057212 */ /* 0x000fe200078e33ff */
[----:B-----5:R-:W-:-:S03]  /*2230*/  IMAD.MOV.U32 R7, RZ, RZ, R3 ;  /* 0x000000ffff077224 */ /* 0x020fc600078e0003 */
[----:B------:R-:W-:Y:S01]  /*2240*/  ISETP.GT.AND P0, PT, R6, UR6, PT ;  /* 0x0000000606007c0c */ /* 0x000fe2000bf04270 */
[----:B------:R-:W-:Y:S01]  /*2250*/  VIADD R5, R5, UR6 ;  /* 0x0000000605057c36 */ /* 0x000fe20008000000 */
[----:B------:R-:W-:-:S04]  /*2260*/  MOV R6, R2 ;  /* 0x0000000200067202 */ /* 0x000fc80000000f00 */
[----:B------:R-:W-:-:S05]  /*2270*/  SEL R5, R5, 0x1f, P0 ;  /* 0x0000001f05057807 */ /* 0x000fca0000000000 */
[----:B------:R1:W2:Y:S04]  /*2280*/  SHFL.DOWN PT, R10, R2, 0x1, R5 ;  /* 0x08200000020a7989 */ /* 0x0002a800000e0005 */
[----:B------:R1:W3:Y:S04]  /*2290*/  SHFL.DOWN PT, R11, R3, 0x1, R5 ;  /* 0x08200000030b7989 */ /* 0x0002e800000e0005 */
[----:B------:R1:W4:Y:S01]  /*22a0*/  SHFL.DOWN PT, R16, R9, 0x1, R5 ;  /* 0x0820000009107989 */ /* 0x00032200000e0005 */
[----:B0-----:R-:W-:-:S03]  /*22b0*/  ISETP.GE.AND P0, PT, R4, R5, PT ;  /* 0x000000050400720c */ /* 0x001fc60003f06270 */
[----:B------:R1:W0:Y:S10]  /*22c0*/  SHFL.DOWN PT, R13, R8, 0x1, R5 ;  /* 0x08200000080d7989 */ /* 0x00023400000e0005 */
[----:B-1----:R-:W-:Y:S05]  /*22d0*/  @P0 BRA `(.L_x_282) ;  /* 0x0000000000500947 */ /* 0x002fea0003800000 */
[----:B--23--:R-:W-:Y:S01]  /*22e0*/  DSETP.GEU.AND P0, PT, |R2|, |R10|, PT ;  /* 0x4000000a0200722a */ /* 0x00cfe20003f0e200 */
        /* <DEDUP_REMOVED lines=19> */
.L_x_282:
[----:B------:R-:W-:Y:S05]  /*2420*/  BSYNC.RECONVERGENT B1 ;  /* 0x0000000000017941 */ /* 0x000fea0003800200 */
.L_x_281:
[----:B------:R-:W-:Y:S01]  /*2430*/  VIADD R2, R4, 0x2 ;  /* 0x0000000204027836 */ /* 0x000fe20000000000 */
[----:B------:R1:W1:Y:S01]  /*2440*/  SHFL.DOWN PT, R8, R6, 0x2, R5 ;  /* 0x0840000006087989 */ /* 0x00026200000e0005 */
[----:B------:R-:W-:Y:S01]  /*2450*/  BSSY.RECONVERGENT B1, `(.L_x_283) ;  /* 0x000001e000017945 */ /* 0x000fe20003800200 */
[----:B--2---:R-:W-:Y:S02]  /*2460*/  IMAD.MOV.U32 R10, RZ, RZ, R12 ;  /* 0x000000ffff0a7224 */ /* 0x004fe400078e000c */
[----:B------:R-:W-:Y:S01]  /*2470*/  ISETP.GT.AND P0, PT, R2, R5, PT ;  /* 0x000000050200720c */ /* 0x000fe20003f04270 */
[----:B------:R2:W1:Y:S01]  /*2480*/  SHFL.DOWN PT, R9, R7, 0x2, R5 ;  /* 0x0840000007097989 */ /* 0x00046200000e0005 */
[----:B----4-:R-:W-:Y:S02]  /*2490*/  IMAD.MOV.U32 R16, RZ, RZ, R14 ;  /* 0x000000ffff107224 */ /* 0x010fe400078e000e */
[----:B------:R-:W-:Y:S01]  /*24a0*/  IMAD.MOV.U32 R2, RZ, RZ, R6 ;  /* 0x000000ffff027224 */ /* 0x000fe200078e0006 */
[----:B---3--:R2:W3:Y:S01]  /*24b0*/  SHFL.DOWN PT, R11, R12, 0x2, R5 ;  /* 0x084000000c0b7989 */ /* 0x0084e200000e0005 */
[----:B------:R-:W-:-:S03]  /*24c0*/  IMAD.MOV.U32 R3, RZ, RZ, R7 ;  /* 0x000000ffff037224 */ /* 0x000fc600078e0007 */
[----:B0-----:R2:W0:Y:S04]  /*24d0*/  SHFL.DOWN PT, R13, R14, 0x2, R5 ;  /* 0x084000000e0d7989 */ /* 0x00142800000e0005 */
        /* <DEDUP_REMOVED lines=21> */
.L_x_284:
[----:B------:R-:W-:Y:S05]  /*2630*/  BSYNC.RECONVERGENT B1 ;  /* 0x0000000000017941 */ /* 0x000fea0003800200 */
.L_x_283:
[----:B-1----:R-:W-:Y:S01]  /*2640*/  VIADD R6, R4, 0x4 ;  /* 0x0000000404067836 */ /* 0x002fe20000000000 */
[----:B------:R1:W4:Y:S01]  /*2650*/  SHFL.DOWN PT, R8, R2, 0x4, R5 ;  /* 0x0880000002087989 */ /* 0x00032200000e0005 */
[----:B------:R-:W-:Y:S01]  /*2660*/  BSSY.RECONVERGENT B1, `(.L_x_285) ;  /* 0x000001e000017945 */ /* 0x000fe20003800200 */
[----:B--2---:R-:W-:Y:S02]  /*2670*/  IMAD.MOV.U32 R12, RZ, RZ, R10 ;  /* 0x000000ffff0c7224 */ /* 0x004fe400078e000a */
[----:B------:R-:W-:Y:S01]  /*2680*/  ISETP.GT.AND P0, PT, R6, R5, PT ;  /* 0x000000050600720c */ /* 0x000fe20003f04270 */
[----:B------:R1:W2:Y:S01]  /*2690*/  SHFL.DOWN PT, R9, R3, 0x4, R5 ;  /* 0x0880000003097989 */ /* 0x0002a200000e0005 */
[----:B------:R-:W-:Y:S02]  /*26a0*/  IMAD.MOV.U32 R14, RZ, RZ, R16 ;  /* 0x000000ffff0e7224 */ /* 0x000fe400078e0010 */
[----:B------:R-:W-:Y:S01]  /*26b0*/  IMAD.MOV.U32 R6, RZ, RZ, R2 ;  /* 0x000000ffff067224 */ /* 0x000fe200078e0002 */
[----:B---3--:R1:W3:Y:S01]  /*26c0*/  SHFL.DOWN PT, R11, R10, 0x4, R5 ;  /* 0x088000000a0b7989 */ /* 0x0082e200000e0005 */
[----:B------:R-:W-:-:S03]  /*26d0*/  IMAD.MOV.U32 R7, RZ, RZ, R3 ;  /* 0x000000ffff077224 */ /* 0x000fc600078e0003 */
[----:B0-----:R1:W0:Y:S04]  /*26e0*/  SHFL.DOWN PT, R13, R16, 0x4, R5 ;  /* 0x08800000100d7989 */ /* 0x00122800000e0005 */
[----:B------:R-:W-:Y:S05]  /*26f0*/  @P0 BRA `(.L_x_286) ;  /* 0x0000000000500947 */ /* 0x000fea0003800000 */
[----:B--2-4-:R-:W-:Y:S01]  /*2700*/  DSETP.GEU.AND P0, PT, |R2|, |R8|, PT ;  /* 0x400000080200722a */ /* 0x014fe20003f0e200 */
        /* <DEDUP_REMOVED lines=19> */
.L_x_286:
[----:B------:R-:W-:Y:S05]  /*2840*/  BSYNC.RECONVERGENT B1 ;  /* 0x0000000000017941 */ /* 0x000fea0003800200 */
.L_x_285:
[----:B-1----:R-:W-:Y:S01]  /*2850*/  IADD3 R2, PT, PT, R4, 0x8, RZ ;  /* 0x0000000804027810 */ /* 0x002fe20007ffe0ff */
[----:B----4-:R1:W4:Y:S01]  /*2860*/  SHFL.DOWN PT, R8, R6, 0x8, R5 ;  /* 0x0900000006087989 */ /* 0x01032200000e0005 */
[----:B------:R-:W-:Y:S01]  /*2870*/  BSSY.RECONVERGENT B1, `(.L_x_287) ;  /* 0x000001e000017945 */ /* 0x000fe20003800200 */
[----:B------:R-:W-:Y:S01]  /*2880*/  IMAD.MOV.U32 R10, RZ, RZ, R12 ;  /* 0x000000ffff0a7224 */ /* 0x000fe200078e000c */
[----:B------:R-:W-:Y:S01]  /*2890*/  ISETP.GT.AND P0, PT, R2, R5, PT ;  /* 0x000000050200720c */ /* 0x000fe20003f04270 */
[----:B--2---:R1:W2:Y:S01]  /*28a0*/  SHFL.DOWN PT, R9, R7, 0x8, R5 ;  /* 0x0900000007097989 */ /* 0x0042a200000e0005 */
        /* <DEDUP_REMOVED lines=26> */
.L_x_288:
[----:B------:R-:W-:Y:S05]  /*2a50*/  BSYNC.RECONVERGENT B1 ;  /* 0x0000000000017941 */ /* 0x000fea0003800200 */
.L_x_287:
[----:B----4-:R-:W-:Y:S01]  /*2a60*/  VIADD R8, R4, 0x10 ;  /* 0x0000001004087836 */ /* 0x010fe20000000000 */
[----:B-1----:R1:W4:Y:S01]  /*2a70*/  SHFL.DOWN PT, R6, R2, 0x10, R5 ;  /* 0x0a00000002067989 */ /* 0x00232200000e0005 */
[----:B------:R-:W-:Y:S01]  /*2a80*/  BSSY.RECONVERGENT B1, `(.L_x_289) ;  /* 0x000001e000017945 */ /* 0x000fe20003800200 */
[----:B------:R-:W-:Y:S02]  /*2a90*/  IMAD.MOV.U32 R14, RZ, RZ, R10 ;  /* 0x000000ffff0e7224 */ /* 0x000fe400078e000a */
[----:B------:R-:W-:Y:S01]  /*2aa0*/  ISETP.GT.AND P0, PT, R8, R5, PT ;  /* 0x000000050800720c */ /* 0x000fe20003f04270 */
[----:B------:R1:W1:Y:S01]  /*2ab0*/  SHFL.DOWN PT, R7, R3, 0x10, R5 ;  /* 0x0a00000003077989 */ /* 0x00026200000e0005 */
[----:B------:R-:W-:Y:S02]  /*2ac0*/  IMAD.MOV.U32 R15, RZ, RZ, R16 ;  /* 0x000000ffff0f7224 */ /* 0x000fe400078e0010 */
[----:B------:R-:W-:Y:S01]  /*2ad0*/  IMAD.MOV.U32 R12, RZ, RZ, R2 ;  /* 0x000000ffff0c7224 */ /* 0x000fe200078e0002 */
[----:B--2---:R2:W1:Y:S01]  /*2ae0*/  SHFL.DOWN PT, R9, R10, 0x10, R5 ;  /* 0x0a0000000a097989 */ /* 0x00446200000e0005 */
[----:B0-----:R-:W-:-:S03]  /*2af0*/  IMAD.MOV.U32 R13, RZ, RZ, R3 ;  /* 0x000000ffff0d7224 */ /* 0x001fc600078e0003 */
[----:B---3--:R2:W0:Y:S04]  /*2b00*/  SHFL.DOWN PT, R11, R16, 0x10, R5 ;  /* 0x0a000000100b7989 */ /* 0x00842800000e0005 */
[----:B------:R-:W-:Y:S05]  /*2b10*/  @P0 BRA `(.L_x_290) ;  /* 0x0000000000500947 */ /* 0x000fea0003800000 */
[----:B-1--4-:R-:W-:Y:S01]  /*2b20*/  DSETP.GEU.AND P0, PT, |R2|, |R6|, PT ;  /* 0x400000060200722a */ /* 0x012fe20003f0e200 */
[----:B------:R-:W-:Y:S02]  /*2b30*/  IMAD.MOV.U32 R14, RZ, RZ, R9 ;  /* 0x000000ffff0e7224 */ /* 0x000fe400078e0009 */
        /* <DEDUP_REMOVED lines=18> */
.L_x_290:
[----:B------:R-:W-:Y:S05]  /*2c60*/  BSYNC.RECONVERGENT B1 ;  /* 0x0000000000017941 */ /* 0x000fea0003800200 */
.L_x_289:
[----:B------:R-:W-:Y:S01]  /*2c70*/  ISETP.NE.AND P0, PT, R4, RZ, PT ;  /* 0x000000ff0400720c */ /* 0x000fe20003f05270 */
[----:B------:R-:W-:-:S12]  /*2c80*/  BSSY.RECONVERGENT B1, `(.L_x_291) ;  /* 0x000000a000017945 */ /* 0x000fd80003800200 */
[----:B------:R-:W-:Y:S05]  /*2c90*/  @P0 BRA `(.L_x_292) ;  /* 0x0000000000200947 */ /* 0x000fea0003800000 */
[----:B------:R-:W3:Y:S01]  /*2ca0*/  S2R R4, SR_CgaCtaId ;  /* 0x0000000000047919 */ /* 0x000ee20000008800 */
[----:B-1----:R-:W-:Y:S02]  /*2cb0*/  MOV R3, 0x400 ;  /* 0x0000040000037802 */ /* 0x002fe40000000f00 */
[----:B------:R-:W-:-:S04]  /*2cc0*/  SHF.R.U32.HI R2, RZ, 0x1, R0 ;  /* 0x00000001ff027819 */ /* 0x000fc80000011600 */
[----:B------:R-:W-:Y:S02]  /*2cd0*/  LOP3.LUT R2, R2, 0x1f0, RZ, 0xc0, !PT ;  /* 0x000001f002027812 */ /* 0x000fe400078ec0ff */
[----:B---3--:R-:W-:-:S05]  /*2ce0*/  LEA R3, R4, R3, 0x18 ;  /* 0x0000000304037211 */ /* 0x008fca00078ec0ff */
[----:B------:R-:W-:-:S05]  /*2cf0*/  IMAD.IADD R3, R2, 0x1, R3 ;  /* 0x0000000102037824 */ /* 0x000fca00078e0203 */
[----:B------:R3:W-:Y:S04]  /*2d00*/  STS.64 [R3+0x10], R14 ;  /* 0x0000100e03007388 */ /* 0x0007e80000000a00 */
[----:B------:R3:W-:Y:S02]  /*2d10*/  STS.64 [R3+0x8], R12 ;  /* 0x0000080c03007388 */ /* 0x0007e40000000a00 */
.L_x_292:
[----:B------:R-:W-:Y:S05]  /*2d20*/  BSYNC.RECONVERGENT B1 ;  /* 0x0000000000017941 */ /* 0x000fea0003800200 */
.L_x_291:
[----:B------:R-:W-:Y:S01]  /*2d30*/  BAR.SYNC.DEFER_BLOCKING 0x0 ;  /* 0x0000000000007b1d */ /* 0x000fe20000010000 */
[----:B------:R-:W-:-:S13]  /*2d40*/  ISETP.NE.AND P1, PT, R0, RZ, PT ;  /* 0x000000ff0000720c */ /* 0x000fda0003f25270 */
[----:B------:R-:W-:Y:S05]  /*2d50*/  @P1 BRA `(.L_x_268) ;  /* 0x0000003400b81947 */ /* 0x000fea0003800000 */
[----:B------:R-:W-:Y:S01]  /*2d60*/  UISETP.GE.AND UP0, UPT, UR6, 0x21, UPT ;  /* 0x000000210600788c */ /* 0x000fe2000bf06270 */
[----:B0-----:R-:W-:Y:S02]  /*2d70*/  IMAD.MOV.U32 R11, RZ, RZ, R14 ;  /* 0x000000ffff0b7224 */ /* 0x001fe400078e000e */
[----:B------:R-:W-:Y:S02]  /*2d80*/  IMAD.MOV.U32 R8, RZ, RZ, R15 ;  /* 0x000000ffff087224 */ /* 0x000fe400078e000f */
[----:B-1----:R-:W-:Y:S02]  /*2d90*/  IMAD.MOV.U32 R2, RZ, RZ, R12 ;  /* 0x000000ffff027224 */ /* 0x002fe400078e000c */
[----:B---3--:R-:W-:Y:S02]  /*2da0*/  IMAD.MOV.U32 R3, RZ, RZ, R13 ;  /* 0x000000ffff037224 */ /* 0x008fe400078e000d */
[----:B------:R-:W-:Y:S05]  /*2db0*/  BRA.U !UP0, `(.L_x_293) ;  /* 0x00000001086c7547 */ /* 0x000fea000b800000 */
[----:B------:R-:W0:Y:S01]  /*2dc0*/  S2UR UR5, SR_CgaCtaId ;  /* 0x00000000000579c3 */ /* 0x000e220000008800 */
[----:B------:R-:W-:Y:S01]  /*2dd0*/  UMOV UR4, 0x400 ;  /* 0x0000040000047882 */ /* 0x000fe20000000000 */
[----:B------:R-:W-:Y:S01]  /*2de0*/  BSSY.RECONVERGENT B1, `(.L_x_293) ;  /* 0x0000018000017945 */ /* 0x000fe20003800200 */
[----:B0-----:R-:W-:-:S09]  /*2df0*/  ULEA UR4, UR5, UR4, 0x18 ;  /* 0x0000000405047291 */ /* 0x001fd2000f8ec0ff */
[----:B--2---:R-:W0:Y:S04]  /*2e00*/  LDS.64 R4, [UR4+0x18] ;  /* 0x00001804ff047984 */ /* 0x004e280008000a00 */
        /* <DEDUP_REMOVED lines=21> */
.L_x_294:
[----:B------:R-:W-:Y:S05]  /*2f60*/  BSYNC.RECONVERGENT B1 ;  /* 0x0000000000017941 */ /* 0x000fea0003800200 */
.L_x_293:
[----:B------:R-:W-:Y:S01]  /*2f70*/  UISETP.GE.AND UP0, UPT, UR6, 0x41, UPT ;  /* 0x000000410600788c */ /* 0x000fe2000bf06270 */
[----:B------:R-:W-:Y:S02]  /*2f80*/  IMAD.MOV.U32 R9, RZ, RZ, R11 ;  /* 0x000000ffff097224 */ /* 0x000fe400078e000b */
[----:B------:R-:W-:Y:S02]  /*2f90*/  IMAD.MOV.U32 R0, RZ, RZ, R8 ;  /* 0x000000ffff007224 */ /* 0x000fe400078e0008 */
[----:B------:R-:W-:Y:S02]  /*2fa0*/  IMAD.MOV.U32 R4, RZ, RZ, R2 ;  /* 0x000000ffff047224 */ /* 0x000fe400078e0002 */
[----:B--2---:R-:W-:Y:S02]  /*2fb0*/  IMAD.MOV.U32 R5, RZ, RZ, R3 ;  /* 0x000000ffff057224 */ /* 0x004fe400078e0003 */
[----:B------:R-:W-:Y:S05]  /*2fc0*/  BRA.U !UP0, `(.L_x_295) ;  /* 0x00000001086c7547 */ /* 0x000fea000b800000 */
[----:B------:R-:W0:Y:S01]  /*2fd0*/  S2UR UR5, SR_CgaCtaId ;  /* 0x00000000000579c3 */ /* 0x000e220000008800 */
[----:B------:R-:W-:Y:S01]  /*2fe0*/  UMOV UR4, 0x400 ;  /* 0x0000040000047882 */ /* 0x000fe20000000000 */
[----:B------:R-:W-:Y:S01]  /*2ff0*/  BSSY.RECONVERGENT B1, `(.L_x_295) ;  /* 0x0000018000017945 */ /* 0x000fe20003800200 */
[----:B0-----:R-:W-:-:S09]  /*3000*/  ULEA UR4, UR5, UR4, 0x18 ;  /* 0x0000000405047291 */ /* 0x001fd2000f8ec0ff */
[----:B----4-:R-:W0:Y:S04]  /*3010*/  LDS.64 R6, [UR4+0x28] ;  /* 0x00002804ff067984 */ /* 0x010e280008000a00 */
        /* <DEDUP_REMOVED lines=21> */
.L_x_296:
[----:B------:R-:W-:Y:S05]  /*3170*/  BSYNC.RECONVERGENT B1 ;  /* 0x0000000000017941 */ /* 0x000fea0003800200 */
.L_x_295:
        /* <DEDUP_REMOVED lines=32> */
.L_x_298:
[----:B------:R-:W-:Y:S05]  /*3380*/  BSYNC.RECONVERGENT B1 ;  /* 0x0000000000017941 */ /* 0x000fea0003800200 */
.L_x_297:
        /* <DEDUP_REMOVED lines=32> */
.L_x_300:
[----:B------:R-:W-:Y:S05]  /*3590*/  BSYNC.RECONVERGENT B1 ;  /* 0x0000000000017941 */ /* 0x000fea0003800200 */
.L_x_299:
        /* <DEDUP_REMOVED lines=32> */
.L_x_302:
[----:B------:R-:W-:Y:S05]  /*37a0*/  BSYNC.RECONVERGENT B1 ;  /* 0x0000000000017941 */ /* 0x000fea0003800200 */
.L_x_301:
        /* <DEDUP_REMOVED lines=32> */
.L_x_304:
[----:B------:R-:W-:Y:S05]  /*39b0*/  BSYNC.RECONVERGENT B1 ;  /* 0x0000000000017941 */ /* 0x000fea0003800200 */
.L_x_303:
        /* <DEDUP_REMOVED lines=32> */
.L_x_236:
[----:B------:R-:W1:Y:S01]  /*3bc0*/  S2R R0, SR_TID.X ;  /* 0x0000000000007919 */ /* 0x000e620000002100 */
[----:B------:R-:W1:Y:S01]  /*3bd0*/  LDC.64 R2, c[0x0][0x380] ;  /* 0x0000e000ff027b82 */ /* 0x000e620000000a00 */
[----:B------:R-:W2:Y:S01]  /*3be0*/  LDCU.64 UR6, c[0x0][0x388] ;  /* 0x00007100ff0677ac */ /* 0x000ea20008000a00 */
[----:B-1----:R-:W-:-:S05]  /*3bf0*/  IMAD.WIDE.U32 R2, R0, 0x8, R2 ;  /* 0x0000000800027825 */ /* 0x002fca00078e0002 */
[----:B0-----:R-:W3:Y:S04]  /*3c00*/  LDG.E.64 R4, desc[UR8][R2.64] ;  /* 0x0000000802047981 */ /* 0x001ee8000c1e1b00 */
[----:B------:R-:W3:Y:S04]  /*3c10*/  LDG.E.64 R6, desc[UR8][R2.64+0x800] ;  /* 0x0008000802067981 */ /* 0x000ee8000c1e1b00 */
[----:B------:R-:W4:Y:S04]  /*3c20*/  LDG.E.64 R8, desc[UR8][R2.64+0x1000] ;  /* 0x0010000802087981 */ /* 0x000f28000c1e1b00 */
[----:B------:R-:W5:Y:S04]  /*3c30*/  LDG.E.64 R12, desc[UR8][R2.64+0x1800] ;  /* 0x00180008020c7981 */ /* 0x000f68000c1e1b00 */
[----:B------:R-:W5:Y:S01]  /*3c40*/  LDG.E.64 R10, desc[UR8][R2.64+0x2000] ;  /* 0x00200008020a7981 */ /* 0x000f62000c1e1b00 */
[----:B------:R-:W-:Y:S01]  /*3c50*/  BSSY.RECONVERGENT B1, `(.L_x_305) ;  /* 0x000001c000017945 */ /* 0x000fe20003800200 */
[----:B---3--:R-:W-:-:S06]  /*3c60*/  DSETP.GEU.AND P0, PT, |R4|, |R6|, PT ;  /* 0x400000060400722a */ /* 0x008fcc0003f0e200 */
[----:B------:R-:W-:Y:S02]  /*3c70*/  FSEL R4, R4, R6, P0 ;  /* 0x0000000604047208 */ /* 0x000fe40000000000 */
[----:B------:R-:W-:Y:S01]  /*3c80*/  FSEL R5, R5, R7, P0 ;  /* 0x0000000705057208 */ /* 0x000fe20000000000 */
[C---:B------:R-:W-:Y:S01]  /*3c90*/  VIADD R7, R0.reuse, 0x200 ;  /* 0x0000020000077836 */ /* 0x040fe20000000000 */
[----:B------:R-:W-:-:S04]  /*3ca0*/  LOP3.LUT R6, R0, 0x400, RZ, 0xfc, !PT ;  /* 0x0000040000067812 */ /* 0x000fc800078efcff */
[----:B----4-:R-:W-:Y:S01]  /*3cb0*/  DSETP.GEU.AND P1, PT, |R4|, |R8|, PT ;  /* 0x400000080400722a */ /* 0x010fe20003f2e200 */
[----:B--2---:R-:W-:-:S05]  /*3cc0*/  IADD3 R17, P4, PT, R6, UR6, RZ ;  /* 0x0000000606117c10 */ /* 0x004fca000ff9e0ff */
[----:B------:R-:W-:Y:S01]  /*3cd0*/  FSEL R4, R4, R8, P1 ;  /* 0x0000000804047208 */ /* 0x000fe20000800000 */
[----:B------:R-:W-:Y:S01]  /*3ce0*/  IMAD.X R16, RZ, RZ, UR7, P4 ;  /* 0x00000007ff107e24 */ /* 0x000fe2000a0e06ff */
[----:B------:R-:W-:Y:S01]  /*3cf0*/  FSEL R5, R5, R9, P1 ;  /* 0x0000000905057208 */ /* 0x000fe20000800000 */
[----:B------:R-:W-:-:S05]  /*3d00*/  VIADD R9, R0, 0x100 ;  /* 0x0000010000097836 */ /* 0x000fca0000000000 */
[----:B-----5:R-:W-:Y:S01]  /*3d10*/  DSETP.GEU.AND P2, PT, |R4|, |R12|, PT ;  /* 0x4000000c0400722a */ /* 0x020fe20003f4e200 */
[----:B------:R-:W-:-:S05]  /*3d20*/  @P1 SEL R7, R0, R9, P0 ;  /* 0x0000000900071207 */ /* 0x000fca0000000000 */
[----:B------:R-:W-:Y:S02]  /*3d30*/  FSEL R4, R4, R12, P2 ;  /* 0x0000000c04047208 */ /* 0x000fe40001000000 */
[----:B------:R-:W-:-:S06]  /*3d40*/  FSEL R5, R5, R13, P2 ;  /* 0x0000000d05057208 */ /* 0x000fcc0001000000 */
[----:B------:R-:W-:Y:S01]  /*3d50*/  DSETP.GEU.AND P3, PT, |R4|, |R10|, PT ;  /* 0x4000000a0400722a */ /* 0x000fe20003f6e200 */
[----:B------:R-:W-:-:S13]  /*3d60*/  @!P2 VIADD R7, R0, 0x300 ;  /* 0x000003000007a836 */ /* 0x000fda0000000000 */
[----:B------:R-:W-:Y:S05]  /*3d70*/  @!P3 BRA `(.L_x_306) ;  /* 0x000000000024b947 */ /* 0x000fea0003800000 */
[C---:B------:R-:W-:Y:S02]  /*3d80*/  ISETP.GE.U32.AND P0, PT, R7.reuse, R6, PT ;  /* 0x000000060700720c */ /* 0x040fe40003f06070 */
[----:B------:R-:W-:Y:S02]  /*3d90*/  IADD3 R6, P1, PT, R7, UR6, RZ ;  /* 0x0000000607067c10 */ /* 0x000fe4000ff3e0ff */
[----:B------:R-:W-:-:S03]  /*3da0*/  ISETP.GE.U32.AND.EX P0, PT, RZ, RZ, PT, P0 ;  /* 0x000000ffff00720c */ /* 0x000fc60003f06100 */
[----:B------:R-:W-:-:S10]  /*3db0*/  IMAD.X R7, RZ, RZ, UR7, P1 ;  /* 0x00000007ff077e24 */ /* 0x000fd400088e06ff */
[----:B------:R-:W-:-:S06]  /*3dc0*/  DSETP.LT.OR P0, PT, |R10|, |R4|, !P0 ;  /* 0x400000040a00722a */ /* 0x000fcc0004701600 */
[----:B------:R-:W-:Y:S02]  /*3dd0*/  FSEL R10, R4, R10, P0 ;  /* 0x0000000a040a7208 */ /* 0x000fe40000000000 */
[----:B------:R-:W-:Y:S02]  /*3de0*/  FSEL R11, R5, R11, P0 ;  /* 0x0000000b050b7208 */ /* 0x000fe40000000000 */
[----:B------:R-:W-:Y:S02]  /*3df0*/  SEL R17, R6, R17, P0 ;  /* 0x0000001106117207 */ /* 0x000fe40000000000 */
[----:B------:R-:W-:-:S07]  /*3e00*/  SEL R16, R7, R16, P0 ;  /* 0x0000001007107207 */ /* 0x000fce0000000000 */
.L_x_306:
[----:B------:R-:W-:Y:S05]  /*3e10*/  BSYNC.RECONVERGENT B1 ;  /* 0x0000000000017941 */ /* 0x000fea0003800200 */
.L_x_305:
[----:B------:R-:W-:Y:S01]  /*3e20*/  UISETP.GE.U32.AND UP0, UPT, UR4, 0xa00, UPT ;  /* 0x00000a000400788c */ /* 0x000fe2000bf06070 */
[----:B------:R-:W-:Y:S02]  /*3e30*/  IMAD.MOV.U32 R19, RZ, RZ, 0x500 ;  /* 0x00000500ff137424 */ /* 0x000fe400078e00ff */
[----:B------:R-:W-:Y:S01]  /*3e40*/  IMAD.MOV.U32 R18, RZ, RZ, RZ ;  /* 0x000000ffff127224 */ /* 0x000fe200078e00ff */
[----:B------:R-:W-:-:S09]  /*3e50*/  UISETP.GE.U32.AND.EX UP0, UPT, UR5, URZ, UPT, UP0 ;  /* 0x000000ff0500728c */ /* 0x000fd2000bf06100 */
[----:B------:R-:W-:Y:S05]  /*3e60*/  BRA.U !UP0, `(.L_x_307) ;  /* 0x0000000508587547 */ /* 0x000fea000b800000 */
[----:B------:R-:W-:Y:S01]  /*3e70*/  IMAD.MOV.U32 R12, RZ, RZ, R10 ;  /* 0x000000ffff0c7224 */ /* 0x000fe200078e000a */
[----:B------:R-:W0:Y:S01]  /*3e80*/  LDCU.64 UR6, c[0x0][0x388] ;  /* 0x00007100ff0677ac */ /* 0x000e220008000a00 */
[----:B------:R-:W-:Y:S02]  /*3e90*/  IMAD.MOV.U32 R13, RZ, RZ, R11 ;  /* 0x000000ffff0d7224 */ /* 0x000fe400078e000b */
[----:B------:R-:W-:Y:S01]  /*3ea0*/  IMAD.MOV.U32 R21, RZ, RZ, 0x500 ;  /* 0x00000500ff157424 */ /* 0x000fe200078e00ff */
[----:B------:R-:W1:Y:S01]  /*3eb0*/  LDCU.64 UR4, c[0x0][0x398] ;  /* 0x00007300ff0477ac */ /* 0x000e620008000a00 */
[----:B------:R-:W-:-:S07]  /*3ec0*/  IMAD.MOV.U32 R19, RZ, RZ, RZ ;  /* 0x000000ffff137224 */ /* 0x000fce00078e00ff */
.L_x_308:
[----:B------:R-:W-:-:S04]  /*3ed0*/  LEA R24, P0, R21, R2, 0x3 ;  /* 0x0000000215187211 */ /* 0x000fc800078018ff */
[----:B------:R-:W-:-:S05]  /*3ee0*/  LEA.HI.X R25, R21, R3, R19, 0x3, P0 ;  /* 0x0000000315197211 */ /* 0x000fca00000f1c13 */
[----:B------:R-:W2:Y:S04]  /*3ef0*/  LDG.E.64 R14, desc[UR8][R24.64] ;  /* 0x00000008180e7981 */ /* 0x000ea8000c1e1b00 */
[----:B------:R-:W3:Y:S04]  /*3f00*/  LDG.E.64 R8, desc[UR8][R24.64+0x800] ;  /* 0x0008000818087981 */ /* 0x000ee8000c1e1b00 */
[----:B------:R-:W4:Y:S04]  /*3f10*/  LDG.E.64 R6, desc[UR8][R24.64+0x1000] ;  /* 0x0010000818067981 */ /* 0x000f28000c1e1b00 */
[----:B------:R-:W5:Y:S04]  /*3f20*/  LDG.E.64 R4, desc[UR8][R24.64+0x1800] ;  /* 0x0018000818047981 */ /* 0x000f68000c1e1b00 */
[----:B------:R-:W5:Y:S01]  /*3f30*/  LDG.E.64 R10, desc[UR8][R24.64+0x2000] ;  /* 0x00200008180a7981 */ /* 0x000f62000c1e1b00 */
[----:B0-----:R-:W-:-:S04]  /*3f40*/  IADD3 R20, P0, P1, R21, UR6, R0 ;  /* 0x0000000615147c10 */ /* 0x001fc8000f91e000 */
[----:B------:R-:W-:Y:S01]  /*3f50*/  IADD3.X R18, PT, PT, R19, UR7, RZ, P0, P1 ;  /* 0x0000000713127c10 */ /* 0x000fe200087e24ff */
[----:B------:R-:W-:-:S04]  /*3f60*/  IMAD.MOV.U32 R22, RZ, RZ, R20 ;  /* 0x000000ffff167224 */ /* 0x000fc800078e0014 */
[----:B------:R-:W-:Y:S01]  /*3f70*/  IMAD.MOV.U32 R23, RZ, RZ, R18 ;  /* 0x000000ffff177224 */ /* 0x000fe200078e0012 */
[----:B--2---:R-:W-:-:S14]  /*3f80*/  DSETP.GEU.AND P2, PT, |R12|, |R14|, PT ;  /* 0x4000000e0c00722a */ /* 0x004fdc0003f4e200 */
[----:B------:R-:W-:-:S04]  /*3f90*/  @P2 ISETP.GE.U32.AND P0, PT, R17, R22, PT ;  /* 0x000000161100220c */ /* 0x000fc80003f06070 */
[----:B------:R-:W-:-:S13]  /*3fa0*/  @P2 ISETP.GE.AND.EX P0, PT, R16, R23, PT, P0 ;  /* 0x000000171000220c */ /* 0x000fda0003f06300 */
[----:B------:R-:W-:-:S06]  /*3fb0*/  @P2 DSETP.LT.OR P0, PT, |R14|, |R12|, !P0 ;  /* 0x4000000c0e00222a */ /* 0x000fcc0004701600 */
[----:B------:R-:W-:Y:S02]  /*3fc0*/  @P2 FSEL R13, R13, R15, P0 ;  /* 0x0000000f0d0d2208 */ /* 0x000fe40000000000 */
[----:B------:R-:W-:Y:S02]  /*3fd0*/  @P2 FSEL R12, R12, R14, P0 ;  /* 0x0000000e0c0c2208 */ /* 0x000fe40000000000 */
[----:B------:R-:W-:Y:S01]  /*3fe0*/  @P2 SEL R22, R17, R22, P0 ;  /* 0x0000001611162207 */ /* 0x000fe20000000000 */
[----:B------:R-:W-:Y:S01]  /*3ff0*/  @P2 IMAD.MOV.U32 R15, RZ, RZ, R13 ;  /* 0x000000ffff0f2224 */ /* 0x000fe200078e000d */
[----:B------:R-:W-:Y:S01]  /*4000*/  IADD3 R13, P3, PT, R20, 0x100, RZ ;  /* 0x00000100140d7810 */ /* 0x000fe20007f7e0ff */
[----:B------:R-:W-:Y:S01]  /*4010*/  @P2 IMAD.MOV.U32 R14, RZ, RZ, R12 ;  /* 0x000000ffff0e2224 */ /* 0x000fe200078e000c */
[----:B------:R-:W-:-:S03]  /*4020*/  @P2 SEL R23, R16, R23, P0 ;  /* 0x0000001710172207 */ /* 0x000fc60000000000 */
[----:B------:R-:W-:Y:S02]  /*4030*/  IMAD.X R16, RZ, RZ, R18, P3 ;  /* 0x000000ffff107224 */ /* 0x000fe400018e0612 */
[----:B---3--:R-:W-:-:S14]  /*4040*/  DSETP.GEU.AND P1, PT, |R14|, |R8|, PT ;  /* 0x400000080e00722a */ /* 0x008fdc0003f2e200 */
        /* <DEDUP_REMOVED lines=11> */
[----:B----4-:R-:W-:-:S14]  /*4100*/  DSETP.GEU.AND P2, PT, |R8|, |R6|, PT ;  /* 0x400000060800722a */ /* 0x010fdc0003f4e200 */
        /* <DEDUP_REMOVED lines=10> */
[----:B------:R-:W-:Y:S01]  /*41b0*/  IMAD.X R9, RZ, RZ, R18, P3 ;  /* 0x000000ffff097224 */ /* 0x000fe200018e0612 */
[----:B------:R-:W-:Y:S01]  /*41c0*/  IADD3 R17, P3, PT, R20, 0x400, RZ ;  /* 0x0000040014117810 */ /* 0x000fe20007f7e0ff */
[----:B-----5:R-:W-:-:S04]  /*41d0*/  DSETP.GEU.AND P1, PT, |R6|, |R4|, PT ;  /* 0x400000040600722a */ /* 0x020fc80003f2e200 */
[----:B------:R-:W-:-:S10]  /*41e0*/  IMAD.X R16, RZ, RZ, R18, P3 ;  /* 0x000000ffff107224 */ /* 0x000fd400018e0612 */
        /* <DEDUP_REMOVED lines=8> */
[----:B------:R-:W-:Y:S01]  /*4270*/  @P1 IMAD.MOV.U32 R5, RZ, RZ, R7 ;  /* 0x000000ffff051224 */ /* 0x000fe200078e0007 */
[C---:B------:R-:W-:Y:S02]  /*4280*/  IADD3 R6, P1, PT, R21.reuse, 0xa00, RZ ;  /* 0x00000a0015067810 */ /* 0x040fe40007f3e0ff */
[----:B------:R-:W-:-:S02]  /*4290*/  IADD3 R21, P3, PT, R21, 0x500, RZ ;  /* 0x0000050015157810 */ /* 0x000fc40007f7e0ff */
[----:B-1----:R-:W-:Y:S01]  /*42a0*/  ISETP.GT.U32.AND P4, PT, R6, UR4, PT ;  /* 0x0000000406007c0c */ /* 0x002fe2000bf84070 */
[----:B------:R-:W-:Y:S01]  /*42b0*/  DSETP.GEU.AND P2, PT, |R4|, |R10|, PT ;  /* 0x4000000a0400722a */ /* 0x000fe20003f4e200 */
[--C-:B------:R-:W-:Y:S02]  /*42c0*/  IMAD.X R6, RZ, RZ, R19.reuse, P1 ;  /* 0x000000ffff067224 */ /* 0x100fe400008e0613 */
[----:B------:R-:W-:-:S03]  /*42d0*/  IMAD.X R18, RZ, RZ, R19, P3 ;  /* 0x000000ffff127224 */ /* 0x000fc600018e0613 */
[----:B------:R-:W-:Y:S01]  /*42e0*/  ISETP.GT.AND.EX P1, PT, R6, UR5, PT, P4 ;  /* 0x0000000506007c0c */ /* 0x000fe2000bf24340 */
[----:B------:R-:W-:-:S07]  /*42f0*/  IMAD.MOV.U32 R19, RZ, RZ, R18 ;  /* 0x000000ffff137224 */ /* 0x000fce00078e0012 */
        /* <DEDUP_REMOVED lines=8> */
[----:B------:R-:W-:Y:S02]  /*4380*/  @P2 IMAD.MOV.U32 R11, RZ, RZ, R5 ;  /* 0x000000ffff0b2224 */ /* 0x000fe400078e0005 */
[----:B------:R-:W-:Y:S02]  /*4390*/  IMAD.MOV.U32 R12, RZ, RZ, R10 ;  /* 0x000000ffff0c7224 */ /* 0x000fe400078e000a */
[----:B------:R-:W-:Y:S01]  /*43a0*/  IMAD.MOV.U32 R13, RZ, RZ, R11 ;  /* 0x000000ffff0d7224 */ /* 0x000fe200078e000b */
[----:B------:R-:W-:Y:S06]  /*43b0*/  @!P1 BRA `(.L_x_308) ;  /* 0xfffffff800c49947 */ /* 0x000fec000383ffff */
[----:B------:R-:W-:-:S07]  /*43c0*/  IMAD.MOV.U32 R19, RZ, RZ, R21 ;  /* 0x000000ffff137224 */ /* 0x000fce00078e0015 */
.L_x_307:
[----:B------:R-:W-:-:S04]  /*43d0*/  ISETP.GE.U32.AND P0, PT, R19, UR4, PT ;  /* 0x0000000413007c0c */ /* 0x000fc8000bf06070 */
[----:B------:R-:W-:-:S13]  /*43e0*/  ISETP.GE.AND.EX P0, PT, R18, UR5, PT, P0 ;  /* 0x0000000512007c0c */ /* 0x000fda000bf06300 */
[----:B------:R-:W-:Y:S05]  /*43f0*/  @P0 BRA `(.L_x_309) ;  /* 0x0000000800c40947 */ /* 0x000fea0003800000 */
[----:B------:R-:W-:Y:S01]  /*4400*/  IADD3 R21, PT, PT, -R19, UR4, RZ ;  /* 0x0000000413157c10 */ /* 0x000fe2000fffe1ff */
[----:B------:R-:W-:Y:S03]  /*4410*/  BSSY.RECONVERGENT B1, `(.L_x_309) ;  /* 0x00000af000017945 */ /* 0x000fe60003800200 */
[----:B------:R-:W-:-:S13]  /*4420*/  ISETP.GE.AND P0, PT, R0, R21, PT ;  /* 0x000000150000720c */ /* 0x000fda0003f06270 */
[----:B------:R-:W-:Y:S05]  /*4430*/  @P0 BRA `(.L_x_310) ;  /* 0x0000000800b00947 */ /* 0x000fea0003800000 */
[-C--:B------:R-:W-:Y:S01]  /*4440*/  LOP3.LUT R6, RZ, R0.reuse, RZ, 0x33, !PT ;  /* 0x00000000ff067212 */ /* 0x080fe200078e33ff */
[----:B------:R-:W-:Y:S01]  /*4450*/  BSSY.RECONVERGENT B2, `(.L_x_311) ;  /* 0x0000036000027945 */ /* 0x000fe20003800200 */
[----:B------:R-:W-:Y:S02]  /*4460*/  MOV R12, R0 ;  /* 0x00000000000c7202 */ /* 0x000fe40000000f00 */
        /* <DEDUP_REMOVED lines=9> */
[----:B------:R-:W-:Y:S02]  /*4500*/  LOP3.LUT R2, R2, 0x3, RZ, 0xc0, !PT ;  /* 0x0000000302027812 */ /* 0x000fe400078ec0ff */
[----:B------:R-:W-:-:S03]  /*4510*/  IADD3 R13, P0, PT, R9, UR6, RZ ;  /* 0x00000006090d7c10 */ /* 0x000fc6000ff1e0ff */
[----:B------:R-:W-:Y:S01]  /*4520*/  IMAD.MOV R7, RZ, RZ, -R2 ;  /* 0x000000ffff077224 */ /* 0x000fe200078e0a02 */
[----:B0-----:R-:W-:-:S04]  /*4530*/  LEA R8, P1, R9, UR10, 0x3 ;  /* 0x0000000a09087c11 */ /* 0x001fc8000f8218ff */
[----:B------:R-:W-:Y:S02]  /*4540*/  LEA.HI.X R9, R9, UR11, R14, 0x3, P1 ;  /* 0x0000000b09097c11 */ /* 0x000fe400088f1c0e */
[----:B------:R-:W-:-:S07]  /*4550*/  IADD3.X R14, PT, PT, R14, UR7, RZ, P0, !PT ;  /* 0x000000070e0e7c10 */ /* 0x000fce00087fe4ff */
.L_x_315:
        /* <DEDUP_REMOVED lines=31> */
.L_x_314:
[----:B------:R-:W-:Y:S05]  /*4750*/  BSYNC.RECONVERGENT B3 ;  /* 0x0000000000037941 */ /* 0x000fea0003800200 */
.L_x_313:
[----:B------:R-:W-:Y:S01]  /*4760*/  IADD3 R13, P0, PT, R13, 0x100, RZ ;  /* 0x000001000d0d7810 */ /* 0x000fe20007f1e0ff */
[----:B------:R-:W-:Y:S02]  /*4770*/  VIADD R12, R12, 0x100 ;  /* 0x000001000c0c7836 */ /* 0x000fe40000000000 */
[----:B------:R-:W-:Y:S02]  /*4780*/  IMAD.X R9, RZ, RZ, R9, P3 ;  /* 0x000000ffff097224 */ /* 0x000fe400018e0609 */
[----:B------:R-:W-:Y:S01]  /*4790*/  IMAD.X R14, RZ, RZ, R14, P0 ;  /* 0x000000ffff0e7224 */ /* 0x000fe200000e060e */
[----:B------:R-:W-:Y:S07]  /*47a0*/  @P2 BRA `(.L_x_315) ;  /* 0xfffffffc006c2947 */ /* 0x000fee000383ffff */
.L_x_312:
[----:B------:R-:W-:Y:S05]  /*47b0*/  BSYNC.RECONVERGENT B2 ;  /* 0x0000000000027941 */ /* 0x000fea0003800200 */
.L_x_311:
[----:B------:R-:W-:-:S13]  /*47c0*/  ISETP.GE.U32.AND P0, PT, R6, 0x300, PT ;  /* 0x000003000600780c */ /* 0x000fda0003f06070 */
[----:B------:R-:W-:Y:S05]  /*47d0*/  @!P0 BRA `(.L_x_310) ;  /* 0x0000000400c88947 */ /* 0x000fea0003800000 */
[----:B------:R-:W0:Y:S01]  /*47e0*/  LDC.64 R8, c[0x0][0x380] ;  /* 0x0000e000ff087b82 */ /* 0x000e220000000a00 */
[----:B------:R-:W-:-:S07]  /*47f0*/  VIADD R20, R12, 0x200 ;  /* 0x000002000c147836 */ /* 0x000fce0000000000 */
[----:B------:R-:W1:Y:S02]  /*4800*/  LDC.64 R6, c[0x0][0x388] ;  /* 0x0000e200ff067b82 */ /* 0x000e640000000a00 */
.L_x_324:
        /* <DEDUP_REMOVED lines=30> */
.L_x_317:
[----:B------:R-:W-:Y:S05]  /*49f0*/  BSYNC.RECONVERGENT B2 ;  /* 0x0000000000027941 */ /* 0x000fea0003800200 */
.L_x_316:
        /* <DEDUP_REMOVED lines=9> */
[----:B------:R-:W-:-:S03]  /*4a90*/  IMAD.MOV.U32 R24, RZ, RZ, R26 ;  /* 0x000000ffff187224 */ /* 0x000fc600078e001a */
[----:B------:R-:W-:Y:S01]  /*4aa0*/  MOV R25, R27 ;  /* 0x0000001b00197202 */ /* 0x000fe20000000f00 */
        /* <DEDUP_REMOVED lines=15> */
.L_x_319:
[----:B------:R-:W-:Y:S05]  /*4ba0*/  BSYNC.RECONVERGENT B2 ;  /* 0x0000000000027941 */ /* 0x000fea0003800200 */
.L_x_318:
[----:B------:R-:W-:Y:S01]  /*4bb0*/  DSETP.GEU.AND P0, PT, |R16|, |R10|, PT ;  /* 0x4000000a1000722a */ /* 0x000fe20003f0e200 */
[CC--:B------:R-:W-:Y:S01]  /*4bc0*/  IADD3 R13, P1, P4, R19.reuse, R6.reuse, R20 ;  /* 0x00000006130d7210 */ /* 0x0c0fe20007c3e014 */
[----:B------:R-:W-:Y:S01]  /*4bd0*/  VIADD R4, R20, 0x100 ;  /* 0x0000010014047836 */ /* 0x000fe20000000000 */
[----:B------:R-:W-:Y:S01]  /*4be0*/  BSSY.RECONVERGENT B2, `(.L_x_320) ;  /* 0x0000016000027945 */ /* 0x000fe20003800200 */
[----:B------:R-:W-:Y:S01]  /*4bf0*/  IMAD.MOV.U32 R2, RZ, RZ, R10 ;  /* 0x000000ffff027224 */ /* 0x000fe200078e000a */
[----:B------:R-:W-:Y:S01]  /*4c00*/  IADD3.X R22, PT, PT, R18, R7, RZ, P1, P4 ;  /* 0x0000000712167210 */ /* 0x000fe20000fe84ff */
[----:B------:R-:W-:Y:S01]  /*4c10*/  IMAD.MOV.U32 R5, RZ, RZ, R13 ;  /* 0x000000ffff057224 */ /* 0x000fe200078e000d */
[----:B------:R-:W-:Y:S01]  /*4c20*/  IADD3 R4, P2, P3, R19, R6, R4 ;  /* 0x0000000613047210 */ /* 0x000fe20007b5e004 */
        /* <DEDUP_REMOVED lines=17> */
.L_x_321:
[----:B------:R-:W-:Y:S05]  /*4d40*/  BSYNC.RECONVERGENT B2 ;  /* 0x0000000000027941 */ /* 0x000fea0003800200 */
.L_x_320:
[----:B------:R-:W-:Y:S01]  /*4d50*/  DSETP.GEU.AND P0, PT, |R2|, |R14|, PT ;  /* 0x4000000e0200722a */ /* 0x000fe20003f0e200 */
[----:B------:R-:W-:Y:S01]  /*4d60*/  IADD3.X R13, PT, PT, R18, R7, RZ, P2, P3 ;  /* 0x00000007120d7210 */ /* 0x000fe200017e64ff */
        /* <DEDUP_REMOVED lines=20> */
.L_x_323:
[----:B------:R-:W-:Y:S05]  /*4eb0*/  BSYNC.RECONVERGENT B2 ;  /* 0x0000000000027941 */ /* 0x000fea0003800200 */
.L_x_322:
[C---:B------:R-:W-:Y:S02]  /*4ec0*/  VIADD R2, R20.reuse, 0x200 ;  /* 0x0000020014027836 */ /* 0x040fe40000000000 */
[----:B------:R-:W-:-:S03]  /*4ed0*/  VIADD R20, R20, 0x400 ;  /* 0x0000040014147836 */ /* 0x000fc60000000000 */
[----:B------:R-:W-:-:S13]  /*4ee0*/  ISETP.GE.AND P0, PT, R2, R21, PT ;  /* 0x000000150200720c */ /* 0x000fda0003f06270 */
[----:B------:R-:W-:Y:S05]  /*4ef0*/  @!P0 BRA `(.L_x_324) ;  /* 0xfffffff800448947 */ /* 0x000fea000383ffff */
.L_x_310:
[----:B------:R-:W-:Y:S05]  /*4f00*/  BSYNC.RECONVERGENT B1 ;  /* 0x0000000000017941 */ /* 0x000fea0003800200 */
.L_x_309:
        /* <DEDUP_REMOVED lines=32> */
.L_x_326:
[----:B------:R-:W-:Y:S05]  /*5110*/  BSYNC.RECONVERGENT B1 ;  /* 0x0000000000017941 */ /* 0x000fea0003800200 */
.L_x_325:
        /* <DEDUP_REMOVED lines=31> */
.L_x_328:
[----:B------:R-:W-:Y:S05]  /*5310*/  BSYNC.RECONVERGENT B1 ;  /* 0x0000000000017941 */ /* 0x000fea0003800200 */
.L_x_327:
        /* <DEDUP_REMOVED lines=31> */
.L_x_330:
[----:B------:R-:W-:Y:S05]  /*5510*/  BSYNC.RECONVERGENT B1 ;  /* 0x0000000000017941 */ /* 0x000fea0003800200 */
.L_x_329:
[----:B------:R-:W-:Y:S01]  /*5520*/  ISETP.GT.AND P0, PT, R8, 0x17, PT ;  /* 0x000000170800780c */ /* 0x000fe20003f04270 */
[----:B-1----:R1:W1:Y:S01]  /*5530*/  SHFL.DOWN PT, R6, R2, 0x8, 0x1f ;  /* 0x09001f0002067f89 */ /* 0x00226200000e0000 */
[----:B------:R-:W-:Y:S01]  /*5540*/  BSSY.RECONVERGENT B1, `(.L_x_331) ;  /* 0x000001d000017945 */ /* 0x000fe20003800200 */
[----:B--2---:R-:W-:Y:S02]  /*5550*/  IMAD.MOV.U32 R9, RZ, RZ, R11 ;  /* 0x000000ffff097224 */ /* 0x004fe400078e000b */
[----:B---3--:R2:W3:Y:S01]  /*5560*/  SHFL.DOWN PT, R7, R3, 0x8, 0x1f ;  /* 0x09001f0003077f89 */ /* 0x0084e200000e0000 */
[----:B------:R-:W-:Y:S02]  /*5570*/  IMAD.MOV.U32 R10, RZ, RZ, R12 ;  /* 0x000000ffff0a7224 */ /* 0x000fe400078e000c */
[----:B------:R-:W-:Y:S01]  /*5580*/  IMAD.MOV.U32 R4, RZ, RZ, R2 ;  /* 0x000000ffff047224 */ /* 0x000fe200078e0002 */
[----:B0-----:R2:W0:Y:S01]  /*5590*/  SHFL.DOWN PT, R14, R11, 0x8, 0x1f ;  /* 0x09001f000b0e7f89 */ /* 0x00142200000e0000 */
[----:B------:R-:W-:-:S03]  /*55a0*/  IMAD.MOV.U32 R5, RZ, RZ, R3 ;  /* 0x000000ffff057224 */ /* 0x000fc600078e0003 */
[----:B----4-:R2:W4:Y:S01]  /*55b0*/  SHFL.DOWN PT, R13, R12, 0x8, 0x1f ;  /* 0x09001f000c0d7f89 */ /* 0x01052200000e0000 */
        /* <DEDUP_REMOVED lines=21> */
.L_x_332:
[----:B------:R-:W-:Y:S05]  /*5710*/  BSYNC.RECONVERGENT B1 ;  /* 0x0000000000017941 */ /* 0x000fea0003800200 */
.L_x_331:
        /* <DEDUP_REMOVED lines=8> */
[----:B----4-:R-:W-:-:S03]  /*57a0*/  IMAD.MOV.U32 R13, RZ, RZ, R5 ;  /* 0x000000ffff0d7224 */ /* 0x010fc600078e0005 */
[----:B---3--:R3:W4:Y:S01]  /*57b0*/  SHFL.DOWN PT, R7, R10, 0x10, 0x1f ;  /* 0x0a001f000a077f89 */ /* 0x00872200000e0000 */
[----:B------:R-:W-:Y:S05]  /*57c0*/  @P0 BRA `(.L_x_334) ;  /* 0x0000000000500947 */ /* 0x000fea0003800000 */
[----:B-12---:R-:W-:Y:S01]  /*57d0*/  DSETP.GEU.AND P0, PT, |R4|, |R2|, PT ;  /* 0x400000020400722a */ /* 0x006fe20003f0e200 */
        /* <DEDUP_REMOVED lines=19> */
.L_x_334:
[----:B------:R-:W-:Y:S05]  /*5910*/  BSYNC.RECONVERGENT B1 ;  /* 0x0000000000017941 */ /* 0x000fea0003800200 */
.L_x_333:
        /* <DEDUP_REMOVED lines=11> */
.L_x_336:
[----:B------:R-:W-:Y:S05]  /*59d0*/  BSYNC.RECONVERGENT B1 ;  /* 0x0000000000017941 */ /* 0x000fea0003800200 */
.L_x_335:
        /* <DEDUP_REMOVED lines=8> */
[----:B0---4-:R-:W0:Y:S04]  /*5a60*/  LDS.128 R4, [R0+0x20] ;  /* 0x0000200000047984 */ /* 0x011e280000000c00 */
[----:B------:R2:W4:Y:S04]  /*5a70*/  LDS.64 R2, [R0+0x80] ;  /* 0x0000800000027984 */ /* 0x0005280000000a00 */
[----:B---3--:R2:W3:Y:S01]  /*5a80*/  LDS.128 R8, [R0+0x30] ;  /* 0x0000300000087984 */ /* 0x0084e20000000c00 */
[----:B-1----:R-:W-:Y:S01]  /*5a90*/  DSETP.GEU.AND P0, PT, |R12|, |R16|, PT ;  /* 0x400000100c00722a */ /* 0x002fe20003f0e200 */
[----:B------:R-:W-:-:S02]  /*5aa0*/  IMAD.MOV.U32 R20, RZ, RZ, R16 ;  /* 0x000000ffff147224 */ /* 0x000fc400078e0010 */
[----:B------:R-:W-:Y:S02]  /*5ab0*/  IMAD.MOV.U32 R21, RZ, RZ, R17 ;  /* 0x000000ffff157224 */ /* 0x000fe400078e0011 */
[----:B0-----:R-:W-:Y:S02]  /*5ac0*/  IMAD.MOV.U32 R23, RZ, RZ, R4 ;  /* 0x000000ffff177224 */ /* 0x001fe400078e0004 */
        /* <DEDUP_REMOVED lines=16> */
.L_x_338:
[----:B------:R-:W-:Y:S05]  /*5bd0*/  BSYNC.RECONVERGENT B1 ;  /* 0x0000000000017941 */ /* 0x000fea0003800200 */
.L_x_337:
        /* <DEDUP_REMOVED lines=23> */
.L_x_340:
[----:B------:R-:W-:Y:S05]  /*5d50*/  BSYNC.RECONVERGENT B1 ;  /* 0x0000000000017941 */ /* 0x000fea0003800200 */
.L_x_339:
        /* <DEDUP_REMOVED lines=21> */
.L_x_342:
[----:B------:R-:W-:Y:S05]  /*5eb0*/  BSYNC.RECONVERGENT B1 ;  /* 0x0000000000017941 */ /* 0x000fea0003800200 */
.L_x_341:
        /* <DEDUP_REMOVED lines=23> */
.L_x_344:
[----:B------:R-:W-:Y:S05]  /*6030*/  BSYNC.RECONVERGENT B1 ;  /* 0x0000000000017941 */ /* 0x000fea0003800200 */
.L_x_343:
        /* <DEDUP_REMOVED lines=21> */
.L_x_346:
[----:B------:R-:W-:Y:S05]  /*6190*/  BSYNC.RECONVERGENT B1 ;  /* 0x0000000000017941 */ /* 0x000fea0003800200 */
.L_x_345:
        /* <DEDUP_REMOVED lines=21> */
.L_x_348:
[----:B------:R-:W-:Y:S05]  /*62f0*/  BSYNC.RECONVERGENT B1 ;  /* 0x0000000000017941 */ /* 0x000fea0003800200 */
.L_x_347:
        /* <DEDUP_REMOVED lines=20> */
.L_x_268:
[----:B------:R-:W-:Y:S05]  /*6440*/  BSYNC.RECONVERGENT B0 ;  /* 0x0000000000007941 */ /* 0x000fea0003800200 */
.L_x_235:
[----:B------:R-:W-:Y:S05]  /*6450*/  @P1 EXIT ;  /* 0x000000000000194d */ /* 0x000fea0003800000 */
[----:B0123--:R-:W0:Y:S02]  /*6460*/  LDC.64 R2, c[0x0][0x390] ;  /* 0x0000e400ff027b82 */ /* 0x00fe240000000a00 */
[----:B0-----:R-:W-:Y:S04]  /*6470*/  STG.E.64 desc[UR8][R2.64], R12 ;  /* 0x0000000c02007986 */ /* 0x001fe8000c101b08 */
[----:B------:R-:W-:Y:S01]  /*6480*/  STG.E.64 desc[UR8][R2.64+0x8], R14 ;  /* 0x0000080e02007986 */ /* 0x000fe2000c101b08 */
[----:B------:R-:W-:Y:S05]  /*6490*/  EXIT ;  /* 0x000000000000794d */ /* 0x000fea0003800000 */
.L_x_349:
        /* <DEDUP_REMOVED lines=14> */
.L_x_745:


//--------------------- .text._ZN6thrust24THRUST_300001_SM_1000_NS8cuda_cub4core6detail13_kernel_agentINS1_8__reduce11ReduceAgentIPN4cuda3std3__45tupleIJdlEEESC_SB_iNS1_9__extrema9arg_max_fIdl13cmpAbsDoublesEEEEJSC_SC_iSG_EEEvDpT0_ --------------------------
	.section	.text._ZN6thrust24THRUST_300001_SM_1000_NS8cuda_cub4core6detail13_kernel_agentINS1_8__reduce11ReduceAgentIPN4cuda3std3__45tupleIJdlEEESC_SB_iNS1_9__extrema9arg_max_fIdl13cmpAbsDoublesEEEEJSC_SC_iSG_EEEvDpT0_,"ax",@progbits
	.align	128
        .global         _ZN6thrust24THRUST_300001_SM_1000_NS8cuda_cub4core6detail13_kernel_agentINS1_8__reduce11ReduceAgentIPN4cuda3std3__45tupleIJdlEEESC_SB_iNS1_9__extrema9arg_max_fIdl13cmpAbsDoublesEEEEJSC_SC_iSG_EEEvDpT0_
        .type           _ZN6thrust24THRUST_300001_SM_1000_NS8cuda_cub4core6detail13_kernel_agentINS1_8__reduce11ReduceAgentIPN4cuda3std3__45tupleIJdlEEESC_SB_iNS1_9__extrema9arg_max_fIdl13cmpAbsDoublesEEEEJSC_SC_iSG_EEEvDpT0_,@function
        .size           _ZN6thrust24THRUST_300001_SM_1000_NS8cuda_cub4core6detail13_kernel_agentINS1_8__reduce11ReduceAgentIPN4cuda3std3__45tupleIJdlEEESC_SB_iNS1_9__extrema9arg_max_fIdl13cmpAbsDoublesEEEEJSC_SC_iSG_EEEvDpT0_,(.L_x_746 - _ZN6thrust24THRUST_300001_SM_1000_NS8cuda_cub4core6detail13_kernel_agentINS1_8__reduce11ReduceAgentIPN4cuda3std3__45tupleIJdlEEESC_SB_iNS1_9__extrema9arg_max_fIdl13cmpAbsDoublesEEEEJSC_SC_iSG_EEEvDpT0_)
        .other          _ZN6thrust24THRUST_300001_SM_1000_NS8cuda_cub4core6detail13_kernel_agentINS1_8__reduce11ReduceAgentIPN4cuda3std3__45tupleIJdlEEESC_SB_iNS1_9__extrema9arg_max_fIdl13cmpAbsDoublesEEEEJSC_SC_iSG_EEEvDpT0_,@"STO_CUDA_ENTRY STV_DEFAULT"
_ZN6thrust24THRUST_300001_SM_1000_NS8cuda_cub4core6detail13_kernel_agentINS1_8__reduce11ReduceAgentIPN4cuda3std3__45tupleIJdlEEESC_SB_iNS1_9__extrema9arg_max_fIdl13cmpAbsDoublesEEEEJSC_SC_iSG_EEEvDpT0_:
.text._ZN6thrust24THRUST_300001_SM_1000_NS8cuda_cub4core6detail13_kernel_agentINS1_8__reduce11ReduceAgentIPN4cuda3std3__45tupleIJdlEEESC_SB_iNS1_9__extrema9arg_max_fIdl13cmpAbsDoublesEEEEJSC_SC_iSG_EEEvDpT0_:
        /* <DEDUP_REMOVED lines=21> */
.L_x_353:
[----:B0-----:R-:W-:Y:S05]  /*0150*/  BSYNC.RECONVERGENT B1 ;  /* 0x0000000000017941 */ /* 0x001fea0003800200 */
.L_x_352:
        /* <DEDUP_REMOVED lines=15> */
.L_x_360:
        /* <DEDUP_REMOVED lines=31> */
.L_x_359:
[----:B------:R-:W-:Y:S05]  /*0440*/  BSYNC.RECONVERGENT B3 ;  /* 0x0000000000037941 */ /* 0x000fea0003800200 */
.L_x_358:
[----:B------:R-:W-:Y:S02]  /*0450*/  IMAD.X R3, RZ, RZ, R3, P3 ;  /* 0x000000ffff037224 */ /* 0x000fe400018e0603 */
[----:B------:R-:W-:Y:S01]  /*0460*/  VIADD R19, R19, 0x100 ;  /* 0x0000010013137836 */ /* 0x000fe20000000000 */
[----:B------:R-:W-:Y:S06]  /*0470*/  @P2 BRA `(.L_x_360) ;  /* 0xfffffffc00742947 */ /* 0x000fec000383ffff */
.L_x_357:
[----:B------:R-:W-:Y:S05]  /*0480*/  BSYNC.RECONVERGENT B2 ;  /* 0x0000000000027941 */ /* 0x000fea0003800200 */
.L_x_356:
[----:B------:R-:W0:Y:S01]  /*0490*/  LDC.64 R8, c[0x0][0x380] ;  /* 0x0000e000ff087b82 */ /* 0x000e220000000a00 */
[----:B------:R-:W-:-:S13]  /*04a0*/  ISETP.GE.U32.AND P0, PT, R4, 0x300, PT ;  /* 0x000003000400780c */ /* 0x000fda0003f06070 */
[----:B------:R-:W-:Y:S05]  /*04b0*/  @!P0 BRA `(.L_x_355) ;  /* 0x0000000400908947 */ /* 0x000fea0003800000 */
.L_x_369:
        /* <DEDUP_REMOVED lines=13> */
[----:B------:R-:W-:Y:S01]  /*0590*/  IMAD.MOV.U32 R23, RZ, RZ, R12 ;  /* 0x000000ffff177224 */ /* 0x000fe200078e000c */
[----:B------:R-:W-:Y:S01]  /*05a0*/  MOV R25, R13 ;  /* 0x0000000d00197202 */ /* 0x000fe20000000f00 */
[----:B------:R-:W-:Y:S02]  /*05b0*/  IMAD.MOV.U32 R2, RZ, RZ, R14 ;  /* 0x000000ffff027224 */ /* 0x000fe400078e000e */
[----:B------:R-:W-:-:S09]  /*05c0*/  IMAD.MOV.U32 R3, RZ, RZ, R15 ;  /* 0x000000ffff037224 */ /* 0x000fd200078e000f */
        /* <DEDUP_REMOVED lines=9> */
.L_x_362:
[----:B------:R-:W-:Y:S05]  /*0660*/  BSYNC.RECONVERGENT B2 ;  /* 0x0000000000027941 */ /* 0x000fea0003800200 */
.L_x_361:
        /* <DEDUP_REMOVED lines=25> */
.L_x_364:
[----:B------:R-:W-:Y:S05]  /*0800*/  BSYNC.RECONVERGENT B2 ;  /* 0x0000000000027941 */ /* 0x000fea0003800200 */
.L_x_363:
        /* <DEDUP_REMOVED lines=21> */
.L_x_366:
[----:B------:R-:W-:Y:S05]  /*0960*/  BSYNC.RECONVERGENT B2 ;  /* 0x0000000000027941 */ /* 0x000fea0003800200 */
.L_x_365:
        /* <DEDUP_REMOVED lines=21> */
.L_x_368:
[----:B------:R-:W-:Y:S05]  /*0ac0*/  BSYNC.RECONVERGENT B2 ;  /* 0x0000000000027941 */ /* 0x000fea0003800200 */
.L_x_367:
[----:B------:R-:W-:-:S05]  /*0ad0*/  VIADD R19, R19, 0x400 ;  /* 0x0000040013137836 */ /* 0x000fca0000000000 */
[----:B------:R-:W-:-:S13]  /*0ae0*/  ISETP.GE.AND P0, PT, R19, UR5, PT ;  /* 0x0000000513007c0c */ /* 0x000fda000bf06270 */
[----:B------:R-:W-:Y:S05]  /*0af0*/  @!P0 BRA `(.L_x_369) ;  /* 0xfffffff800708947 */ /* 0x000fea000383ffff */
.L_x_355:
[----:B------:R-:W-:Y:S05]  /*0b00*/  BSYNC.RECONVERGENT B1 ;  /* 0x0000000000017941 */ /* 0x000fea0003800200 */
.L_x_354:
        /* <DEDUP_REMOVED lines=35> */
.L_x_372:
[----:B------:R-:W-:Y:S05]  /*0d40*/  BSYNC.RECONVERGENT B1 ;  /* 0x0000000000017941 */ /* 0x000fea0003800200 */
.L_x_371:
        /* <DEDUP_REMOVED lines=31> */
.L_x_374:
[----:B------:R-:W-:Y:S05]  /*0f40*/  BSYNC.RECONVERGENT B1 ;  /* 0x0000000000017941 */ /* 0x000fea0003800200 */
.L_x_373:
        /* <DEDUP_REMOVED lines=31> */
.L_x_376:
[----:B------:R-:W-:Y:S05]  /*1140*/  BSYNC.RECONVERGENT B1 ;  /* 0x0000000000017941 */ /* 0x000fea0003800200 */
.L_x_375:
        /* <DEDUP_REMOVED lines=31> */
.L_x_378:
[----:B------:R-:W-:Y:S05]  /*1340*/  BSYNC.RECONVERGENT B1 ;  /* 0x0000000000017941 */ /* 0x000fea0003800200 */
.L_x_377:
[----:B------:R-:W-:Y:S01]  /*1350*/  ISETP.GT.AND P0, PT, R9, 0xf, PT ;  /* 0x0000000f0900780c */ /* 0x000fe20003f04270 */
[----:B-1----:R1:W1:Y:S01]  /*1360*/  SHFL.DOWN PT, R6, R4, 0x10, 0x1f ;  /* 0x0a001f0004067f89 */ /* 0x00226200000e0000 */
[----:B------:R-:W-:Y:S01]  /*1370*/  BSSY.RECONVERGENT B1, `(.L_x_379) ;  /* 0x000001d000017945 */ /* 0x000fe20003800200 */
[----:B0-----:R-:W-:Y:S01]  /*1380*/  MOV R14, R8 ;  /* 0x00000008000e7202 */ /* 0x001fe20000000f00 */
[----:B----4-:R-:W-:Y:S01]  /*1390*/  IMAD.MOV.U32 R15, RZ, RZ, R10 ;  /* 0x000000ffff0f7224 */ /* 0x010fe200078e000a */
[----:B--2---:R0:W2:Y:S01]  /*13a0*/  SHFL.DOWN PT, R7, R5, 0x10, 0x1f ;  /* 0x0a001f0005077f89 */ /* 0x0040a200000e0000 */
[----:B------:R-:W-:Y:S02]  /*13b0*/  IMAD.MOV.U32 R2, RZ, RZ, R4 ;  /* 0x000000ffff027224 */ /* 0x000fe400078e0004 */
[----:B------:R-:W-:Y:S01]  /*13c0*/  IMAD.MOV.U32 R3, RZ, RZ, R5 ;  /* 0x000000ffff037224 */ /* 0x000fe200078e0005 */
[----:B------:R0:W4:Y:S04]  /*13d0*/  SHFL.DOWN PT, R11, R8, 0x10, 0x1f ;  /* 0x0a001f00080b7f89 */ /* 0x00012800000e0000 */
        /* <DEDUP_REMOVED lines=22> */
.L_x_380:
[----:B------:R-:W-:Y:S05]  /*1540*/  BSYNC.RECONVERGENT B1 ;  /* 0x0000000000017941 */ /* 0x000fea0003800200 */
.L_x_379:
        /* <DEDUP_REMOVED lines=11> */
.L_x_382:
[----:B------:R-:W-:Y:S05]  /*1600*/  BSYNC.RECONVERGENT B1 ;  /* 0x0000000000017941 */ /* 0x000fea0003800200 */
.L_x_381:
        /* <DEDUP_REMOVED lines=31> */
.L_x_385:
[----:B------:R-:W-:Y:S05]  /*1800*/  BSYNC.RECONVERGENT B1 ;  /* 0x0000000000017941 */ /* 0x000fea0003800200 */
.L_x_384:
        /* <DEDUP_REMOVED lines=10> */
[----:B------:R-:W-:Y:S01]  /*18b0*/  MOV R15, R26 ;  /* 0x0000001a000f7202 */ /* 0x000fe20000000f00 */
[----:B------:R-:W-:Y:S02]  /*18c0*/  IMAD.MOV.U32 R29, RZ, RZ, R27 ;  /* 0x000000ffff1d7224 */ /* 0x000fe400078e001b */
[----:B------:R-:W-:Y:S02]  /*18d0*/  IMAD.MOV.U32 R4, RZ, RZ, R24 ;  /* 0x000000ffff047224 */ /* 0x000fe400078e0018 */
[----:B------:R-:W-:-:S08]  /*18e0*/  IMAD.MOV.U32 R5, RZ, RZ, R25 ;  /* 0x000000ffff057224 */ /* 0x000fd000078e0019 */
        /* <DEDUP_REMOVED lines=9> */
.L_x_387:
[----:B------:R-:W-:Y:S05]  /*1980*/  BSYNC.RECONVERGENT B1 ;  /* 0x0000000000017941 */ /* 0x000fea0003800200 */
.L_x_386:
        /* <DEDUP_REMOVED lines=21> */
.L_x_389:
[----:B------:R-:W-:Y:S05]  /*1ae0*/  BSYNC.RECONVERGENT B1 ;  /* 0x0000000000017941 */ /* 0x000fea0003800200 */
.L_x_388:
        /* <DEDUP_REMOVED lines=23> */
.L_x_391:
[----:B------:R-:W-:Y:S05]  /*1c60*/  BSYNC.RECONVERGENT B1 ;  /* 0x0000000000017941 */ /* 0x000fea0003800200 */
.L_x_390:
        /* <DEDUP_REMOVED lines=21> */
.L_x_393:
[----:B------:R-:W-:Y:S05]  /*1dc0*/  BSYNC.RECONVERGENT B1 ;  /* 0x0000000000017941 */ /* 0x000fea0003800200 */
.L_x_392:
        /* <DEDUP_REMOVED lines=21> */
.L_x_395:
[----:B------:R-:W-:Y:S05]  /*1f20*/  BSYNC.RECONVERGENT B1 ;  /* 0x0000000000017941 */ /* 0x000fea0003800200 */
.L_x_394:
        /* <DEDUP_REMOVED lines=21> */
.L_x_370:
        /* <DEDUP_REMOVED lines=19> */
[----:B0-----:R-:W-:Y:S01]  /*21b0*/  MOV R16, R9 ;  /* 0x0000000900107202 */ /* 0x001fe20000000f00 */
[----:B--2---:R-:W-:Y:S02]  /*21c0*/  IMAD.MOV.U32 R18, RZ, RZ, R11 ;  /* 0x000000ffff127224 */ /* 0x004fe400078e000b */
[----:B------:R-:W-:Y:S02]  /*21d0*/  IMAD.MOV.U32 R2, RZ, RZ, R6 ;  /* 0x000000ffff027224 */ /* 0x000fe400078e0006 */
[----:B------:R-:W-:-:S08]  /*21e0*/  IMAD.MOV.U32 R3, RZ, RZ, R7 ;  /* 0x000000ffff037224 */ /* 0x000fd000078e0007 */
        /* <DEDUP_REMOVED lines=15> */
.L_x_397:
[----:B------:R-:W-:Y:S05]  /*22e0*/  BSYNC.RECONVERGENT B1 ;  /* 0x0000000000017941 */ /* 0x000fea0003800200 */
.L_x_396:
        /* <DEDUP_REMOVED lines=32> */
.L_x_399:
[----:B------:R-:W-:Y:S05]  /*24f0*/  BSYNC.RECONVERGENT B1 ;  /* 0x0000000000017941 */ /* 0x000fea0003800200 */
.L_x_398:
[----:B-1----:R-:W-:Y:S01]  /*2500*/  VIADD R2, R4, 0x4 ;  /* 0x0000000404027836 */ /* 0x002fe20000000000 */
[----:B---3--:R1:W3:Y:S01]  /*2510*/  SHFL.DOWN PT, R8, R6, 0x4, R5 ;  /* 0x0880000006087989 */ /* 0x0082e200000e0005 */
[----:B------:R-:W-:Y:S01]  /*2520*/  BSSY.RECONVERGENT B1, `(.L_x_400) ;  /* 0x000001e000017945 */ /* 0x000fe20003800200 */
[----:B------:R-:W-:Y:S01]  /*2530*/  IMAD.MOV.U32 R14, RZ, RZ, R10 ;  /* 0x000000ffff0e7224 */ /* 0x000fe200078e000a */
[----:B------:R-:W-:Y:S01]  /*2540*/  MOV R3, R7 ;  /* 0x0000000700037202 */ /* 0x000fe20000000f00 */
[----:B0-----:R1:W0:Y:S01]  /*2550*/  SHFL.DOWN PT, R9, R7, 0x4, R5 ;  /* 0x0880000007097989 */ /* 0x00122200000e0005 */
[----:B------:R-:W-:Y:S01]  /*2560*/  ISETP.GT.AND P0, PT, R2, R5, PT ;  /* 0x000000050200720c */ /* 0x000fe20003f04270 */
[----:B------:R-:W-:Y:S02]  /*2570*/  IMAD.MOV.U32 R16, RZ, RZ, R12 ;  /* 0x000000ffff107224 */ /* 0x000fe400078e000c */
[----:B--2---:R1:W2:Y:S01]  /*2580*/  SHFL.DOWN PT, R11, R10, 0x4, R5 ;  /* 0x088000000a0b7989 */ /* 0x0042a200000e0005 */
[----:B------:R-:W-:-:S03]  /*2590*/  IMAD.MOV.U32 R2, RZ, RZ, R6 ;  /* 0x000000ffff027224 */ /* 0x000fc600078e0006 */
[----:B----4-:R1:W4:Y:S06]  /*25a0*/  SHFL.DOWN PT, R13, R12, 0x4, R5 ;  /* 0x088000000c0d7989 */ /* 0x01032c00000e0005 */
        /* <DEDUP_REMOVED lines=21> */
.L_x_401:
[----:B------:R-:W-:Y:S05]  /*2700*/  BSYNC.RECONVERGENT B1 ;  /* 0x0000000000017941 */ /* 0x000fea0003800200 */
.L_x_400:
        /* <DEDUP_REMOVED lines=32> */
.L_x_403:
[----:B------:R-:W-:Y:S05]  /*2910*/  BSYNC.RECONVERGENT B1 ;  /* 0x0000000000017941 */ /* 0x000fea0003800200 */
.L_x_402:
[----:B-1----:R-:W-:Y:S01]  /*2920*/  VIADD R2, R4, 0x10 ;  /* 0x0000001004027836 */ /* 0x002fe20000000000 */
[----:B---3--:R1:W3:Y:S01]  /*2930*/  SHFL.DOWN PT, R8, R6, 0x10, R5 ;  /* 0x0a00000006087989 */ /* 0x0082e200000e0005 */
[----:B------:R-:W-:Y:S01]  /*2940*/  BSSY.RECONVERGENT B1, `(.L_x_404) ;  /* 0x000001e000017945 */ /* 0x000fe20003800200 */
[----:B------:R-:W-:Y:S02]  /*2950*/  IMAD.MOV.U32 R14, RZ, RZ, R10 ;  /* 0x000000ffff0e7224 */ /* 0x000fe400078e000a */
[----:B------:R-:W-:Y:S01]  /*2960*/  ISETP.GT.AND P0, PT, R2, R5, PT ;  /* 0x000000050200720c */ /* 0x000fe20003f04270 */
[----:B0-----:R1:W0:Y:S01]  /*2970*/  SHFL.DOWN PT, R9, R7, 0x10, R5 ;  /* 0x0a00000007097989 */ /* 0x00122200000e0005 */
[----:B------:R-:W-:Y:S01]  /*2980*/  IMAD.MOV.U32 R15, RZ, RZ, R12 ;  /* 0x000000ffff0f7224 */ /* 0x000fe200078e000c */
[----:B------:R-:W-:Y:S01]  /*2990*/  MOV R2, R6 ;  /* 0x0000000600027202 */ /* 0x000fe20000000f00 */
[----:B------:R-:W-:Y:S01]  /*29a0*/  IMAD.MOV.U32 R3, RZ, RZ, R7 ;  /* 0x000000ffff037224 */ /* 0x000fe200078e0007 */
[----:B--2---:R1:W2:Y:S04]  /*29b0*/  SHFL.DOWN PT, R11, R10, 0x10, R5 ;  /* 0x0a0000000a0b7989 */ /* 0x0042a800000e0005 */
        /* <DEDUP_REMOVED lines=22> */
.L_x_405:
[----:B------:R-:W-:Y:S05]  /*2b20*/  BSYNC.RECONVERGENT B1 ;  /* 0x0000000000017941 */ /* 0x000fea0003800200 */
.L_x_404:
        /* <DEDUP_REMOVED lines=11> */
.L_x_407:
[----:B------:R-:W-:Y:S05]  /*2be0*/  BSYNC.RECONVERGENT B1 ;  /* 0x0000000000017941 */ /* 0x000fea0003800200 */
.L_x_406:
        /* <DEDUP_REMOVED lines=35> */
.L_x_409:
[----:B------:R-:W-:Y:S05]  /*2e20*/  BSYNC.RECONVERGENT B1 ;  /* 0x0000000000017941 */ /* 0x000fea0003800200 */
.L_x_408:
[----:B------:R-:W-:Y:S01]  /*2e30*/  UISETP.GE.AND UP0, UPT, UR8, 0x41, UPT ;  /* 0x000000410800788c */ /* 0x000fe2000bf06270 */
[----:B0-----:R-:W-:Y:S01]  /*2e40*/  IMAD.MOV.U32 R9, RZ, RZ, R11 ;  /* 0x000000ffff097224 */ /* 0x001fe200078e000b */
[----:B------:R-:W-:Y:S01]  /*2e50*/  MOV R2, R4 ;  /* 0x0000000400027202 */ /* 0x000fe20000000f00 */
[----:B------:R-:W-:Y:S02]  /*2e60*/  IMAD.MOV.U32 R0, RZ, RZ, R8 ;  /* 0x000000ffff007224 */ /* 0x000fe400078e0008 */
[----:B------:R-:W-:-:S04]  /*2e70*/  IMAD.MOV.U32 R3, RZ, RZ, R5 ;  /* 0x000000ffff037224 */ /* 0x000fc800078e0005 */
        /* <DEDUP_REMOVED lines=27> */
.L_x_411:
[----:B------:R-:W-:Y:S05]  /*3030*/  BSYNC.RECONVERGENT B1 ;  /* 0x0000000000017941 */ /* 0x000fea0003800200 */
.L_x_410:
        /* <DEDUP_REMOVED lines=32> */
.L_x_413:
[----:B------:R-:W-:Y:S05]  /*3240*/  BSYNC.RECONVERGENT B1 ;  /* 0x0000000000017941 */ /* 0x000fea0003800200 */
.L_x_412:
[----:B------:R-:W-:Y:S01]  /*3250*/  UISETP.GE.AND UP0, UPT, UR8, 0x81, UPT ;  /* 0x000000810800788c */ /* 0x000fe2000bf06270 */
[----:B------:R-:W-:Y:S01]  /*3260*/  IMAD.MOV.U32 R9, RZ, RZ, R11 ;  /* 0x000000ffff097224 */ /* 0x000fe200078e000b */
        /* <DEDUP_REMOVED lines=30> */
.L_x_415:
[----:B------:R-:W-:Y:S05]  /*3450*/  BSYNC.RECONVERGENT B1 ;  /* 0x0000000000017941 */ /* 0x000fea0003800200 */
.L_x_414:
        /* <DEDUP_REMOVED lines=32> */
.L_x_417:
[----:B------:R-:W-:Y:S05]  /*3660*/  BSYNC.RECONVERGENT B1 ;  /* 0x0000000000017941 */ /* 0x000fea0003800200 */
.L_x_416:
        /* <DEDUP_REMOVED lines=13> */
[----:B------:R-:W-:Y:S01]  /*3740*/  MOV R6, R2 ;  /* 0x0000000200067202 */ /* 0x000fe20000000f00 */
[----:B------:R-:W-:Y:S02]  /*3750*/  IMAD.MOV.U32 R7, RZ, RZ, R3 ;  /* 0x000000ffff077224 */ /* 0x000fe400078e0003 */
[----:B-1----:R-:W-:Y:S02]  /*3760*/  IMAD.MOV.U32 R9, RZ, RZ, R12 ;  /* 0x000000ffff097224 */ /* 0x002fe400078e000c */
        /* <DEDUP_REMOVED lines=16> */
.L_x_419:
[----:B------:R-:W-:Y:S05]  /*3870*/  BSYNC.RECONVERGENT B1 ;  /* 0x0000000000017941 */ /* 0x000fea0003800200 */
.L_x_418:
        /* <DEDUP_REMOVED lines=32> */
.L_x_351:
        /* <DEDUP_REMOVED lines=34> */
[----:B------:R-:W-:-:S04]  /*3ca0*/  IMAD.MOV.U32 R15, RZ, RZ, 0x500 ;  /* 0x00000500ff0f7424 */ /* 0x000fc800078e00ff */
        /* <DEDUP_REMOVED lines=8> */
[----:B------:R-:W-:Y:S02]  /*3d30*/  @P2 MOV R9, R13 ;  /* 0x0000000d00092202 */ /* 0x000fe40000000f00 */
[----:B------:R-:W-:-:S04]  /*3d40*/  @P2 SEL R7, R11, R7, P0 ;  /* 0x000000070b072207 */ /* 0x000fc80000000000 */
        /* <DEDUP_REMOVED lines=10> */
[----:B------:R-:W-:Y:S06]  /*3df0*/  BRA.U !UP0, `(.L_x_420) ;  /* 0x0000000508287547 */ /* 0x000fec000b800000 */
[----:B------:R-:W-:Y:S01]  /*3e00*/  IMAD.MOV.U32 R25, RZ, RZ, R2 ;  /* 0x000000ffff197224 */ /* 0x000fe200078e0002 */
[----:B------:R-:W0:Y:S01]  /*3e10*/  LDCU UR4, c[0x0][0x390] ;  /* 0x00007200ff0477ac */ /* 0x000e220008000800 */
[----:B------:R-:W-:Y:S02]  /*3e20*/  IMAD.MOV.U32 R24, RZ, RZ, R3 ;  /* 0x000000ffff187224 */ /* 0x000fe400078e0003 */
[----:B------:R-:W-:-:S07]  /*3e30*/  IMAD.MOV.U32 R27, RZ, RZ, 0x500 ;  /* 0x00000500ff1b7424 */ /* 0x000fce00078e00ff */
.L_x_421:
[----:B------:R-:W1:Y:S01]  /*3e40*/  LDC.64 R22, c[0x0][0x380] ;  /* 0x0000e000ff167b82 */ /* 0x000e620000000a00 */
[----:B------:R-:W-:-:S04]  /*3e50*/  IMAD.IADD R3, R0, 0x1, R27 ;  /* 0x0000000100037824 */ /* 0x000fc800078e021b */
[----:B-1----:R-:W-:-:S05]  /*3e60*/  IMAD.WIDE.U32 R22, R3, 0x10, R22 ;  /* 0x0000001003167825 */ /* 0x002fca00078e0016 */
        /* <DEDUP_REMOVED lines=14> */
[----:B------:R-:W-:Y:S02]  /*3f50*/  @P2 FSEL R29, R5, R21, P0 ;  /* 0x00000015051d2208 */ /* 0x000fe40000000000 */
[----:B------:R-:W2:Y:S01]  /*3f60*/  LDG.E.64.CONSTANT R4, desc[UR6][R22.64+0x4000] ;  /* 0x0040000616047981 */ /* 0x000ea2000c1e9b00 */
[----:B------:R-:W-:Y:S02]  /*3f70*/  @P2 IMAD.MOV.U32 R20, RZ, RZ, R26 ;  /* 0x000000ffff142224 */ /* 0x000fe400078e001a */
[----:B------:R-:W-:-:S06]  /*3f80*/  @P2 IMAD.MOV.U32 R21, RZ, RZ, R29 ;  /* 0x000000ffff152224 */ /* 0x000fcc00078e001d */
        /* <DEDUP_REMOVED lines=32> */
[----:B------:R-:W-:-:S05]  /*4190*/  VIADD R7, R27, 0xa00 ;  /* 0x00000a001b077836 */ /* 0x000fca0000000000 */
[----:B0-----:R-:W-:Y:S01]  /*41a0*/  ISETP.GT.AND P1, PT, R7, UR4, PT ;  /* 0x0000000407007c0c */ /* 0x001fe2000bf24270 */
[----:B------:R-:W-:-:S04]  /*41b0*/  VIADD R15, R27, 0x500 ;  /* 0x000005001b0f7836 */ /* 0x000fc80000000000 */
[----:B------:R-:W-:Y:S01]  /*41c0*/  IMAD.MOV.U32 R27, RZ, RZ, R15 ;  /* 0x000000ffff1b7224 */ /* 0x000fe200078e000f */
        /* <DEDUP_REMOVED lines=11> */
[----:B------:R-:W-:Y:S01]  /*4280*/  IMAD.MOV.U32 R24, RZ, RZ, R3 ;  /* 0x000000ffff187224 */ /* 0x000fe200078e0003 */
[----:B------:R-:W-:Y:S06]  /*4290*/  @!P1 BRA `(.L_x_421) ;  /* 0xfffffff800e89947 */ /* 0x000fec000383ffff */
.L_x_420:
[----:B------:R-:W-:-:S13]  /*42a0*/  ISETP.GE.AND P0, PT, R15, UR4, PT ;  /* 0x000000040f007c0c */ /* 0x000fda000bf06270 */
        /* <DEDUP_REMOVED lines=12> */
[----:B------:R-:W0:Y:S01]  /*4370*/  LDC.64 R6, c[0x0][0x380] ;  /* 0x0000e000ff067b82 */ /* 0x000e220000000a00 */
[----:B------:R-:W-:Y:S01]  /*4380*/  LEA.HI R8, R20, 0x1, RZ, 0x18 ;  /* 0x0000000114087811 */ /* 0x000fe200078fc0ff */
[----:B------:R-:W-:Y:S01]  /*4390*/  IMAD.IADD R21, R0, 0x1, R15 ;  /* 0x0000000100157824 */ /* 0x000fe200078e020f */
[----:B------:R-:W-:Y:S02]  /*43a0*/  MOV R12, R0 ;  /* 0x00000000000c7202 */ /* 0x000fe40000000f00 */
[----:B------:R-:W-:-:S05]  /*43b0*/  LOP3.LUT R8, R8, 0x3, RZ, 0xc0, !PT ;  /* 0x0000000308087812 */ /* 0x000fca00078ec0ff */
[----:B------:R-:W-:-:S07]  /*43c0*/  IMAD.MOV R14, RZ, RZ, -R8 ;  /* 0x000000ffff0e7224 */ /* 0x000fce00078e0a08 */
.L_x_428:
[----:B0-----:R-:W-:-:S05]  /*43d0*/  IMAD.WIDE.U32 R18, R21, 0x10, R6 ;  /* 0x0000001015127825 */ /* 0x001fca00078e0006 */
[----:B------:R-:W2:Y:S04]  /*43e0*/  LDG.E.64.CONSTANT R8, desc[UR6][R18.64] ;  /* 0x0000000612087981 */ /* 0x000ea8000c1e9b00 */
[----:B------:R-:W3:Y:S01]  /*43f0*/  LDG.E.64.CONSTANT R10, desc[UR6][R18.64+0x8] ;  /* 0x00000806120a7981 */ /* 0x000ee2000c1e9b00 */
[----:B------:R-:W-:Y:S01]  /*4400*/  VIADD R14, R14, 0x1 ;  /* 0x000000010e0e7836 */ /* 0x000fe20000000000 */
[----:B------:R-:W-:Y:S01]  /*4410*/  BSSY.RECONVERGENT B3, `(.L_x_426) ;  /* 0x000001a000037945 */ /* 0x000fe20003800200 */
[----:B------:R-:W-:Y:S02]  /*4420*/  IMAD.MOV.U32 R23, RZ, RZ, R2 ;  /* 0x000000ffff177224 */ /* 0x000fe400078e0002 */
        /* <DEDUP_REMOVED lines=24> */
.L_x_427:
[----:B------:R-:W-:Y:S05]  /*45b0*/  BSYNC.RECONVERGENT B3 ;  /* 0x0000000000037941 */ /* 0x000fea0003800200 */
.L_x_426:
[----:B------:R-:W-:Y:S02]  /*45c0*/  VIADD R12, R12, 0x100 ;  /* 0x000001000c0c7836 */ /* 0x000fe40000000000 */
[----:B------:R-:W-:Y:S01]  /*45d0*/  VIADD R21, R21, 0x100 ;  /* 0x0000010015157836 */ /* 0x000fe20000000000 */
[----:B------:R-:W-:Y:S06]  /*45e0*/  @P2 BRA `(.L_x_428) ;  /* 0xfffffffc00782947 */ /* 0x000fec000383ffff */
.L_x_425:
[----:B------:R-:W-:Y:S05]  /*45f0*/  BSYNC.RECONVERGENT B2 ;  /* 0x0000000000027941 */ /* 0x000fea0003800200 */
.L_x_424:
[----:B------:R-:W-:-:S13]  /*4600*/  ISETP.GE.U32.AND P0, PT, R20, 0x300, PT ;  /* 0x000003001400780c */ /* 0x000fda0003f06070 */
[----:B------:R-:W-:Y:S05]  /*4610*/  @!P0 BRA `(.L_x_423) ;  /* 0x0000000400c88947 */ /* 0x000fea0003800000 */
[----:B------:R-:W0:Y:S01]  /*4620*/  LDCU.64 UR8, c[0x0][0x380] ;  /* 0x00007000ff0877ac */ /* 0x000e220008000a00 */
[----:B------:R-:W1:Y:S01]  /*4630*/  LDC.64 R10, c[0x0][0x380] ;  /* 0x0000e000ff0a7b82 */ /* 0x000e620000000a00 */
[C---:B------:R-:W-:Y:S01]  /*4640*/  IADD3 R17, P0, PT, R12.reuse, R15, RZ ;  /* 0x0000000f0c117210 */ /* 0x040fe20007f1e0ff */
[----:B------:R-:W-:-:S04]  /*4650*/  IMAD.IADD R15, R12, 0x1, R15 ;  /* 0x000000010c0f7824 */ /* 0x000fc800078e020f */
[----:B------:R-:W-:Y:S01]  /*4660*/  IMAD.X R6, RZ, RZ, RZ, P0 ;  /* 0x000000ffff067224 */ /* 0x000fe200000e06ff */
[----:B0-----:R-:W-:-:S04]  /*4670*/  LEA R14, P1, R17, UR8, 0x4 ;  /* 0x00000008110e7c11 */ /* 0x001fc8000f8220ff */
[----:B------:R-:W-:Y:S02]  /*4680*/  IADD3 R14, P0, PT, R14, 0x3008, RZ ;  /* 0x000030080e0e7810 */ /* 0x000fe40007f1e0ff */
[----:B------:R-:W-:-:S05]  /*4690*/  LEA.HI.X R17, R17, UR9, R6, 0x4, P1 ;  /* 0x0000000911117c11 */ /* 0x000fca00088f2406 */
[----:B------:R-:W-:-:S07]  /*46a0*/  IMAD.X R17, RZ, RZ, R17, P0 ;  /* 0x000000ffff117224 */ /* 0x000fce00000e0611 */
.L_x_437:
[----:B-1----:R-:W-:-:S05]  /*46b0*/  IMAD.WIDE.U32 R8, R15, 0x10, R10 ;  /* 0x000000100f087825 */ /* 0x002fca00078e000a */
[----:B------:R-:W2:Y:S04]  /*46c0*/  LDG.E.64.CONSTANT R22, desc[UR6][R8.64] ;  /* 0x0000000608167981 */ /* 0x000ea8000c1e9b00 */
[----:B------:R0:W3:Y:S02]  /*46d0*/  LDG.E.64.CONSTANT R6, desc[UR6][R8.64+0x8] ;  /* 0x0000080608067981 */ /* 0x0000e4000c1e9b00 */
[----:B0-----:R-:W-:Y:S02]  /*46e0*/  IMAD.MOV.U32 R8, RZ, RZ, R14 ;  /* 0x000000ffff087224 */ /* 0x001fe400078e000e */
[----:B------:R-:W-:-:S05]  /*46f0*/  IMAD.MOV.U32 R9, RZ, RZ, R17 ;  /* 0x000000ffff097224 */ /* 0x000fca00078e0011 */
[----:B------:R0:W5:Y:S04]  /*4700*/  LDG.E.64.CONSTANT R20, desc[UR6][R8.64+-0x2008] ;  /* 0xffdff80608147981 */ /* 0x000168000c1e9b00 */
[----:B------:R0:W5:Y:S01]  /*4710*/  LDG.E.64.CONSTANT R18, desc[UR6][R8.64+-0x2000] ;  /* 0xffe0000608127981 */ /* 0x000162000c1e9b00 */
[----:B------:R-:W-:Y:S01]  /*4720*/  BSSY.RECONVERGENT B2, `(.L_x_429) ;  /* 0x0000015000027945 */ /* 0x000fe20003800200 */
[----:B--2---:R-:W-:Y:S01]  /*4730*/  DSETP.GEU.AND P0, PT, |R4|, |R22|, PT ;  /* 0x400000160400722a */ /* 0x004fe20003f0e200 */
[----:B------:R-:W-:Y:S02]  /*4740*/  IMAD.MOV.U32 R16, RZ, RZ, R22 ;  /* 0x000000ffff107224 */ /* 0x000fe400078e0016 */
[----:B------:R-:W-:Y:S01]  /*4750*/  IMAD.MOV.U32 R17, RZ, RZ, R23 ;  /* 0x000000ffff117224 */ /* 0x000fe200078e0017 */
[----:B---3--:R-:W-:Y:S01]  /*4760*/  MOV R29, R7 ;  /* 0x00000007001d7202 */ /* 0x008fe20000000f00 */
[----:B------:R-:W-:-:S09]  /*4770*/  IMAD.MOV.U32 R27, RZ, RZ, R6 ;  /* 0x000000ffff1b7224 */ /* 0x000fd200078e0006 */
        /* <DEDUP_REMOVED lines=15> */
.L_x_430:
[----:B------:R-:W-:Y:S05]  /*4870*/  BSYNC.RECONVERGENT B2 ;  /* 0x0000000000027941 */ /* 0x000fea0003800200 */
.L_x_429:
[----:B------:R0:W5:Y:S04]  /*4880*/  LDG.E.64.CONSTANT R6, desc[UR6][R8.64+-0x1008] ;  /* 0xffeff80608067981 */ /* 0x000168000c1e9b00 */
[----:B------:R0:W5:Y:S02]  /*4890*/  LDG.E.64.CONSTANT R4, desc[UR6][R8.64+-0x1000] ;  /* 0xfff0000608047981 */ /* 0x000164000c1e9b00 */
[----:B-----5:R-:W-:Y:S01]  /*48a0*/  DSETP.GEU.AND P0, PT, |R16|, |R20|, PT ;  /* 0x400000141000722a */ /* 0x020fe20003f0e200 */
[----:B------:R-:W-:Y:S01]  /*48b0*/  BSSY.RECONVERGENT B2, `(.L_x_431) ;  /* 0x0000014000027945 */ /* 0x000fe20003800200 */
[----:B------:R-:W-:Y:S02]  /*48c0*/  IMAD.MOV.U32 R2, RZ, RZ, R20 ;  /* 0x000000ffff027224 */ /* 0x000fe400078e0014 */
[----:B------:R-:W-:-:S02]  /*48d0*/  IMAD.MOV.U32 R3, RZ, RZ, R21 ;  /* 0x000000ffff037224 */ /* 0x000fc400078e0015 */
        /* <DEDUP_REMOVED lines=17> */
.L_x_432:
[----:B------:R-:W-:Y:S05]  /*49f0*/  BSYNC.RECONVERGENT B2 ;  /* 0x0000000000027941 */ /* 0x000fea0003800200 */
.L_x_431:
[----:B------:R0:W5:Y:S04]  /*4a00*/  LDG.E.64.CONSTANT R16, desc[UR6][R8.64+-0x8] ;  /* 0xfffff80608107981 */ /* 0x000168000c1e9b00 */
[----:B------:R0:W5:Y:S01]  /*4a10*/  LDG.E.64.CONSTANT R18, desc[UR6][R8.64] ;  /* 0x0000000608127981 */ /* 0x000162000c1e9b00 */
[----:B------:R-:W-:Y:S01]  /*4a20*/  DSETP.GEU.AND P0, PT, |R2|, |R6|, PT ;  /* 0x400000060200722a */ /* 0x000fe20003f0e200 */
[----:B------:R-:W-:Y:S01]  /*4a30*/  BSSY.RECONVERGENT B2, `(.L_x_433) ;  /* 0x0000014000027945 */ /* 0x000fe20003800200 */
[----:B------:R-:W-:Y:S02]  /*4a40*/  IMAD.MOV.U32 R20, RZ, RZ, R6 ;  /* 0x000000ffff147224 */ /* 0x000fe400078e0006 */
[----:B------:R-:W-:Y:S02]  /*4a50*/  IMAD.MOV.U32 R21, RZ, RZ, R7 ;  /* 0x000000ffff157224 */ /* 0x000fe400078e0007 */
[----:B------:R-:W-:-:S02]  /*4a60*/  IMAD.MOV.U32 R29, RZ, RZ, R4 ;  /* 0x000000ffff1d7224 */ /* 0x000fc400078e0004 */
        /* <DEDUP_REMOVED lines=16> */
.L_x_434:
[----:B------:R-:W-:Y:S05]  /*4b70*/  BSYNC.RECONVERGENT B2 ;  /* 0x0000000000027941 */ /* 0x000fea0003800200 */
.L_x_433:
[----:B-----5:R-:W-:Y:S01]  /*4b80*/  DSETP.GEU.AND P0, PT, |R20|, |R16|, PT ;  /* 0x400000101400722a */ /* 0x020fe20003f0e200 */
[----:B------:R-:W-:Y:S01]  /*4b90*/  BSSY.RECONVERGENT B2, `(.L_x_435) ;  /* 0x0000014000027945 */ /* 0x000fe20003800200 */
[----:B------:R-:W-:Y:S02]  /*4ba0*/  IMAD.MOV.U32 R4, RZ, RZ, R16 ;  /* 0x000000ffff047224 */ /* 0x000fe400078e0010 */
[----:B------:R-:W-:Y:S02]  /*4bb0*/  IMAD.MOV.U32 R5, RZ, RZ, R17 ;  /* 0x000000ffff057224 */ /* 0x000fe400078e0011 */
[----:B------:R-:W-:Y:S02]  /*4bc0*/  IMAD.MOV.U32 R2, RZ, RZ, R18 ;  /* 0x000000ffff027224 */ /* 0x000fe400078e0012 */
[----:B------:R-:W-:-:S06]  /*4bd0*/  IMAD.MOV.U32 R3, RZ, RZ, R19 ;  /* 0x000000ffff037224 */ /* 0x000fcc00078e0013 */
        /* <DEDUP_REMOVED lines=15> */
.L_x_436:
[----:B------:R-:W-:Y:S05]  /*4cd0*/  BSYNC.RECONVERGENT B2 ;  /* 0x0000000000027941 */ /* 0x000fea0003800200 */
.L_x_435:
[----:B------:R-:W-:Y:S01]  /*4ce0*/  VIADD R12, R12, 0x400 ;  /* 0x000004000c0c7836 */ /* 0x000fe20000000000 */
[----:B------:R-:W-:Y:S01]  /*4cf0*/  IADD3 R14, P1, PT, R8, 0x4000, RZ ;  /* 0x00004000080e7810 */ /* 0x000fe20007f3e0ff */
[----:B------:R-:W-:-:S03]  /*4d00*/  VIADD R15, R15, 0x400 ;  /* 0x000004000f0f7836 */ /* 0x000fc60000000000 */
[----:B------:R-:W-:Y:S01]  /*4d10*/  ISETP.GE.AND P0, PT, R12, R13, PT ;  /* 0x0000000d0c00720c */ /* 0x000fe20003f06270 */
[----:B------:R-:W-:-:S12]  /*4d20*/  IMAD.X R17, RZ, RZ, R9, P1 ;  /* 0x000000ffff117224 */ /* 0x000fd800008e0609 */
[----:B------:R-:W-:Y:S05]  /*4d30*/  @!P0 BRA `(.L_x_437) ;  /* 0xfffffff8005c8947 */ /* 0x000fea000383ffff */
.L_x_423:
[----:B------:R-:W-:Y:S05]  /*4d40*/  BSYNC.RECONVERGENT B1 ;  /* 0x0000000000017941 */ /* 0x000fea0003800200 */
.L_x_422:
        /* <DEDUP_REMOVED lines=32> */
.L_x_439:
[----:B------:R-:W-:Y:S05]  /*4f50*/  BSYNC.RECONVERGENT B1 ;  /* 0x0000000000017941 */ /* 0x000fea0003800200 */
.L_x_438:
        /* <DEDUP_REMOVED lines=12> */
[----:B---3--:R-:W-:Y:S01]  /*5020*/  IMAD.MOV.U32 R8, RZ, RZ, R14 ;  /* 0x000000ffff087224 */ /* 0x008fe200078e000e */
[----:B------:R-:W-:Y:S01]  /*5030*/  MOV R2, R4 ;  /* 0x0000000400027202 */ /* 0x000fe20000000f00 */
[----:B----4-:R-:W-:Y:S02]  /*5040*/  IMAD.MOV.U32 R9, RZ, RZ, R13 ;  /* 0x000000ffff097224 */ /* 0x010fe400078e000d */
        /* <DEDUP_REMOVED lines=16> */
.L_x_441:
[----:B------:R-:W-:Y:S05]  /*5150*/  BSYNC.RECONVERGENT B1 ;  /* 0x0000000000017941 */ /* 0x000fea0003800200 */
.L_x_440:
[----:B------:R-:W-:Y:S01]  /*5160*/  ISETP.GT.AND P0, PT, R10, 0x1b, PT ;  /* 0x0000001b0a00780c */ /* 0x000fe20003f04270 */
[----:B0-----:R0:W0:Y:S01]  /*5170*/  SHFL.DOWN PT, R6, R2, 0x4, 0x1f ;  /* 0x08801f0002067f89 */ /* 0x00102200000e0000 */
[----:B------:R-:W-:Y:S01]  /*5180*/  BSSY.RECONVERGENT B1, `(.L_x_442) ;  /* 0x000001d000017945 */ /* 0x000fe20003800200 */
[----:B------:R-:W-:Y:S02]  /*5190*/  IMAD.MOV.U32 R11, RZ, RZ, R8 ;  /* 0x000000ffff0b7224 */ /* 0x000fe400078e0008 */
[----:B------:R0:W0:Y:S01]  /*51a0*/  SHFL.DOWN PT, R7, R3, 0x4, 0x1f ;  /* 0x08801f0003077f89 */ /* 0x00002200000e0000 */
[----:B------:R-:W-:Y:S02]  /*51b0*/  IMAD.MOV.U32 R12, RZ, RZ, R9 ;  /* 0x000000ffff0c7224 */ /* 0x000fe400078e0009 */
[----:B-1----:R-:W-:Y:S01]  /*51c0*/  IMAD.MOV.U32 R4, RZ, RZ, R2 ;  /* 0x000000ffff047224 */ /* 0x002fe200078e0002 */
[----:B----4-:R1:W4:Y:S01]  /*51d0*/  SHFL.DOWN PT, R13, R8, 0x4, 0x1f ;  /* 0x08801f00080d7f89 */ /* 0x01032200000e0000 */
[----:B--2---:R-:W-:-:S03]  /*51e0*/  IMAD.MOV.U32 R5, RZ, RZ, R3 ;  /* 0x000000ffff057224 */ /* 0x004fc600078e0003 */
[----:B---3--:R1:W2:Y:S01]  /*51f0*/  SHFL.DOWN PT, R14, R9, 0x4, 0x1f ;  /* 0x08801f00090e7f89 */ /* 0x0082a200000e0000 */
[----:B------:R-:W-:Y:S05]  /*5200*/  @P0 BRA `(.L_x_443) ;  /* 0x0000000000500947 */ /* 0x000fea0003800000 */
[----:B0-----:R-:W-:Y:S01]  /*5210*/  DSETP.GEU.AND P0, PT, |R2|, |R6|, PT ;  /* 0x400000060200722a */ /* 0x001fe20003f0e200 */
[----:B----4-:R-:W-:Y:S02]  /*5220*/  IMAD.MOV.U32 R11, RZ, RZ, R13 ;  /* 0x000000ffff0b7224 */ /* 0x010fe400078e000d */
        /* <DEDUP_REMOVED lines=18> */
.L_x_443:
[----:B------:R-:W-:Y:S05]  /*5350*/  BSYNC.RECONVERGENT B1 ;  /* 0x0000000000017941 */ /* 0x000fea0003800200 */
.L_x_442:
[----:B------:R-:W-:Y:S01]  /*5360*/  ISETP.GT.AND P0, PT, R10, 0x17, PT ;  /* 0x000000170a00780c */ /* 0x000fe20003f04270 */
[----:B0-----:R0:W3:Y:S01]  /*5370*/  SHFL.DOWN PT, R2, R4, 0x8, 0x1f ;  /* 0x09001f0004027f89 */ /* 0x0010e200000e0000 */
[----:B------:R-:W-:Y:S01]  /*5380*/  BSSY.RECONVERGENT B1, `(.L_x_444) ;  /* 0x000001d000017945 */ /* 0x000fe20003800200 */
[----:B-1----:R-:W-:Y:S02]  /*5390*/  IMAD.MOV.U32 R8, RZ, RZ, R11 ;  /* 0x000000ffff087224 */ /* 0x002fe400078e000b */
[----:B------:R0:W1:Y:S01]  /*53a0*/  SHFL.DOWN PT, R3, R5, 0x8, 0x1f ;  /* 0x09001f0005037f89 */ /* 0x00006200000e0000 */
[----:B------:R-:W-:Y:S02]  /*53b0*/  IMAD.MOV.U32 R9, RZ, RZ, R12 ;  /* 0x000000ffff097224 */ /* 0x000fe400078e000c */
[----:B------:R-:W-:Y:S01]  /*53c0*/  IMAD.MOV.U32 R6, RZ, RZ, R4 ;  /* 0x000000ffff067224 */ /* 0x000fe200078e0004 */
[----:B--2---:R0:W2:Y:S01]  /*53d0*/  SHFL.DOWN PT, R14, R11, 0x8, 0x1f ;  /* 0x09001f000b0e7f89 */ /* 0x0040a200000e0000 */
[----:B------:R-:W-:-:S03]  /*53e0*/  IMAD.MOV.U32 R7, RZ, RZ, R5 ;  /* 0x000000ffff077224 */ /* 0x000fc600078e0005 */
[----:B----4-:R0:W4:Y:S01]  /*53f0*/  SHFL.DOWN PT, R13, R12, 0x8, 0x1f ;  /* 0x09001f000c0d7f89 */ /* 0x01012200000e0000 */
[----:B------:R-:W-:Y:S05]  /*5400*/  @P0 BRA `(.L_x_445) ;  /* 0x0000000000500947 */ /* 0x000fea0003800000 */
[----:B-1-3--:R-:W-:Y:S01]  /*5410*/  DSETP.GEU.AND P0, PT, |R4|, |R2|, PT ;  /* 0x400000020400722a */ /* 0x00afe20003f0e200 */
[----:B--2---:R-:W-:Y:S01]  /*5420*/  IMAD.MOV.U32 R8, RZ, RZ, R14 ;  /* 0x000000ffff087224 */ /* 0x004fe200078e000e */
        /* <DEDUP_REMOVED lines=18> */
.L_x_445:
[----:B------:R-:W-:Y:S05]  /*5550*/  BSYNC.RECONVERGENT B1 ;  /* 0x0000000000017941 */ /* 0x000fea0003800200 */
.L_x_444:
[----:B------:R-:W-:Y:S01]  /*5560*/  ISETP.GT.AND P0, PT, R10, 0xf, PT ;  /* 0x0000000f0a00780c */ /* 0x000fe20003f04270 */
[----:B0-----:R0:W0:Y:S01]  /*5570*/  SHFL.DOWN PT, R4, R6, 0x10, 0x1f ;  /* 0x0a001f0006047f89 */ /* 0x00102200000e0000 */
[----:B------:R-:W-:Y:S01]  /*5580*/  BSSY.RECONVERGENT B1, `(.L_x_446) ;  /* 0x000001d000017945 */ /* 0x000fe20003800200 */
[----:B--2---:R-:W-:Y:S02]  /*5590*/  IMAD.MOV.U32 R14, RZ, RZ, R8 ;  /* 0x000000ffff0e7224 */ /* 0x004fe400078e0008 */
[----:B------:R2:W0:Y:S01]  /*55a0*/  SHFL.DOWN PT, R5, R7, 0x10, 0x1f ;  /* 0x0a001f0007057f89 */ /* 0x00042200000e0000 */
[----:B------:R-:W-:Y:S02]  /*55b0*/  IMAD.MOV.U32 R15, RZ, RZ, R9 ;  /* 0x000000ffff0f7224 */ /* 0x000fe400078e0009 */
[----:B---3--:R-:W-:Y:S01]  /*55c0*/  IMAD.MOV.U32 R2, RZ, RZ, R6 ;  /* 0x000000ffff027224 */ /* 0x008fe200078e0006 */
[----:B------:R2:W3:Y:S01]  /*55d0*/  SHFL.DOWN PT, R11, R8, 0x10, 0x1f ;  /* 0x0a001f00080b7f89 */ /* 0x0004e200000e0000 */
[----:B-1----:R-:W-:-:S03]  /*55e0*/  IMAD.MOV.U32 R3, RZ, RZ, R7 ;  /* 0x000000ffff037224 */ /* 0x002fc600078e0007 */
[----:B------:R2:W1:Y:S01]  /*55f0*/  SHFL.DOWN PT, R12, R9, 0x10, 0x1f ;  /* 0x0a001f00090c7f89 */ /* 0x00046200000e0000 */
[----:B------:R-:W-:Y:S05]  /*5600*/  @P0 BRA `(.L_x_447) ;  /* 0x0000000000500947 */ /* 0x000fea0003800000 */
[----:B0-----:R-:W-:Y:S01]  /*5610*/  DSETP.GEU.AND P0, PT, |R6|, |R4|, PT ;  /* 0x400000040600722a */ /* 0x001fe20003f0e200 */
[----:B---3--:R-:W-:Y:S02]  /*5620*/  IMAD.MOV.U32 R14, RZ, RZ, R11 ;  /* 0x000000ffff0e7224 */ /* 0x008fe400078e000b */
[----:B-1----:R-:W-:Y:S02]  /*5630*/  IMAD.MOV.U32 R15, RZ, RZ, R12 ;  /* 0x000000ffff0f7224 */ /* 0x002fe400078e000c */
        /* <DEDUP_REMOVED lines=17> */
.L_x_447:
[----:B------:R-:W-:Y:S05]  /*5750*/  BSYNC.RECONVERGENT B1 ;  /* 0x0000000000017941 */ /* 0x000fea0003800200 */
.L_x_446:
        /* <DEDUP_REMOVED lines=11> */
.L_x_449:
[----:B------:R-:W-:Y:S05]  /*5810*/  BSYNC.RECONVERGENT B1 ;  /* 0x0000000000017941 */ /* 0x000fea0003800200 */
.L_x_448:
        /* <DEDUP_REMOVED lines=8> */
[----:B--2---:R-:W2:Y:S04]  /*58a0*/  LDS.128 R4, [R0+0x20] ;  /* 0x0000200000047984 */ /* 0x004ea80000000c00 */
[----:B-1--4-:R1:W4:Y:S04]  /*58b0*/  LDS.64 R12, [R0+0x80] ;  /* 0x00008000000c7984 */ /* 0x0123280000000a00 */
[----:B---3--:R1:W3:Y:S01]  /*58c0*/  LDS.128 R8, [R0+0x30] ;  /* 0x0000300000087984 */ /* 0x0082e20000000c00 */
[----:B0-----:R-:W-:Y:S01]  /*58d0*/  DSETP.GEU.AND P0, PT, |R2|, |R16|, PT ;  /* 0x400000100200722a */ /* 0x001fe20003f0e200 */
[----:B------:R-:W-:-:S02]  /*58e0*/  IMAD.MOV.U32 R24, RZ, RZ, R16 ;  /* 0x000000ffff187224 */ /* 0x000fc400078e0010 */
[----:B------:R-:W-:Y:S02]  /*58f0*/  IMAD.MOV.U32 R25, RZ, RZ, R17 ;  /* 0x000000ffff197224 */ /* 0x000fe400078e0011 */
[----:B--2---:R-:W-:Y:S02]  /*5900*/  IMAD.MOV.U32 R27, RZ, RZ, R4 ;  /* 0x000000ffff1b7224 */ /* 0x004fe400078e0004 */
[----:B------:R-:W-:-:S07]  /*5910*/  IMAD.MOV.U32 R29, RZ, RZ, R5 ;  /* 0x000000ffff1d7224 */ /* 0x000fce00078e0005 */
[----:B-1-34-:R-:W-:Y:S05]  /*5920*/  @!P0 BRA `(.L_x_451) ;  /* 0x0000000000388947 */ /* 0x01afea0003800000 */
        /* <DEDUP_REMOVED lines=14> */
.L_x_451:
[----:B------:R-:W-:Y:S05]  /*5a10*/  BSYNC.RECONVERGENT B1 ;  /* 0x0000000000017941 */ /* 0x000fea0003800200 */
.L_x_450:
        /* <DEDUP_REMOVED lines=23> */
.L_x_453:
[----:B------:R-:W-:Y:S05]  /*5b90*/  BSYNC.RECONVERGENT B1 ;  /* 0x0000000000017941 */ /* 0x000fea0003800200 */
.L_x_452:
        /* <DEDUP_REMOVED lines=21> */
.L_x_455:
[----:B------:R-:W-:Y:S05]  /*5cf0*/  BSYNC.RECONVERGENT B1 ;  /* 0x0000000000017941 */ /* 0x000fea0003800200 */
.L_x_454:
        /* <DEDUP_REMOVED lines=23> */
.L_x_457:
[----:B------:R-:W-:Y:S05]  /*5e70*/  BSYNC.RECONVERGENT B1 ;  /* 0x0000000000017941 */ /* 0x000fea0003800200 */
.L_x_456:
[----:B------:R-:W-:Y:S01]  /*5e80*/  DSETP.GEU.AND P0, PT, |R14|, |R22|, PT ;  /* 0x400000160e00722a */ /* 0x000fe20003f0e200 */
[----:B------:R-:W-:Y:S01]  /*5e90*/  BSSY.RECONVERGENT B1, `(.L_x_458) ;  /* 0x0000014000017945 */ /* 0x000fe20003800200 */
[----:B------:R-:W-:Y:S01]  /*5ea0*/  MOV R2, R22 ;  /* 0x0000001600027202 */ /* 0x000fe20000000f00 */
[----:B------:R-:W-:Y:S02]  /*5eb0*/  IMAD.MOV.U32 R3, RZ, RZ, R23 ;  /* 0x000000ffff037224 */ /* 0x000fe400078e0017 */
[----:B-1----:R-:W-:Y:S02]  /*5ec0*/  IMAD.MOV.U32 R19, RZ, RZ, R8 ;  /* 0x000000ffff137224 */ /* 0x002fe400078e0008 */
        /* <DEDUP_REMOVED lines=16> */
.L_x_459:
[----:B------:R-:W-:Y:S05]  /*5fd0*/  BSYNC.RECONVERGENT B1 ;  /* 0x0000000000017941 */ /* 0x000fea0003800200 */
.L_x_458:
        /* <DEDUP_REMOVED lines=21> */
.L_x_461:
[----:B------:R-:W-:Y:S05]  /*6130*/  BSYNC.RECONVERGENT B1 ;  /* 0x0000000000017941 */ /* 0x000fea0003800200 */
.L_x_460:
        /* <DEDUP_REMOVED lines=20> */
.L_x_383:
[----:B------:R-:W-:Y:S05]  /*6280*/  BSYNC.RECONVERGENT B0 ;  /* 0x0000000000007941 */ /* 0x000fea0003800200 */
.L_x_350:
[----:B------:R-:W-:Y:S05]  /*6290*/  @P1 EXIT ;  /* 0x000000000000194d */ /* 0x000fea0003800000 */
[----:B01----:R-:W0:Y:S02]  /*62a0*/  LDC.64 R4, c[0x0][0x388] ;  /* 0x0000e200ff047b82 */ /* 0x003e240000000a00 */
[----:B0-----:R-:W-:Y:S04]  /*62b0*/  STG.E.64 desc[UR6][R4.64], R2 ;  /* 0x0000000204007986 */ /* 0x001fe8000c101b06 */
[----:B------:R-:W-:Y:S01]  /*62c0*/  STG.E.64 desc[UR6][R4.64+0x8], R14 ;  /* 0x0000080e04007986 */ /* 0x000fe2000c101b06 */
[----:B------:R-:W-:Y:S05]  /*62d0*/  EXIT ;  /* 0x000000000000794d */ /* 0x000fea0003800000 */
.L_x_462:
        /* <DEDUP_REMOVED lines=10> */
.L_x_746:


//--------------------- .text._ZN6thrust24THRUST_300001_SM_1000_NS8cuda_cub4core6detail13_kernel_agentINS1_8__reduce10DrainAgentIiEEJN3cub18CUB_300001_SM_10009GridQueueIjEEiEEEvDpT0_ --------------------------
	.section	.text._ZN6thrust24THRUST_300001_SM_1000_NS8cuda_cub4core6detail13_kernel_agentINS1_8__reduce10DrainAgentIiEEJN3cub18CUB_300001_SM_10009GridQueueIjEEiEEEvDpT0_,"ax",@progbits
	.align	128
        .global         _ZN6thrust24THRUST_300001_SM_1000_NS8cuda_cub4core6detail13_kernel_agentINS1_8__reduce10DrainAgentIiEEJN3cub18CUB_300001_SM_10009GridQueueIjEEiEEEvDpT0_
        .type           _ZN6thrust24THRUST_300001_SM_1000_NS8cuda_cub4core6detail13_kernel_agentINS1_8__reduce10DrainAgentIiEEJN3cub18CUB_300001_SM_10009GridQueueIjEEiEEEvDpT0_,@function
        .size           _ZN6thrust24THRUST_300001_SM_1000_NS8cuda_cub4core6detail13_kernel_agentINS1_8__reduce10DrainAgentIiEEJN3cub18CUB_300001_SM_10009GridQueueIjEEiEEEvDpT0_,(.L_x_747 - _ZN6thrust24THRUST_300001_SM_1000_NS8cuda_cub4core6detail13_kernel_agentINS1_8__reduce10DrainAgentIiEEJN3cub18CUB_300001_SM_10009GridQueueIjEEiEEEvDpT0_)
        .other          _ZN6thrust24THRUST_300001_SM_1000_NS8cuda_cub4core6detail13_kernel_agentINS1_8__reduce10DrainAgentIiEEJN3cub18CUB_300001_SM_10009GridQueueIjEEiEEEvDpT0_,@"STO_CUDA_ENTRY STV_DEFAULT"
_ZN6thrust24THRUST_300001_SM_1000_NS8cuda_cub4core6detail13_kernel_agentINS1_8__reduce10DrainAgentIiEEJN3cub18CUB_300001_SM_10009GridQueueIjEEiEEEvDpT0_:
.text._ZN6thrust24THRUST_300001_SM_1000_NS8cuda_cub4core6detail13_kernel_agentINS1_8__reduce10DrainAgentIiEEJN3cub18CUB_300001_SM_10009GridQueueIjEEiEEEvDpT0_:
[----:B------:R-:W-:Y:S08]  /*0000*/  LDC R1, c[0x0][0x37c] ;  /* 0x0000df00ff017b82 */ /* 0x000ff00000000800 */
[----:B------:R-:W0:Y:S01]  /*0010*/  LDC.64 R2, c[0x0][0x380] ;  /* 0x0000e000ff027b82 */ /* 0x000e220000000a00 */
[----:B------:R-:W0:Y:S07]  /*0020*/  LDCU.64 UR4, c[0x0][0x358] ;  /* 0x00006b00ff0477ac */ /* 0x000e2e0008000a00 */
[----:B------:R-:W1:Y:S01]  /*0030*/  LDC R5, c[0x0][0x388] ;  /* 0x0000e200ff057b82 */ /* 0x000e620000000800 */
[----:B0-----:R-:W-:Y:S04]  /*0040*/  STG.E desc[UR4][R2.64+0x4], RZ ;  /* 0x000004ff02007986 */ /* 0x001fe8000c101904 */
[----:B-1----:R-:W-:Y:S01]  /*0050*/  STG.E desc[UR4][R2.64], R5 ;  /* 0x0000000502007986 */ /* 0x002fe2000c101904 */
[----:B------:R-:W-:Y:S05]  /*0060*/  EXIT ;  /* 0x000000000000794d */ /* 0x000fea0003800000 */
.L_x_463:
        /* <DEDUP_REMOVED lines=9> */
.L_x_747:


//--------------------- .text._ZN6thrust24THRUST_300001_SM_1000_NS8cuda_cub4core6detail13_kernel_agentINS1_8__reduce11ReduceAgentINS0_12zip_iteratorIN4cuda3std3__45tupleIJNS0_10device_ptrIdEENS0_17counting_iteratorIlNS0_11use_defaultESF_SF_EEEEEEEPNSB_IJdlEEESJ_iNS1_9__extrema9arg_max_fIdl13cmpAbsDoublesEEEEJSI_SK_iN3cub18CUB_300001_SM_100013GridEvenShareIiEENSR_9GridQueueIjEESO_EEEvDpT0_ --------------------------
	.section	.text._ZN6thrust24THRUST_300001_SM_1000_NS8cuda_cub4core6detail13_kernel_agentINS1_8__reduce11ReduceAgentINS0_12zip_iteratorIN4cuda3std3__45tupleIJNS0_10device_ptrIdEENS0_17counting_iteratorIlNS0_11use_defaultESF_SF_EEEEEEEPNSB_IJdlEEESJ_iNS1_9__extrema9arg_max_fIdl13cmpAbsDoublesEEEEJSI_SK_iN3cub18CUB_300001_SM_100013GridEvenShareIiEENSR_9GridQueueIjEESO_EEEvDpT0_,"ax",@progbits
	.align	128
        .global         _ZN6thrust24THRUST_300001_SM_1000_NS8cuda_cub4core6detail13_kernel_agentINS1_8__reduce11ReduceAgentINS0_12zip_iteratorIN4cuda3std3__45tupleIJNS0_10device_ptrIdEENS0_17counting_iteratorIlNS0_11use_defaultESF_SF_EEEEEEEPNSB_IJdlEEESJ_iNS1_9__extrema9arg_max_fIdl13cmpAbsDoublesEEEEJSI_SK_iN3cub18CUB_300001_SM_100013GridEvenShareIiEENSR_9GridQueueIjEESO_EEEvDpT0_
        .type           _ZN6thrust24THRUST_300001_SM_1000_NS8cuda_cub4core6detail13_kernel_agentINS1_8__reduce11ReduceAgentINS0_12zip_iteratorIN4cuda3std3__45tupleIJNS0_10device_ptrIdEENS0_17counting_iteratorIlNS0_11use_defaultESF_SF_EEEEEEEPNSB_IJdlEEESJ_iNS1_9__extrema9arg_max_fIdl13cmpAbsDoublesEEEEJSI_SK_iN3cub18CUB_300001_SM_100013GridEvenShareIiEENSR_9GridQueueIjEESO_EEEvDpT0_,@function
        .size           _ZN6thrust24THRUST_300001_SM_1000_NS8cuda_cub4core6detail13_kernel_agentINS1_8__reduce11ReduceAgentINS0_12zip_iteratorIN4cuda3std3__45tupleIJNS0_10device_ptrIdEENS0_17counting_iteratorIlNS0_11use_defaultESF_SF_EEEEEEEPNSB_IJdlEEESJ_iNS1_9__extrema9arg_max_fIdl13cmpAbsDoublesEEEEJSI_SK_iN3cub18CUB_300001_SM_100013GridEvenShareIiEENSR_9GridQueueIjEESO_EEEvDpT0_,(.L_x_748 - _ZN6thrust24THRUST_300001_SM_1000_NS8cuda_cub4core6detail13_kernel_agentINS1_8__reduce11ReduceAgentINS0_12zip_iteratorIN4cuda3std3__45tupleIJNS0_10device_ptrIdEENS0_17counting_iteratorIlNS0_11use_defaultESF_SF_EEEEEEEPNSB_IJdlEEESJ_iNS1_9__extrema9arg_max_fIdl13cmpAbsDoublesEEEEJSI_SK_iN3cub18CUB_300001_SM_100013GridEvenShareIiEENSR_9GridQueueIjEESO_EEEvDpT0_)
        .other          _ZN6thrust24THRUST_300001_SM_1000_NS8cuda_cub4core6detail13_kernel_agentINS1_8__reduce11ReduceAgentINS0_12zip_iteratorIN4cuda3std3__45tupleIJNS0_10device_ptrIdEENS0_17counting_iteratorIlNS0_11use_defaultESF_SF_EEEEEEEPNSB_IJdlEEESJ_iNS1_9__extrema9arg_max_fIdl13cmpAbsDoublesEEEEJSI_SK_iN3cub18CUB_300001_SM_100013GridEvenShareIiEENSR_9GridQueueIjEESO_EEEvDpT0_,@"STO_CUDA_ENTRY STV_DEFAULT"
_ZN6thrust24THRUST_300001_SM_1000_NS8cuda_cub4core6detail13_kernel_agentINS1_8__reduce11ReduceAgentINS0_12zip_iteratorIN4cuda3std3__45tupleIJNS0_10device_ptrIdEENS0_17counting_iteratorIlNS0_11use_defaultESF_SF_EEEEEEEPNSB_IJdlEEESJ_iNS1_9__extrema9arg_max_fIdl13cmpAbsDoublesEEEEJSI_SK_iN3cub18CUB_300001_SM_100013GridEvenShareIiEENSR_9GridQueueIjEESO_EEEvDpT0_:
.text._ZN6thrust24THRUST_300001_SM_1000_NS8cuda_cub4core6detail13_kernel_agentINS1_8__reduce11ReduceAgentINS0_12zip_iteratorIN4cuda3std3__45tupleIJNS0_10device_ptrIdEENS0_17counting_iteratorIlNS0_11use_defaultESF_SF_EEEEEEEPNSB_IJdlEEESJ_iNS1_9__extrema9arg_max_fIdl13cmpAbsDoublesEEEEJSI_SK_iN3cub18CUB_300001_SM_100013GridEvenShareIiEENSR_9GridQueueIjEESO_EEEvDpT0_:
[----:B------:R-:W-:Y:S01]  /*0000*/  LDC R1, c[0x0][0x37c] ;  /* 0x0000df00ff017b82 */ /* 0x000fe20000000800 */
[----:B------:R-:W0:Y:S01]  /*0010*/  S2R R0, SR_CTAID.X ;  /* 0x0000000000007919 */ /* 0x000e220000002500 */
[----:B------:R-:W1:Y:S01]  /*0020*/  LDCU UR4, c[0x0][0x398] ;  /* 0x00007300ff0477ac */ /* 0x000e620008000800 */
[----:B------:R-:W-:Y:S01]  /*0030*/  BSSY.RECONVERGENT B0, `(.L_x_464) ;  /* 0x000066d000007945 */ /* 0x000fe20003800200 */
[----:B------:R-:W2:Y:S01]  /*0040*/  LDCU UR6, c[0x0][0x370] ;  /* 0x00006e00ff0677ac */ /* 0x000ea20008000800 */
[----:B------:R-:W3:Y:S01]  /*0050*/  LDCU.64 UR10, c[0x0][0x358] ;  /* 0x00006b00ff0a77ac */ /* 0x000ee20008000a00 */
[----:B-1----:R-:W-:Y:S01]  /*0060*/  IMAD.U32 R7, RZ, RZ, UR4 ;  /* 0x00000004ff077e24 */ /* 0x002fe2000f8e00ff */
[----:B--2---:R-:W-:Y:S01]  /*0070*/  UIMAD UR6, UR6, 0x500, URZ ;  /* 0x00000500060678a4 */ /* 0x004fe2000f8e02ff */
[----:B0-----:R-:W-:-:S04]  /*0080*/  IMAD R10, R0, 0x500, RZ ;  /* 0x00000500000a7824 */ /* 0x001fc800078e02ff */
[----:B------:R-:W-:-:S05]  /*0090*/  VIADD R2, R10, 0x500 ;  /* 0x000005000a027836 */ /* 0x000fca0000000000 */
[----:B------:R-:W-:-:S13]  /*00a0*/  ISETP.GT.AND P0, PT, R2, R7, PT ;  /* 0x000000070200720c */ /* 0x000fda0003f04270 */
[----:B---3--:R-:W-:Y:S05]  /*00b0*/  @!P0 BRA `(.L_x_465) ;  /* 0x0000003800d08947 */ /* 0x008fea0003800000 */
[----:B------:R-:W0:Y:S01]  /*00c0*/  S2R R5, SR_TID.X ;  /* 0x0000000000057919 */ /* 0x000e220000002100 */
[----:B------:R-:W-:Y:S01]  /*00d0*/  IMAD.IADD R4, R7, 0x1, -R10 ;  /* 0x0000000107047824 */ /* 0x000fe200078e0a0a */
[----:B------:R-:W1:Y:S01]  /*00e0*/  LDCU.64 UR6, c[0x0][0x388] ;  /* 0x00007100ff0677ac */ /* 0x000e620008000a00 */
[----:B------:R-:W-:Y:S01]  /*00f0*/  BSSY.RECONVERGENT B1, `(.L_x_466) ;  /* 0x0000010000017945 */ /* 0x000fe20003800200 */
[----:B------:R-:W-:Y:S01]  /*0100*/  IMAD.MOV.U32 R8, RZ, RZ, RZ ;  /* 0x000000ffff087224 */ /* 0x000fe200078e00ff */
[----:B------:R-:W-:Y:S01]  /*0110*/  CS2R R2, SRZ ;  /* 0x0000000000027805 */ /* 0x000fe2000001ff00 */
[----:B------:R-:W2:Y:S01]  /*0120*/  LDCU.64 UR8, c[0x0][0x388] ;  /* 0x00007100ff0877ac */ /* 0x000ea20008000a00 */
[----:B------:R-:W-:Y:S01]  /*0130*/  IMAD.MOV.U32 R6, RZ, RZ, RZ ;  /* 0x000000ffff067224 */ /* 0x000fe200078e00ff */
[----:B0-----:R-:W-:Y:S01]  /*0140*/  ISETP.GE.AND P0, PT, R5, R4, PT ;  /* 0x000000040500720c */ /* 0x001fe20003f06270 */
[----:B------:R-:W-:-:S12]  /*0150*/  IMAD.MOV.U32 R9, RZ, RZ, R5 ;  /* 0x000000ffff097224 */ /* 0x000fd800078e0005 */
[----:B-12---:R-:W-:Y:S05]  /*0160*/  @P0 BRA `(.L_x_467) ;  /* 0x0000000000200947 */ /* 0x006fea0003800000 */
[----:B------:R-:W0:Y:S01]  /*0170*/  LDC.64 R2, c[0x0][0x380] ;  /* 0x0000e000ff027b82 */ /* 0x000e220000000a00 */
[----:B------:R-:W-:Y:S01]  /*0180*/  IMAD.IADD R11, R10, 0x1, R5 ;  /* 0x000000010a0b7824 */ /* 0x000fe200078e0205 */
[----:B------:R-:W1:Y:S03]  /*0190*/  LDCU.64 UR4, c[0x0][0x388] ;  /* 0x00007100ff0477ac */ /* 0x000e660008000a00 */
[----:B0-----:R-:W-:-:S06]  /*01a0*/  IMAD.WIDE R2, R11, 0x8, R2 ;  /* 0x000000080b027825 */ /* 0x001fcc00078e0202 */
[----:B------:R-:W5:Y:S01]  /*01b0*/  LDG.E.64 R2, desc[UR10][R2.64] ;  /* 0x0000000a02027981 */ /* 0x000f62000c1e1b00 */
[----:B-1----:R-:W-:Y:S01]  /*01c0*/  IADD3 R8, P0, PT, R11, UR4, RZ ;  /* 0x000000040b087c10 */ /* 0x002fe2000ff1e0ff */
[----:B------:R-:W-:-:S03]  /*01d0*/  VIADD R9, R5, 0x100 ;  /* 0x0000010005097836 */ /* 0x000fc60000000000 */
[----:B------:R-:W-:-:S09]  /*01e0*/  LEA.HI.X.SX32 R6, R11, UR5, 0x1, P0 ;  /* 0x000000050b067c11 */ /* 0x000fd200080f0eff */
.L_x_467:
[----:B------:R-:W-:Y:S05]  /*01f0*/  BSYNC.RECONVERGENT B1 ;  /* 0x0000000000017941 */ /* 0x000fea0003800200 */
.L_x_466:
        /* <DEDUP_REMOVED lines=9> */
[----:B------:R-:W0:Y:S01]  /*0290*/  LDC.64 R12, c[0x0][0x380] ;  /* 0x0000e000ff0c7b82 */ /* 0x000e220000000a00 */
[----:B------:R-:W-:Y:S01]  /*02a0*/  LEA.HI R7, R18, 0x1, RZ, 0x18 ;  /* 0x0000000112077811 */ /* 0x000fe200078fc0ff */
[----:B------:R-:W-:-:S03]  /*02b0*/  IMAD.IADD R11, R10, 0x1, R9 ;  /* 0x000000010a0b7824 */ /* 0x000fc600078e0209 */
[----:B------:R-:W-:-:S05]  /*02c0*/  LOP3.LUT R7, R7, 0x3, RZ, 0xc0, !PT ;  /* 0x0000000307077812 */ /* 0x000fca00078ec0ff */
[----:B------:R-:W-:-:S07]  /*02d0*/  IMAD.MOV R7, RZ, RZ, -R7 ;  /* 0x000000ffff077224 */ /* 0x000fce00078e0a07 */
.L_x_474:
[----:B0-----:R-:W-:-:S06]  /*02e0*/  IMAD.WIDE R14, R11, 0x8, R12 ;  /* 0x000000080b0e7825 */ /* 0x001fcc00078e020c */
[----:B------:R-:W2:Y:S01]  /*02f0*/  LDG.E.64 R14, desc[UR10][R14.64] ;  /* 0x0000000a0e0e7981 */ /* 0x000ea2000c1e1b00 */
[----:B------:R-:W-:Y:S01]  /*0300*/  IADD3 R22, P1, PT, R11, UR6, RZ ;  /* 0x000000060b167c10 */ /* 0x000fe2000ff3e0ff */
[----:B------:R-:W-:Y:S01]  /*0310*/  VIADD R7, R7, 0x1 ;  /* 0x0000000107077836 */ /* 0x000fe20000000000 */
[----:B------:R-:W-:Y:S01]  /*0320*/  BSSY.RECONVERGENT B3, `(.L_x_472) ;  /* 0x000001b000037945 */ /* 0x000fe20003800200 */
[----:B------:R-:W-:Y:S01]  /*0330*/  IMAD.MOV.U32 R19, RZ, RZ, R8 ;  /* 0x000000ffff137224 */ /* 0x000fe200078e0008 */
[----:B------:R-:W-:Y:S01]  /*0340*/  LEA.HI.X.SX32 R21, R11, UR7, 0x1, P1 ;  /* 0x000000070b157c11 */ /* 0x000fe200088f0eff */
[----:B------:R-:W-:Y:S01]  /*0350*/  IMAD.MOV.U32 R20, RZ, RZ, R6 ;  /* 0x000000ffff147224 */ /* 0x000fe200078e0006 */
[----:B------:R-:W-:Y:S01]  /*0360*/  ISETP.NE.AND P2, PT, R7, RZ, PT ;  /* 0x000000ff0700720c */ /* 0x000fe20003f45270 */
[----:B-----5:R-:W-:Y:S02]  /*0370*/  IMAD.MOV.U32 R16, RZ, RZ, R2 ;  /* 0x000000ffff107224 */ /* 0x020fe400078e0002 */
[----:B------:R-:W-:-:S02]  /*0380*/  IMAD.MOV.U32 R17, RZ, RZ, R3 ;  /* 0x000000ffff117224 */ /* 0x000fc400078e0003 */
[----:B------:R-:W-:Y:S02]  /*0390*/  IMAD.MOV.U32 R8, RZ, RZ, R22 ;  /* 0x000000ffff087224 */ /* 0x000fe400078e0016 */
        /* <DEDUP_REMOVED lines=19> */
.L_x_473:
[----:B------:R-:W-:Y:S05]  /*04d0*/  BSYNC.RECONVERGENT B3 ;  /* 0x0000000000037941 */ /* 0x000fea0003800200 */
.L_x_472:
[----:B------:R-:W-:Y:S02]  /*04e0*/  VIADD R9, R9, 0x100 ;  /* 0x0000010009097836 */ /* 0x000fe40000000000 */
[----:B------:R-:W-:Y:S01]  /*04f0*/  VIADD R11, R11, 0x100 ;  /* 0x000001000b0b7836 */ /* 0x000fe20000000000 */
[----:B------:R-:W-:Y:S06]  /*0500*/  @P2 BRA `(.L_x_474) ;  /* 0xfffffffc00742947 */ /* 0x000fec000383ffff */
.L_x_471:
[----:B------:R-:W-:Y:S05]  /*0510*/  BSYNC.RECONVERGENT B2 ;  /* 0x0000000000027941 */ /* 0x000fea0003800200 */
.L_x_470:
[----:B------:R-:W-:-:S13]  /*0520*/  ISETP.GE.U32.AND P0, PT, R18, 0x300, PT ;  /* 0x000003001200780c */ /* 0x000fda0003f06070 */
[----:B------:R-:W-:Y:S05]  /*0530*/  @!P0 BRA `(.L_x_469) ;  /* 0x0000000400cc8947 */ /* 0x000fea0003800000 */
[----:B------:R-:W0:Y:S01]  /*0540*/  LDC.64 R12, c[0x0][0x380] ;  /* 0x0000e000ff0c7b82 */ /* 0x000e220000000a00 */
[----:B------:R-:W-:-:S04]  /*0550*/  IMAD.IADD R7, R10, 0x1, R9 ;  /* 0x000000010a077824 */ /* 0x000fc800078e0209 */
[C---:B------:R-:W-:Y:S02]  /*0560*/  VIADD R27, R7.reuse, 0x100 ;  /* 0x00000100071b7836 */ /* 0x040fe40000000000 */
[C---:B------:R-:W-:Y:S02]  /*0570*/  VIADD R26, R7.reuse, 0x200 ;  /* 0x00000200071a7836 */ /* 0x040fe40000000000 */
[----:B------:R-:W-:Y:S01]  /*0580*/  VIADD R25, R7, 0x300 ;  /* 0x0000030007197836 */ /* 0x000fe20000000000 */
[----:B0-----:R-:W-:-:S05]  /*0590*/  IADD3 R10, P0, PT, R12, 0x1000, RZ ;  /* 0x000010000c0a7810 */ /* 0x001fca0007f1e0ff */
[----:B------:R-:W-:-:S08]  /*05a0*/  IMAD.X R11, RZ, RZ, R13, P0 ;  /* 0x000000ffff0b7224 */ /* 0x000fd000000e060d */
.L_x_483:
[----:B------:R-:W-:-:S05]  /*05b0*/  IMAD.WIDE R22, R7, 0x8, R10 ;  /* 0x0000000807167825 */ /* 0x000fca00078e020a */
[----:B------:R-:W2:Y:S04]  /*05c0*/  LDG.E.64 R20, desc[UR10][R22.64+-0x1000] ;  /* 0xfff0000a16147981 */ /* 0x000ea8000c1e1b00 */
[----:B-----5:R0:W5:Y:S04]  /*05d0*/  LDG.E.64 R16, desc[UR10][R22.64+-0x800] ;  /* 0xfff8000a16107981 */ /* 0x020168000c1e1b00 */
[----:B------:R0:W5:Y:S04]  /*05e0*/  LDG.E.64 R14, desc[UR10][R22.64] ;  /* 0x0000000a160e7981 */ /* 0x000168000c1e1b00 */
[----:B------:R0:W5:Y:S01]  /*05f0*/  LDG.E.64 R12, desc[UR10][R22.64+0x800] ;  /* 0x0008000a160c7981 */ /* 0x000162000c1e1b00 */
[C---:B------:R-:W-:Y:S01]  /*0600*/  IADD3 R29, P1, PT, R7.reuse, UR8, RZ ;  /* 0x00000008071d7c10 */ /* 0x040fe2000ff3e0ff */
[----:B------:R-:W-:Y:S03]  /*0610*/  BSSY.RECONVERGENT B2, `(.L_x_475) ;  /* 0x0000016000027945 */ /* 0x000fe60003800200 */
[----:B------:R-:W-:Y:S01]  /*0620*/  LEA.HI.X.SX32 R31, R7, UR9, 0x1, P1 ;  /* 0x00000009071f7c11 */ /* 0x000fe200088f0eff */
[----:B------:R-:W-:-:S03]  /*0630*/  IMAD.MOV.U32 R24, RZ, RZ, R29 ;  /* 0x000000ffff187224 */ /* 0x000fc600078e001d */
[----:B------:R-:W-:Y:S01]  /*0640*/  MOV R28, R31 ;  /* 0x0000001f001c7202 */ /* 0x000fe20000000f00 */
        /* <DEDUP_REMOVED lines=18> */
.L_x_476:
[----:B------:R-:W-:Y:S05]  /*0770*/  BSYNC.RECONVERGENT B2 ;  /* 0x0000000000027941 */ /* 0x000fea0003800200 */
.L_x_475:
[----:B-----5:R-:W-:Y:S01]  /*0780*/  DSETP.GEU.AND P0, PT, |R18|, |R16|, PT ;  /* 0x400000101200722a */ /* 0x020fe20003f0e200 */
[C---:B------:R-:W-:Y:S01]  /*0790*/  IADD3 R21, P1, PT, R27.reuse, UR8, RZ ;  /* 0x000000081b157c10 */ /* 0x040fe2000ff3e0ff */
[----:B------:R-:W-:Y:S01]  /*07a0*/  BSSY.RECONVERGENT B2, `(.L_x_477) ;  /* 0x0000015000027945 */ /* 0x000fe20003800200 */
[----:B------:R-:W-:Y:S02]  /*07b0*/  IMAD.MOV.U32 R2, RZ, RZ, R16 ;  /* 0x000000ffff027224 */ /* 0x000fe400078e0010 */
[----:B------:R-:W-:Y:S01]  /*07c0*/  LEA.HI.X.SX32 R23, R27, UR9, 0x1, P1 ;  /* 0x000000091b177c11 */ /* 0x000fe200088f0eff */
[----:B------:R-:W-:Y:S02]  /*07d0*/  IMAD.MOV.U32 R6, RZ, RZ, R21 ;  /* 0x000000ffff067224 */ /* 0x000fe400078e0015 */
[----:B------:R-:W-:Y:S02]  /*07e0*/  IMAD.MOV.U32 R3, RZ, RZ, R17 ;  /* 0x000000ffff037224 */ /* 0x000fe400078e0011 */
[----:B------:R-:W-:-:S04]  /*07f0*/  IMAD.MOV.U32 R8, RZ, RZ, R23 ;  /* 0x000000ffff087224 */ /* 0x000fc800078e0017 */
        /* <DEDUP_REMOVED lines=15> */
.L_x_478:
[----:B------:R-:W-:Y:S05]  /*08f0*/  BSYNC.RECONVERGENT B2 ;  /* 0x0000000000027941 */ /* 0x000fea0003800200 */
.L_x_477:
[----:B------:R-:W-:Y:S01]  /*0900*/  DSETP.GEU.AND P0, PT, |R2|, |R14|, PT ;  /* 0x4000000e0200722a */ /* 0x000fe20003f0e200 */
[C---:B------:R-:W-:Y:S01]  /*0910*/  IADD3 R21, P1, PT, R26.reuse, UR8, RZ ;  /* 0x000000081a157c10 */ /* 0x040fe2000ff3e0ff */
[----:B------:R-:W-:Y:S01]  /*0920*/  BSSY.RECONVERGENT B2, `(.L_x_479) ;  /* 0x0000016000027945 */ /* 0x000fe20003800200 */
[----:B------:R-:W-:Y:S01]  /*0930*/  IADD3 R29, P2, PT, R25, UR8, RZ ;  /* 0x00000008191d7c10 */ /* 0x000fe2000ff5e0ff */
[----:B------:R-:W-:Y:S01]  /*0940*/  IMAD.MOV.U32 R16, RZ, RZ, R14 ;  /* 0x000000ffff107224 */ /* 0x000fe200078e000e */
        /* <DEDUP_REMOVED lines=19> */
.L_x_480:
[----:B------:R-:W-:Y:S05]  /*0a80*/  BSYNC.RECONVERGENT B2 ;  /* 0x0000000000027941 */ /* 0x000fea0003800200 */
.L_x_479:
[----:B------:R-:W-:Y:S01]  /*0a90*/  DSETP.GEU.AND P0, PT, |R16|, |R12|, PT ;  /* 0x4000000c1000722a */ /* 0x000fe20003f0e200 */
[----:B------:R-:W-:Y:S01]  /*0aa0*/  LEA.HI.X.SX32 R14, R25, UR9, 0x1, P2 ;  /* 0x00000009190e7c11 */ /* 0x000fe200090f0eff */
[----:B------:R-:W-:Y:S01]  /*0ab0*/  BSSY.RECONVERGENT B2, `(.L_x_481) ;  /* 0x0000014000027945 */ /* 0x000fe20003800200 */
[----:B------:R-:W-:Y:S02]  /*0ac0*/  IMAD.MOV.U32 R8, RZ, RZ, R29 ;  /* 0x000000ffff087224 */ /* 0x000fe400078e001d */
[----:B------:R-:W-:Y:S02]  /*0ad0*/  IMAD.MOV.U32 R2, RZ, RZ, R12 ;  /* 0x000000ffff027224 */ /* 0x000fe400078e000c */
[----:B------:R-:W-:Y:S02]  /*0ae0*/  IMAD.MOV.U32 R6, RZ, RZ, R14 ;  /* 0x000000ffff067224 */ /* 0x000fe400078e000e */
[----:B------:R-:W-:-:S05]  /*0af0*/  IMAD.MOV.U32 R3, RZ, RZ, R13 ;  /* 0x000000ffff037224 */ /* 0x000fca00078e000d */
        /* <DEDUP_REMOVED lines=15> */
.L_x_482:
[----:B------:R-:W-:Y:S05]  /*0bf0*/  BSYNC.RECONVERGENT B2 ;  /* 0x0000000000027941 */ /* 0x000fea0003800200 */
.L_x_481:
[----:B------:R-:W-:Y:S02]  /*0c00*/  VIADD R9, R9, 0x400 ;  /* 0x0000040009097836 */ /* 0x000fe40000000000 */
[----:B------:R-:W-:Y:S02]  /*0c10*/  VIADD R27, R27, 0x400 ;  /* 0x000004001b1b7836 */ /* 0x000fe40000000000 */
[----:B------:R-:W-:Y:S01]  /*0c20*/  VIADD R26, R26, 0x400 ;  /* 0x000004001a1a7836 */ /* 0x000fe20000000000 */
[----:B------:R-:W-:Y:S01]  /*0c30*/  ISETP.GE.AND P0, PT, R9, R4, PT ;  /* 0x000000040900720c */ /* 0x000fe20003f06270 */
[----:B------:R-:W-:Y:S02]  /*0c40*/  VIADD R25, R25, 0x400 ;  /* 0x0000040019197836 */ /* 0x000fe40000000000 */
[----:B------:R-:W-:-:S10]  /*0c50*/  VIADD R7, R7, 0x400 ;  /* 0x0000040007077836 */ /* 0x000fd40000000000 */
[----:B------:R-:W-:Y:S05]  /*0c60*/  @!P0 BRA `(.L_x_483) ;  /* 0xfffffff800508947 */ /* 0x000fea000383ffff */
.L_x_469:
[----:B------:R-:W-:Y:S05]  /*0c70*/  BSYNC.RECONVERGENT B1 ;  /* 0x0000000000017941 */ /* 0x000fea0003800200 */
.L_x_468:
        /* <DEDUP_REMOVED lines=34> */
.L_x_486:
[----:B------:R-:W-:Y:S05]  /*0ea0*/  BSYNC.RECONVERGENT B1 ;  /* 0x0000000000017941 */ /* 0x000fea0003800200 */
.L_x_485:
        /* <DEDUP_REMOVED lines=31> */
.L_x_488:
[----:B------:R-:W-:Y:S05]  /*10a0*/  BSYNC.RECONVERGENT B1 ;  /* 0x0000000000017941 */ /* 0x000fea0003800200 */
.L_x_487:
[----:B------:R-:W-:Y:S01]  /*10b0*/  ISETP.GT.AND P0, PT, R15, 0x1b, PT ;  /* 0x0000001b0f00780c */ /* 0x000fe20003f04270 */
[----:B---3--:R3:W3:Y:S01]  /*10c0*/  SHFL.DOWN PT, R8, R2, 0x4, 0x1f ;  /* 0x08801f0002087f89 */ /* 0x0086e200000e0000 */
[----:B------:R-:W-:Y:S01]  /*10d0*/  BSSY.RECONVERGENT B1, `(.L_x_489) ;  /* 0x000001d000017945 */ /* 0x000fe20003800200 */
[----:B0-----:R-:W-:Y:S01]  /*10e0*/  MOV R11, R4 ;  /* 0x00000004000b7202 */ /* 0x001fe20000000f00 */
[----:B------:R-:W-:Y:S01]  /*10f0*/  IMAD.MOV.U32 R12, RZ, RZ, R13 ;  /* 0x000000ffff0c7224 */ /* 0x000fe200078e000d */
[----:B------:R0:W0:Y:S01]  /*1100*/  SHFL.DOWN PT, R9, R3, 0x4, 0x1f ;  /* 0x08801f0003097f89 */ /* 0x00002200000e0000 */
[----:B-1----:R-:W-:Y:S02]  /*1110*/  IMAD.MOV.U32 R6, RZ, RZ, R2 ;  /* 0x000000ffff067224 */ /* 0x002fe400078e0002 */
[----:B--2---:R-:W-:Y:S01]  /*1120*/  IMAD.MOV.U32 R7, RZ, RZ, R3 ;  /* 0x000000ffff077224 */ /* 0x004fe200078e0003 */
[----:B----4-:R1:W2:Y:S04]  /*1130*/  SHFL.DOWN PT, R17, R4, 0x4, 0x1f ;  /* 0x08801f0004117f89 */ /* 0x0102a800000e0000 */
[----:B------:R1:W4:Y:S01]  /*1140*/  SHFL.DOWN PT, R10, R13, 0x4, 0x1f ;  /* 0x08801f000d0a7f89 */ /* 0x00032200000e0000 */
        /* <DEDUP_REMOVED lines=21> */
.L_x_490:
[----:B------:R-:W-:Y:S05]  /*12a0*/  BSYNC.RECONVERGENT B1 ;  /* 0x0000000000017941 */ /* 0x000fea0003800200 */
.L_x_489:
[----:B------:R-:W-:Y:S01]  /*12b0*/  ISETP.GT.AND P0, PT, R15, 0x17, PT ;  /* 0x000000170f00780c */ /* 0x000fe20003f04270 */
[----:B---3--:R3:W2:Y:S01]  /*12c0*/  SHFL.DOWN PT, R8, R6, 0x8, 0x1f ;  /* 0x09001f0006087f89 */ /* 0x0086a200000e0000 */
[----:B------:R-:W-:Y:S01]  /*12d0*/  BSSY.RECONVERGENT B1, `(.L_x_491) ;  /* 0x000001d000017945 */ /* 0x000fe20003800200 */
[----:B-1----:R-:W-:Y:S02]  /*12e0*/  IMAD.MOV.U32 R4, RZ, RZ, R11 ;  /* 0x000000ffff047224 */ /* 0x002fe400078e000b */
[----:B0-----:R3:W0:Y:S01]  /*12f0*/  SHFL.DOWN PT, R9, R7, 0x8, 0x1f ;  /* 0x09001f0007097f89 */ /* 0x00162200000e0000 */
[----:B----4-:R-:W-:Y:S02]  /*1300*/  IMAD.MOV.U32 R10, RZ, RZ, R12 ;  /* 0x000000ffff0a7224 */ /* 0x010fe400078e000c */
[----:B------:R-:W-:Y:S01]  /*1310*/  IMAD.MOV.U32 R2, RZ, RZ, R6 ;  /* 0x000000ffff027224 */ /* 0x000fe200078e0006 */
[----:B------:R3:W1:Y:S01]  /*1320*/  SHFL.DOWN PT, R14, R11, 0x8, 0x1f ;  /* 0x09001f000b0e7f89 */ /* 0x00066200000e0000 */
[----:B------:R-:W-:-:S03]  /*1330*/  IMAD.MOV.U32 R3, RZ, RZ, R7 ;  /* 0x000000ffff037224 */ /* 0x000fc600078e0007 */
[----:B------:R3:W4:Y:S01]  /*1340*/  SHFL.DOWN PT, R13, R12, 0x8, 0x1f ;  /* 0x09001f000c0d7f89 */ /* 0x00072200000e0000 */
[----:B------:R-:W-:Y:S05]  /*1350*/  @P0 BRA `(.L_x_492) ;  /* 0x0000000000500947 */ /* 0x000fea0003800000 */
[----:B0-2---:R-:W-:Y:S01]  /*1360*/  DSETP.GEU.AND P0, PT, |R6|, |R8|, PT ;  /* 0x400000080600722a */ /* 0x005fe20003f0e200 */
[----:B-1----:R-:W-:Y:S02]  /*1370*/  IMAD.MOV.U32 R4, RZ, RZ, R14 ;  /* 0x000000ffff047224 */ /* 0x002fe400078e000e */
        /* <DEDUP_REMOVED lines=18> */
.L_x_492:
[----:B------:R-:W-:Y:S05]  /*14a0*/  BSYNC.RECONVERGENT B1 ;  /* 0x0000000000017941 */ /* 0x000fea0003800200 */
.L_x_491:
[----:B------:R-:W-:Y:S01]  /*14b0*/  ISETP.GT.AND P0, PT, R15, 0xf, PT ;  /* 0x0000000f0f00780c */ /* 0x000fe20003f04270 */
[----:B---3--:R3:W1:Y:S01]  /*14c0*/  SHFL.DOWN PT, R6, R2, 0x10, 0x1f ;  /* 0x0a001f0002067f89 */ /* 0x00866200000e0000 */
[----:B------:R-:W-:Y:S01]  /*14d0*/  BSSY.RECONVERGENT B1, `(.L_x_493) ;  /* 0x000001d000017945 */ /* 0x000fe20003800200 */
[----:B--2---:R-:W-:Y:S02]  /*14e0*/  IMAD.MOV.U32 R17, RZ, RZ, R4 ;  /* 0x000000ffff117224 */ /* 0x004fe400078e0004 */
[----:B------:R3:W2:Y:S01]  /*14f0*/  SHFL.DOWN PT, R7, R3, 0x10, 0x1f ;  /* 0x0a001f0003077f89 */ /* 0x0006a200000e0000 */
[----:B------:R-:W-:Y:S02]  /*1500*/  IMAD.MOV.U32 R19, RZ, RZ, R10 ;  /* 0x000000ffff137224 */ /* 0x000fe400078e000a */
[----:B------:R-:W-:Y:S01]  /*1510*/  IMAD.MOV.U32 R12, RZ, RZ, R2 ;  /* 0x000000ffff0c7224 */ /* 0x000fe200078e0002 */
[----:B0-----:R3:W0:Y:S01]  /*1520*/  SHFL.DOWN PT, R9, R4, 0x10, 0x1f ;  /* 0x0a001f0004097f89 */ /* 0x00162200000e0000 */
[----:B----4-:R-:W-:-:S03]  /*1530*/  IMAD.MOV.U32 R13, RZ, RZ, R3 ;  /* 0x000000ffff0d7224 */ /* 0x010fc600078e0003 */
[----:B------:R3:W4:Y:S01]  /*1540*/  SHFL.DOWN PT, R11, R10, 0x10, 0x1f ;  /* 0x0a001f000a0b7f89 */ /* 0x00072200000e0000 */
[----:B------:R-:W-:Y:S05]  /*1550*/  @P0 BRA `(.L_x_494) ;  /* 0x0000000000500947 */ /* 0x000fea0003800000 */
[----:B-12---:R-:W-:Y:S01]  /*1560*/  DSETP.GEU.AND P0, PT, |R2|, |R6|, PT ;  /* 0x400000060200722a */ /* 0x006fe20003f0e200 */
[----:B0-----:R-:W-:Y:S01]  /*1570*/  IMAD.MOV.U32 R17, RZ, RZ, R9 ;  /* 0x000000ffff117224 */ /* 0x001fe200078e0009 */
        /* <DEDUP_REMOVED lines=18> */
.L_x_494:
[----:B------:R-:W-:Y:S05]  /*16a0*/  BSYNC.RECONVERGENT B1 ;  /* 0x0000000000017941 */ /* 0x000fea0003800200 */
.L_x_493:
[----:B------:R-:W-:Y:S01]  /*16b0*/  ISETP.NE.AND P0, PT, R15, RZ, PT ;  /* 0x000000ff0f00720c */ /* 0x000fe20003f05270 */
[----:B------:R-:W-:-:S12]  /*16c0*/  BSSY.RECONVERGENT B1, `(.L_x_495) ;  /* 0x000000b000017945 */ /* 0x000fd80003800200 */
[----:B------:R-:W-:Y:S05]  /*16d0*/  @P0 BRA `(.L_x_496) ;  /* 0x0000000000240947 */ /* 0x000fea0003800000 */
[----:B---3--:R-:W3:Y:S01]  /*16e0*/  S2R R4, SR_CgaCtaId ;  /* 0x0000000000047919 */ /* 0x008ee20000008800 */
[----:B------:R-:W-:Y:S01]  /*16f0*/  MOV R3, 0x400 ;  /* 0x0000040000037802 */ /* 0x000fe20000000f00 */
[----:B------:R-:W-:Y:S01]  /*1700*/  IMAD.MOV.U32 R18, RZ, RZ, R17 ;  /* 0x000000ffff127224 */ /* 0x000fe200078e0011 */
[----:B------:R-:W-:-:S04]  /*1710*/  SHF.R.U32.HI R2, RZ, 0x1, R5 ;  /* 0x00000001ff027819 */ /* 0x000fc80000011605 */
[----:B------:R-:W-:Y:S02]  /*1720*/  LOP3.LUT R2, R2, 0x1f0, RZ, 0xc0, !PT ;  /* 0x000001f002027812 */ /* 0x000fe400078ec0ff */
[----:B---3--:R-:W-:-:S05]  /*1730*/  LEA R3, R4, R3, 0x18 ;  /* 0x0000000304037211 */ /* 0x008fca00078ec0ff */
[----:B------:R-:W-:-:S05]  /*1740*/  IMAD.IADD R3, R2, 0x1, R3 ;  /* 0x0000000102037824 */ /* 0x000fca00078e0203 */
[----:B------:R3:W-:Y:S04]  /*1750*/  STS.64 [R3+0x10], R18 ;  /* 0x0000101203007388 */ /* 0x0007e80000000a00 */
[----:B------:R3:W-:Y:S02]  /*1760*/  STS.64 [R3+0x8], R12 ;  /* 0x0000080c03007388 */ /* 0x0007e40000000a00 */
.L_x_496:
[----:B------:R-:W-:Y:S05]  /*1770*/  BSYNC.RECONVERGENT B1 ;  /* 0x0000000000017941 */ /* 0x000fea0003800200 */
.L_x_495:
[----:B------:R-:W-:Y:S01]  /*1780*/  BAR.SYNC.DEFER_BLOCKING 0x0 ;  /* 0x0000000000007b1d */ /* 0x000fe20000010000 */
[----:B------:R-:W-:-:S13]  /*1790*/  ISETP.NE.AND P1, PT, R5, RZ, PT ;  /* 0x000000ff0500720c */ /* 0x000fda0003f25270 */
[----:B------:R-:W-:Y:S05]  /*17a0*/  @P1 BRA `(.L_x_497) ;  /* 0x0000004c00d41947 */ /* 0x000fea0003800000 */
[----:B---3--:R-:W3:Y:S01]  /*17b0*/  S2R R3, SR_CgaCtaId ;  /* 0x0000000000037919 */ /* 0x008ee20000008800 */
[----:B------:R-:W-:Y:S01]  /*17c0*/  MOV R2, 0x400 ;  /* 0x0000040000027802 */ /* 0x000fe20000000f00 */
[----:B------:R-:W-:Y:S03]  /*17d0*/  BSSY.RECONVERGENT B1, `(.L_x_498) ;  /* 0x000001a000017945 */ /* 0x000fe60003800200 */
[----:B---3--:R-:W-:-:S05]  /*17e0*/  LEA R32, R3, R2, 0x18 ;  /* 0x0000000203207211 */ /* 0x008fca00078ec0ff */
[----:B-1----:R-:W1:Y:S04]  /*17f0*/  LDS.64 R14, [R32+0x18] ;  /* 0x00001800200e7984 */ /* 0x002e680000000a00 */
[----:B0---4-:R-:W0:Y:S04]  /*1800*/  LDS.128 R8, [R32+0x20] ;  /* 0x0000200020087984 */ /* 0x011e280000000c00 */
[----:B------:R3:W4:Y:S04]  /*1810*/  LDS.64 R2, [R32+0x80] ;  /* 0x0000800020027984 */ /* 0x0007280000000a00 */
[----:B--2---:R3:W2:Y:S01]  /*1820*/  LDS.128 R4, [R32+0x30] ;  /* 0x0000300020047984 */ /* 0x0046a20000000c00 */
        /* <DEDUP_REMOVED lines=20> */
.L_x_499:
[----:B------:R-:W-:Y:S05]  /*1970*/  BSYNC.RECONVERGENT B1 ;  /* 0x0000000000017941 */ /* 0x000fea0003800200 */
.L_x_498:
[----:B------:R0:W1:Y:S01]  /*1980*/  LDS.128 R12, [R32+0x40] ;  /* 0x00004000200c7984 */ /* 0x0000620000000c00 */
[----:B------:R-:W-:Y:S01]  /*1990*/  DSETP.GEU.AND P0, PT, |R28|, |R10|, PT ;  /* 0x4000000a1c00722a */ /* 0x000fe20003f0e200 */
[----:B------:R-:W-:Y:S01]  /*19a0*/  BSSY.RECONVERGENT B1, `(.L_x_500) ;  /* 0x0000017000017945 */ /* 0x000fe20003800200 */
[----:B------:R-:W-:Y:S01]  /*19b0*/  IMAD.MOV.U32 R33, RZ, RZ, R4 ;  /* 0x000000ffff217224 */ /* 0x000fe200078e0004 */
[----:B------:R0:W2:Y:S01]  /*19c0*/  LDS.128 R16, [R32+0x50] ;  /* 0x0000500020107984 */ /* 0x0000a20000000c00 */
[----:B------:R-:W-:Y:S02]  /*19d0*/  IMAD.MOV.U32 R35, RZ, RZ, R5 ;  /* 0x000000ffff237224 */ /* 0x000fe400078e0005 */
[----:B------:R-:W-:Y:S01]  /*19e0*/  IMAD.MOV.U32 R8, RZ, RZ, R10 ;  /* 0x000000ffff087224 */ /* 0x000fe200078e000a */
[----:B------:R0:W3:Y:S01]  /*19f0*/  LDS.128 R20, [R32+0x60] ;  /* 0x0000600020147984 */ /* 0x0000e20000000c00 */
[----:B------:R-:W-:-:S03]  /*1a00*/  IMAD.MOV.U32 R9, RZ, RZ, R11 ;  /* 0x000000ffff097224 */ /* 0x000fc600078e000b */
[----:B------:R0:W4:Y:S03]  /*1a10*/  LDS.128 R24, [R32+0x70] ;  /* 0x0000700020187984 */ /* 0x0001260000000c00 */
        /* <DEDUP_REMOVED lines=15> */
.L_x_501:
[----:B------:R-:W-:Y:S05]  /*1b10*/  BSYNC.RECONVERGENT B1 ;  /* 0x0000000000017941 */ /* 0x000fea0003800200 */
.L_x_500:
        /* <DEDUP_REMOVED lines=21> */
.L_x_503:
[----:B------:R-:W-:Y:S05]  /*1c70*/  BSYNC.RECONVERGENT B1 ;  /* 0x0000000000017941 */ /* 0x000fea0003800200 */
.L_x_502:
[----:B------:R-:W-:Y:S01]  /*1c80*/  DSETP.GEU.AND P0, PT, |R4|, |R14|, PT ;  /* 0x4000000e0400722a */ /* 0x000fe20003f0e200 */
[----:B------:R-:W-:Y:S01]  /*1c90*/  BSSY.RECONVERGENT B1, `(.L_x_504) ;  /* 0x0000014000017945 */ /* 0x000fe20003800200 */
[----:B------:R-:W-:Y:S02]  /*1ca0*/  IMAD.MOV.U32 R6, RZ, RZ, R14 ;  /* 0x000000ffff067224 */ /* 0x000fe400078e000e */
[----:B------:R-:W-:Y:S02]  /*1cb0*/  IMAD.MOV.U32 R7, RZ, RZ, R15 ;  /* 0x000000ffff077224 */ /* 0x000fe400078e000f */
[----:B--2---:R-:W-:Y:S02]  /*1cc0*/  IMAD.MOV.U32 R9, RZ, RZ, R16 ;  /* 0x000000ffff097224 */ /* 0x004fe400078e0010 */
        /* <DEDUP_REMOVED lines=16> */
.L_x_505:
[----:B------:R-:W-:Y:S05]  /*1dd0*/  BSYNC.RECONVERGENT B1 ;  /* 0x0000000000017941 */ /* 0x000fea0003800200 */
.L_x_504:
        /* <DEDUP_REMOVED lines=21> */
.L_x_507:
[----:B------:R-:W-:Y:S05]  /*1f30*/  BSYNC.RECONVERGENT B1 ;  /* 0x0000000000017941 */ /* 0x000fea0003800200 */
.L_x_506:
[----:B------:R-:W-:Y:S01]  /*1f40*/  DSETP.GEU.AND P0, PT, |R4|, |R22|, PT ;  /* 0x400000160400722a */ /* 0x000fe20003f0e200 */
[----:B------:R-:W-:Y:S01]  /*1f50*/  BSSY.RECONVERGENT B1, `(.L_x_508) ;  /* 0x0000014000017945 */ /* 0x000fe20003800200 */
[----:B------:R-:W-:Y:S02]  /*1f60*/  IMAD.MOV.U32 R6, RZ, RZ, R22 ;  /* 0x000000ffff067224 */ /* 0x000fe400078e0016 */
[----:B------:R-:W-:Y:S02]  /*1f70*/  IMAD.MOV.U32 R7, RZ, RZ, R23 ;  /* 0x000000ffff077224 */ /* 0x000fe400078e0017 */
[----:B----4-:R-:W-:Y:S02]  /*1f80*/  IMAD.MOV.U32 R9, RZ, RZ, R24 ;  /* 0x000000ffff097224 */ /* 0x010fe400078e0018 */
        /* <DEDUP_REMOVED lines=16> */
.L_x_509:
[----:B------:R-:W-:Y:S05]  /*2090*/  BSYNC.RECONVERGENT B1 ;  /* 0x0000000000017941 */ /* 0x000fea0003800200 */
.L_x_508:
[----:B------:R-:W-:Y:S01]  /*20a0*/  DSETP.GEU.AND P0, PT, |R6|, |R26|, PT ;  /* 0x4000001a0600722a */ /* 0x000fe20003f0e200 */
[----:B------:R-:W-:Y:S02]  /*20b0*/  IMAD.MOV.U32 R12, RZ, RZ, R26 ;  /* 0x000000ffff0c7224 */ /* 0x000fe400078e001a */
[----:B------:R-:W-:Y:S02]  /*20c0*/  IMAD.MOV.U32 R13, RZ, RZ, R27 ;  /* 0x000000ffff0d7224 */ /* 0x000fe400078e001b */
        /* <DEDUP_REMOVED lines=18> */
.L_x_484:
        /* <DEDUP_REMOVED lines=8> */
[----:B------:R-:W-:Y:S01]  /*2270*/  ISETP.GT.AND P0, PT, R11, R4, PT ;  /* 0x000000040b00720c */ /* 0x000fe20003f04270 */
[----:B------:R-:W-:Y:S02]  /*2280*/  IMAD.IADD R9, R4, 0x1, R9 ;  /* 0x0000000104097824 */ /* 0x000fe400078e0209 */
[----:B------:R-:W-:-:S03]  /*2290*/  IMAD.MOV.U32 R11, RZ, RZ, R3 ;  /* 0x000000ffff0b7224 */ /* 0x000fc600078e0003 */
        /* <DEDUP_REMOVED lines=27> */
.L_x_511:
[----:B------:R-:W-:Y:S05]  /*2450*/  BSYNC.RECONVERGENT B1 ;  /* 0x0000000000017941 */ /* 0x000fea0003800200 */
.L_x_510:
[----:B------:R-:W-:Y:S01]  /*2460*/  VIADD R2, R7, 0x2 ;  /* 0x0000000207027836 */ /* 0x000fe20000000000 */
[----:B--2---:R1:W2:Y:S01]  /*2470*/  SHFL.DOWN PT, R12, R10, 0x2, R9 ;  /* 0x084000000a0c7989 */ /* 0x0042a200000e0009 */
[----:B------:R-:W-:Y:S01]  /*2480*/  BSSY.RECONVERGENT B1, `(.L_x_512) ;  /* 0x000001e000017945 */ /* 0x000fe20003800200 */
[----:B------:R-:W-:Y:S02]  /*2490*/  IMAD.MOV.U32 R8, RZ, RZ, R16 ;  /* 0x000000ffff087224 */ /* 0x000fe400078e0010 */
[----:B------:R-:W-:Y:S01]  /*24a0*/  ISETP.GT.AND P0, PT, R2, R9, PT ;  /* 0x000000090200720c */ /* 0x000fe20003f04270 */
[----:B---3--:R1:W3:Y:S01]  /*24b0*/  SHFL.DOWN PT, R13, R11, 0x2, R9 ;  /* 0x084000000b0d7989 */ /* 0x0082e200000e0009 */
[----:B------:R-:W-:Y:S02]  /*24c0*/  IMAD.MOV.U32 R14, RZ, RZ, R18 ;  /* 0x000000ffff0e7224 */ /* 0x000fe400078e0012 */
[----:B------:R-:W-:Y:S01]  /*24d0*/  IMAD.MOV.U32 R2, RZ, RZ, R10 ;  /* 0x000000ffff027224 */ /* 0x000fe200078e000a */
[----:B----4-:R1:W4:Y:S01]  /*24e0*/  SHFL.DOWN PT, R15, R16, 0x2, R9 ;  /* 0x08400000100f7989 */ /* 0x01032200000e0009 */
[----:B------:R-:W-:-:S03]  /*24f0*/  IMAD.MOV.U32 R3, RZ, RZ, R11 ;  /* 0x000000ffff037224 */ /* 0x000fc600078e000b */
[----:B0-----:R1:W0:Y:S04]  /*2500*/  SHFL.DOWN PT, R17, R18, 0x2, R9 ;  /* 0x0840000012117989 */ /* 0x00122800000e0009 */
[----:B------:R-:W-:Y:S05]  /*2510*/  @P0 BRA `(.L_x_513) ;  /* 0x0000000000500947 */ /* 0x000fea0003800000 */
[----:B--23--:R-:W-:Y:S01]  /*2520*/  DSETP.GEU.AND P0, PT, |R10|, |R12|, PT ;  /* 0x4000000c0a00722a */ /* 0x00cfe20003f0e200 */
[----:B----4-:R-:W-:Y:S02]  /*2530*/  IMAD.MOV.U32 R8, RZ, RZ, R15 ;  /* 0x000000ffff087224 */ /* 0x010fe400078e000f */
[----:B0-----:R-:W-:Y:S02]  /*2540*/  IMAD.MOV.U32 R14, RZ, RZ, R17 ;  /* 0x000000ffff0e7224 */ /* 0x001fe400078e0011 */
        /* <DEDUP_REMOVED lines=17> */
.L_x_513:
[----:B------:R-:W-:Y:S05]  /*2660*/  BSYNC.RECONVERGENT B1 ;  /* 0x0000000000017941 */ /* 0x000fea0003800200 */
.L_x_512:
[----:B------:R-:W-:Y:S01]  /*2670*/  VIADD R6, R7, 0x4 ;  /* 0x0000000407067836 */ /* 0x000fe20000000000 */
[----:B--2---:R2:W2:Y:S01]  /*2680*/  SHFL.DOWN PT, R12, R2, 0x4, R9 ;  /* 0x08800000020c7989 */ /* 0x0044a200000e0009 */
[----:B------:R-:W-:Y:S01]  /*2690*/  BSSY.RECONVERGENT B1, `(.L_x_514) ;  /* 0x000001e000017945 */ /* 0x000fe20003800200 */
[----:B-1----:R-:W-:Y:S02]  /*26a0*/  IMAD.MOV.U32 R16, RZ, RZ, R14 ;  /* 0x000000ffff107224 */ /* 0x002fe400078e000e */
        /* <DEDUP_REMOVED lines=28> */
.L_x_515:
[----:B------:R-:W-:Y:S05]  /*2870*/  BSYNC.RECONVERGENT B1 ;  /* 0x0000000000017941 */ /* 0x000fea0003800200 */
.L_x_514:
[----:B--2---:R-:W-:Y:S01]  /*2880*/  VIADD R2, R7, 0x8 ;  /* 0x0000000807027836 */ /* 0x004fe20000000000 */
[----:B------:R2:W2:Y:S01]  /*2890*/  SHFL.DOWN PT, R12, R10, 0x8, R9 ;  /* 0x090000000a0c7989 */ /* 0x0004a200000e0009 */
        /* <DEDUP_REMOVED lines=30> */
.L_x_517:
[----:B------:R-:W-:Y:S05]  /*2a80*/  BSYNC.RECONVERGENT B1 ;  /* 0x0000000000017941 */ /* 0x000fea0003800200 */
.L_x_516:
[----:B-1----:R-:W-:Y:S01]  /*2a90*/  VIADD R6, R7, 0x10 ;  /* 0x0000001007067836 */ /* 0x002fe20000000000 */
[----:B--2---:R1:W2:Y:S01]  /*2aa0*/  SHFL.DOWN PT, R10, R2, 0x10, R9 ;  /* 0x0a000000020a7989 */ /* 0x0042a200000e0009 */
[----:B------:R-:W-:Y:S01]  /*2ab0*/  BSSY.RECONVERGENT B1, `(.L_x_518) ;  /* 0x000001e000017945 */ /* 0x000fe20003800200 */
[----:B0-----:R-:W-:Y:S01]  /*2ac0*/  IMAD.MOV.U32 R17, RZ, RZ, R8 ;  /* 0x000000ffff117224 */ /* 0x001fe200078e0008 */
[----:B------:R-:W-:Y:S01]  /*2ad0*/  MOV R19, R14 ;  /* 0x0000000e00137202 */ /* 0x000fe20000000f00 */
[----:B------:R1:W0:Y:S01]  /*2ae0*/  SHFL.DOWN PT, R11, R3, 0x10, R9 ;  /* 0x0a000000030b7989 */ /* 0x00022200000e0009 */
[----:B------:R-:W-:Y:S01]  /*2af0*/  ISETP.GT.AND P0, PT, R6, R9, PT ;  /* 0x000000090600720c */ /* 0x000fe20003f04270 */
[----:B------:R-:W-:Y:S02]  /*2b00*/  IMAD.MOV.U32 R12, RZ, RZ, R2 ;  /* 0x000000ffff0c7224 */ /* 0x000fe400078e0002 */
[----:B----4-:R1:W4:Y:S01]  /*2b10*/  SHFL.DOWN PT, R15, R8, 0x10, R9 ;  /* 0x0a000000080f7989 */ /* 0x01032200000e0009 */
[----:B---3--:R-:W-:-:S03]  /*2b20*/  IMAD.MOV.U32 R13, RZ, RZ, R3 ;  /* 0x000000ffff0d7224 */ /* 0x008fc600078e0003 */
[----:B------:R1:W3:Y:S06]  /*2b30*/  SHFL.DOWN PT, R21, R14, 0x10, R9 ;  /* 0x0a0000000e157989 */ /* 0x0002ec00000e0009 */
[----:B------:R-:W-:Y:S05]  /*2b40*/  @P0 BRA `(.L_x_519) ;  /* 0x0000000000500947 */ /* 0x000fea0003800000 */
[----:B0-2---:R-:W-:Y:S01]  /*2b50*/  DSETP.GEU.AND P0, PT, |R2|, |R10|, PT ;  /* 0x4000000a0200722a */ /* 0x005fe20003f0e200 */
        /* <DEDUP_REMOVED lines=19> */
.L_x_519:
[----:B------:R-:W-:Y:S05]  /*2c90*/  BSYNC.RECONVERGENT B1 ;  /* 0x0000000000017941 */ /* 0x000fea0003800200 */
.L_x_518:
[----:B------:R-:W-:Y:S01]  /*2ca0*/  ISETP.NE.AND P0, PT, R7, RZ, PT ;  /* 0x000000ff0700720c */ /* 0x000fe20003f05270 */
[----:B------:R-:W-:-:S12]  /*2cb0*/  BSSY.RECONVERGENT B1, `(.L_x_520) ;  /* 0x000000b000017945 */ /* 0x000fd80003800200 */
[----:B------:R-:W-:Y:S05]  /*2cc0*/  @P0 BRA `(.L_x_521) ;  /* 0x0000000000240947 */ /* 0x000fea0003800000 */
[----:B------:R-:W5:Y:S01]  /*2cd0*/  S2R R6, SR_CgaCtaId ;  /* 0x0000000000067919 */ /* 0x000f620000008800 */
[----:B-1----:R-:W-:Y:S01]  /*2ce0*/  MOV R3, 0x400 ;  /* 0x0000040000037802 */ /* 0x002fe20000000f00 */
[----:B------:R-:W-:Y:S01]  /*2cf0*/  IMAD.MOV.U32 R18, RZ, RZ, R17 ;  /* 0x000000ffff127224 */ /* 0x000fe200078e0011 */
[----:B------:R-:W-:-:S04]  /*2d00*/  SHF.R.U32.HI R2, RZ, 0x1, R5 ;  /* 0x00000001ff027819 */ /* 0x000fc80000011605 */
[----:B------:R-:W-:Y:S02]  /*2d10*/  LOP3.LUT R2, R2, 0x1f0, RZ, 0xc0, !PT ;  /* 0x000001f002027812 */ /* 0x000fe400078ec0ff */
[----:B-----5:R-:W-:-:S05]  /*2d20*/  LEA R3, R6, R3, 0x18 ;  /* 0x0000000306037211 */ /* 0x020fca00078ec0ff */
[----:B------:R-:W-:-:S05]  /*2d30*/  IMAD.IADD R3, R2, 0x1, R3 ;  /* 0x0000000102037824 */ /* 0x000fca00078e0203 */
[----:B------:R1:W-:Y:S04]  /*2d40*/  STS.64 [R3+0x10], R18 ;  /* 0x0000101203007388 */ /* 0x0003e80000000a00 */
[----:B------:R1:W-:Y:S02]  /*2d50*/  STS.64 [R3+0x8], R12 ;  /* 0x0000080c03007388 */ /* 0x0003e40000000a00 */
.L_x_521:
[----:B------:R-:W-:Y:S05]  /*2d60*/  BSYNC.RECONVERGENT B1 ;  /* 0x0000000000017941 */ /* 0x000fea0003800200 */
.L_x_520:
[----:B------:R-:W-:Y:S01]  /*2d70*/  BAR.SYNC.DEFER_BLOCKING 0x0 ;  /* 0x0000000000007b1d */ /* 0x000fe20000010000 */
[----:B------:R-:W-:-:S13]  /*2d80*/  ISETP.NE.AND P1, PT, R5, RZ, PT ;  /* 0x000000ff0500720c */ /* 0x000fda0003f25270 */
[----:B------:R-:W-:Y:S05]  /*2d90*/  @P1 BRA `(.L_x_497) ;  /* 0x0000003800581947 */ /* 0x000fea0003800000 */
[----:B------:R-:W-:Y:S01]  /*2da0*/  ISETP.GE.AND P0, PT, R4, 0x21, PT ;  /* 0x000000210400780c */ /* 0x000fe20003f06270 */
[----:B0-----:R-:W-:Y:S02]  /*2db0*/  IMAD.MOV.U32 R11, RZ, RZ, R17 ;  /* 0x000000ffff0b7224 */ /* 0x001fe400078e0011 */
[----:B-1----:R-:W-:Y:S02]  /*2dc0*/  IMAD.MOV.U32 R14, RZ, RZ, R19 ;  /* 0x000000ffff0e7224 */ /* 0x002fe400078e0013 */
        /* <DEDUP_REMOVED lines=29> */
.L_x_523:
[----:B------:R-:W-:Y:S05]  /*2fa0*/  BSYNC.RECONVERGENT B1 ;  /* 0x0000000000017941 */ /* 0x000fea0003800200 */
.L_x_522:
[----:B------:R-:W-:Y:S01]  /*2fb0*/  ISETP.GE.AND P0, PT, R4, 0x41, PT ;  /* 0x000000410400780c */ /* 0x000fe20003f06270 */
[----:B------:R-:W-:Y:S02]  /*2fc0*/  IMAD.MOV.U32 R5, RZ, RZ, R11 ;  /* 0x000000ffff057224 */ /* 0x000fe400078e000b */
[----:B--2---:R-:W-:Y:S02]  /*2fd0*/  IMAD.MOV.U32 R10, RZ, RZ, R14 ;  /* 0x000000ffff0a7224 */ /* 0x004fe400078e000e */
        /* <DEDUP_REMOVED lines=29> */
.L_x_525:
[----:B------:R-:W-:Y:S05]  /*31b0*/  BSYNC.RECONVERGENT B1 ;  /* 0x0000000000017941 */ /* 0x000fea0003800200 */
.L_x_524:
        /* <DEDUP_REMOVED lines=32> */
.L_x_527:
[----:B------:R-:W-:Y:S05]  /*33c0*/  BSYNC.RECONVERGENT B1 ;  /* 0x0000000000017941 */ /* 0x000fea0003800200 */
.L_x_526:
        /* <DEDUP_REMOVED lines=32> */
.L_x_529:
[----:B------:R-:W-:Y:S05]  /*35d0*/  BSYNC.RECONVERGENT B1 ;  /* 0x0000000000017941 */ /* 0x000fea0003800200 */
.L_x_528:
        /* <DEDUP_REMOVED lines=32> */
.L_x_531:
[----:B------:R-:W-:Y:S05]  /*37e0*/  BSYNC.RECONVERGENT B1 ;  /* 0x0000000000017941 */ /* 0x000fea0003800200 */
.L_x_530:
        /* <DEDUP_REMOVED lines=32> */
.L_x_533:
[----:B------:R-:W-:Y:S05]  /*39f0*/  BSYNC.RECONVERGENT B1 ;  /* 0x0000000000017941 */ /* 0x000fea0003800200 */
.L_x_532:
        /* <DEDUP_REMOVED lines=32> */
.L_x_465:
[----:B------:R-:W0:Y:S01]  /*3c00*/  S2R R4, SR_TID.X ;  /* 0x0000000000047919 */ /* 0x000e220000002100 */
[----:B------:R-:W1:Y:S01]  /*3c10*/  LDCU.128 UR12, c[0x0][0x380] ;  /* 0x00007000ff0c77ac */ /* 0x000e620008000c00 */
[----:B------:R-:W-:Y:S02]  /*3c20*/  SHF.R.S32.HI R5, RZ, 0x1f, R10 ;  /* 0x0000001fff057819 */ /* 0x000fe4000001140a */
[----:B0-----:R-:W-:-:S04]  /*3c30*/  IADD3 R2, P0, PT, R10, R4, RZ ;  /* 0x000000040a027210 */ /* 0x001fc80007f1e0ff */
[----:B-1----:R-:W-:Y:S01]  /*3c40*/  LEA R8, P1, R2, UR12, 0x3 ;  /* 0x0000000c02087c11 */ /* 0x002fe2000f8218ff */
[----:B------:R-:W-:-:S05]  /*3c50*/  IMAD.X R3, RZ, RZ, R5, P0 ;  /* 0x000000ffff037224 */ /* 0x000fca00000e0605 */
[----:B------:R-:W-:-:S05]  /*3c60*/  LEA.HI.X R9, R2, UR13, R3, 0x3, P1 ;  /* 0x0000000d02097c11 */ /* 0x000fca00088f1c03 */
[----:B------:R-:W2:Y:S04]  /*3c70*/  LDG.E.64 R12, desc[UR10][R8.64] ;  /* 0x0000000a080c7981 */ /* 0x000ea8000c1e1b00 */
[----:B------:R-:W2:Y:S04]  /*3c80*/  LDG.E.64 R14, desc[UR10][R8.64+0x800] ;  /* 0x0008000a080e7981 */ /* 0x000ea8000c1e1b00 */
[----:B------:R-:W3:Y:S04]  /*3c90*/  LDG.E.64 R16, desc[UR10][R8.64+0x1000] ;  /* 0x0010000a08107981 */ /* 0x000ee8000c1e1b00 */
[----:B------:R-:W4:Y:S04]  /*3ca0*/  LDG.E.64 R18, desc[UR10][R8.64+0x1800] ;  /* 0x0018000a08127981 */ /* 0x000f28000c1e1b00 */
[----:B------:R0:W5:Y:S01]  /*3cb0*/  LDG.E.64 R2, desc[UR10][R8.64+0x2000] ;  /* 0x0020000a08027981 */ /* 0x000162000c1e1b00 */
[----:B------:R-:W-:Y:S01]  /*3cc0*/  BSSY.RECONVERGENT B1, `(.L_x_534) ;  /* 0x000001f000017945 */ /* 0x000fe20003800200 */
[C---:B0-----:R-:W-:Y:S01]  /*3cd0*/  LOP3.LUT R8, R4.reuse, 0x400, RZ, 0xfc, !PT ;  /* 0x0000040004087812 */ /* 0x041fe200078efcff */
[----:B------:R-:W-:Y:S01]  /*3ce0*/  VIADD R9, R4, 0x200 ;  /* 0x0000020004097836 */ /* 0x000fe20000000000 */
[----:B--2---:R-:W-:-:S06]  /*3cf0*/  DSETP.GEU.AND P0, PT, |R12|, |R14|, PT ;  /* 0x4000000e0c00722a */ /* 0x004fcc0003f0e200 */
[----:B------:R-:W-:Y:S02]  /*3d00*/  FSEL R12, R12, R14, P0 ;  /* 0x0000000e0c0c7208 */ /* 0x000fe40000000000 */
[----:B------:R-:W-:Y:S02]  /*3d10*/  FSEL R13, R13, R15, P0 ;  /* 0x0000000f0d0d7208 */ /* 0x000fe40000000000 */
[----:B------:R-:W-:-:S04]  /*3d20*/  IADD3 R14, P1, PT, R10, UR14, RZ ;  /* 0x0000000e0a0e7c10 */ /* 0x000fc8000ff3e0ff */
[----:B---3--:R-:W-:Y:S01]  /*3d30*/  DSETP.GEU.AND P2, PT, |R12|, |R16|, PT ;  /* 0x400000100c00722a */ /* 0x008fe20003f4e200 */
[----:B------:R-:W-:-:S05]  /*3d40*/  IADD3 R6, P5, PT, R8, R14, RZ ;  /* 0x0000000e08067210 */ /* 0x000fca0007fbe0ff */
[----:B------:R-:W-:Y:S02]  /*3d50*/  FSEL R12, R12, R16, P2 ;  /* 0x000000100c0c7208 */ /* 0x000fe40001000000 */
[----:B------:R-:W-:-:S06]  /*3d60*/  FSEL R13, R13, R17, P2 ;  /* 0x000000110d0d7208 */ /* 0x000fcc0001000000 */
[----:B----4-:R-:W-:-:S06]  /*3d70*/  DSETP.GEU.AND P3, PT, |R12|, |R18|, PT ;  /* 0x400000120c00722a */ /* 0x010fcc0003f6e200 */
[----:B------:R-:W-:Y:S02]  /*3d80*/  FSEL R10, R12, R18, P3 ;  /* 0x000000120c0a7208 */ /* 0x000fe40001800000 */
[----:B------:R-:W-:Y:S02]  /*3d90*/  FSEL R11, R13, R19, P3 ;  /* 0x000000130d0b7208 */ /* 0x000fe40001800000 */
[----:B------:R-:W-:Y:S01]  /*3da0*/  IADD3.X R12, PT, PT, R5, UR15, RZ, P1, !PT ;  /* 0x0000000f050c7c10 */ /* 0x000fe20008ffe4ff */
[C---:B------:R-:W-:Y:S01]  /*3db0*/  VIADD R5, R4.reuse, 0x100 ;  /* 0x0000010004057836 */ /* 0x040fe20000000000 */
[----:B------:R-:W-:Y:S02]  /*3dc0*/  ISETP.LE.AND P1, PT, R7, UR6, PT ;  /* 0x0000000607007c0c */ /* 0x000fe4000bf23270 */
[----:B-----5:R-:W-:Y:S02]  /*3dd0*/  DSETP.GEU.AND P4, PT, |R10|, |R2|, PT ;  /* 0x400000020a00722a */ /* 0x020fe40003f8e200 */
[----:B------:R-:W-:Y:S01]  /*3de0*/  @P2 SEL R9, R4, R5, P0 ;  /* 0x0000000504092207 */ /* 0x000fe20000000000 */
[----:B------:R-:W-:-:S02]  /*3df0*/  IMAD.X R5, RZ, RZ, R12, P5 ;  /* 0x000000ffff057224 */ /* 0x000fc400028e060c */
[----:B------:R-:W-:-:S09]  /*3e00*/  @!P3 VIADD R9, R4, 0x300 ;  /* 0x000003000409b836 */ /* 0x000fd20000000000 */
        /* <DEDUP_REMOVED lines=10> */
.L_x_535:
[----:B------:R-:W-:Y:S05]  /*3eb0*/  BSYNC.RECONVERGENT B1 ;  /* 0x0000000000017941 */ /* 0x000fea0003800200 */
.L_x_534:
        /* <DEDUP_REMOVED lines=12> */
[----:B------:R-:W-:-:S05]  /*3f80*/  IMAD.MOV.U32 R11, RZ, RZ, 0x500 ;  /* 0x00000500ff0b7424 */ /* 0x000fca00078e00ff */
[----:B------:R-:W2:Y:S01]  /*3f90*/  ATOMG.E.ADD.STRONG.GPU PT, R10, desc[UR10][R8.64], R11 ;  /* 0x8000000b080a79a8 */ /* 0x000ea200081ef10a */
[----:B------:R-:W0:Y:S01]  /*3fa0*/  S2UR UR5, SR_CgaCtaId ;  /* 0x00000000000579c3 */ /* 0x000e220000008800 */
[----:B------:R-:W-:Y:S02]  /*3fb0*/  UMOV UR4, 0x400 ;  /* 0x0000040000047882 */ /* 0x000fe40000000000 */
[----:B0-----:R-:W-:Y:S01]  /*3fc0*/  ULEA UR4, UR5, UR4, 0x18 ;  /* 0x0000000405047291 */ /* 0x001fe2000f8ec0ff */
[----:B--2---:R-:W-:-:S08]  /*3fd0*/  VIADD R10, R10, UR6 ;  /* 0x000000060a0a7c36 */ /* 0x004fd00008000000 */
[----:B------:R0:W-:Y:S03]  /*3fe0*/  STS [UR4+0x98], R10 ;  /* 0x0000980aff007988 */ /* 0x0001e60008000804 */
.L_x_538:
[----:B------:R-:W-:Y:S05]  /*3ff0*/  BSYNC.RECONVERGENT B1 ;  /* 0x0000000000017941 */ /* 0x000fea0003800200 */
.L_x_537:
[----:B------:R-:W1:Y:S08]  /*4000*/  S2UR UR5, SR_CgaCtaId ;  /* 0x00000000000579c3 */ /* 0x000e700000008800 */
[----:B------:R-:W-:Y:S06]  /*4010*/  BAR.SYNC.DEFER_BLOCKING 0x0 ;  /* 0x0000000000007b1d */ /* 0x000fec0000010000 */
[----:B------:R-:W-:-:S02]  /*4020*/  UMOV UR4, 0x400 ;  /* 0x0000040000047882 */ /* 0x000fc40000000000 */
[----:B-1----:R-:W-:-:S06]  /*4030*/  ULEA UR4, UR5, UR4, 0x18 ;  /* 0x0000000405047291 */ /* 0x002fcc000f8ec0ff */
[----:B------:R-:W-:-:S05]  /*4040*/  IMAD.U32 R14, RZ, RZ, UR4 ;  /* 0x00000004ff0e7e24 */ /* 0x000fca000f8e00ff */
[----:B------:R-:W0:Y:S02]  /*4050*/  LDS R12, [R14+0x98] ;  /* 0x000098000e0c7984 */ /* 0x000e240000000800 */
[----:B0-----:R-:W-:-:S05]  /*4060*/  VIADD R10, R12, 0x500 ;  /* 0x000005000c0a7836 */ /* 0x001fca0000000000 */
[----:B------:R-:W-:-:S13]  /*4070*/  ISETP.GT.AND P0, PT, R10, R7, PT ;  /* 0x000000070a00720c */ /* 0x000fda0003f04270 */
[----:B------:R-:W-:Y:S05]  /*4080*/  @P0 BRA `(.L_x_539) ;  /* 0x0000000400900947 */ /* 0x000fea0003800000 */
[----:B------:R-:W-:Y:S01]  /*4090*/  BSSY.RECONVERGENT B1, `(.L_x_539) ;  /* 0x0000063000017945 */ /* 0x000fe20003800200 */
[----:B------:R-:W-:Y:S01]  /*40a0*/  IMAD.MOV.U32 R20, RZ, RZ, R2 ;  /* 0x000000ffff147224 */ /* 0x000fe200078e0002 */
[----:B------:R-:W0:Y:S01]  /*40b0*/  LDCU UR7, c[0x0][0x398] ;  /* 0x00007300ff0777ac */ /* 0x000e220008000800 */
[----:B------:R-:W-:Y:S02]  /*40c0*/  IMAD.MOV.U32 R21, RZ, RZ, R3 ;  /* 0x000000ffff157224 */ /* 0x000fe400078e0003 */
[----:B------:R-:W-:Y:S01]  /*40d0*/  IMAD.MOV.U32 R27, RZ, RZ, R6 ;  /* 0x000000ffff1b7224 */ /* 0x000fe200078e0006 */
[----:B------:R-:W1:Y:S01]  /*40e0*/  LDCU.128 UR12, c[0x0][0x380] ;  /* 0x00007000ff0c77ac */ /* 0x000e620008000c00 */
[----:B------:R-:W-:-:S07]  /*40f0*/  IMAD.MOV.U32 R22, RZ, RZ, R5 ;  /* 0x000000ffff167224 */ /* 0x000fce00078e0005 */
.L_x_542:
[----:B------:R-:W-:-:S04]  /*4100*/  IADD3 R28, P0, PT, R4, R12, RZ ;  /* 0x0000000c041c7210 */ /* 0x000fc80007f1e0ff */
[----:B------:R-:W-:Y:S02]  /*4110*/  LEA.HI.X.SX32 R25, R12, RZ, 0x1, P0 ;  /* 0x000000ff0c197211 */ /* 0x000fe400000f0eff */
[----:B-1----:R-:W-:-:S04]  /*4120*/  LEA R6, P0, R28, UR12, 0x3 ;  /* 0x0000000c1c067c11 */ /* 0x002fc8000f8018ff */
[----:B------:R-:W-:-:S05]  /*4130*/  LEA.HI.X R7, R28, UR13, R25, 0x3, P0 ;  /* 0x0000000d1c077c11 */ /* 0x000fca00080f1c19 */
[----:B------:R-:W2:Y:S04]  /*4140*/  LDG.E.64 R18, desc[UR10][R6.64] ;  /* 0x0000000a06127981 */ /* 0x000ea8000c1e1b00 */
[----:B------:R-:W3:Y:S04]  /*4150*/  LDG.E.64 R16, desc[UR10][R6.64+0x800] ;  /* 0x0008000a06107981 */ /* 0x000ee8000c1e1b00 */
[----:B------:R-:W4:Y:S04]  /*4160*/  LDG.E.64 R12, desc[UR10][R6.64+0x1000] ;  /* 0x0010000a060c7981 */ /* 0x000f28000c1e1b00 */
[----:B------:R-:W4:Y:S01]  /*4170*/  LDG.E.64 R10, desc[UR10][R6.64+0x1800] ;  /* 0x0018000a060a7981 */ /* 0x000f22000c1e1b00 */
[----:B------:R-:W-:-:S03]  /*4180*/  IADD3 R28, P0, PT, R28, UR14, RZ ;  /* 0x0000000e1c1c7c10 */ /* 0x000fc6000ff1e0ff */
[----:B------:R1:W5:Y:S01]  /*4190*/  LDG.E.64 R2, desc[UR10][R6.64+0x2000] ;  /* 0x0020000a06027981 */ /* 0x000362000c1e1b00 */
[----:B------:R-:W-:Y:S01]  /*41a0*/  IADD3.X R25, PT, PT, R25, UR15, RZ, P0, !PT ;  /* 0x0000000f19197c10 */ /* 0x000fe200087fe4ff */
[----:B------:R-:W-:Y:S01]  /*41b0*/  BSSY.RECONVERGENT B2, `(.L_x_540) ;  /* 0x0000038000027945 */ /* 0x000fe20003800200 */
[----:B------:R-:W-:Y:S01]  /*41c0*/  BAR.SYNC.DEFER_BLOCKING 0x0 ;  /* 0x0000000000007b1d */ /* 0x000fe20000010000 */
[C---:B------:R-:W-:Y:S02]  /*41d0*/  IADD3 R24, P4, PT, R28.reuse, 0x200, RZ ;  /* 0x000002001c187810 */ /* 0x040fe40007f9e0ff */
[C---:B------:R-:W-:Y:S02]  /*41e0*/  IADD3 R15, P5, PT, R28.reuse, 0x300, RZ ;  /* 0x000003001c0f7810 */ /* 0x040fe40007fbe0ff */
[C---:B------:R-:W-:Y:S02]  /*41f0*/  IADD3 R23, P3, PT, R28.reuse, 0x100, RZ ;  /* 0x000001001c177810 */ /* 0x040fe40007f7e0ff */
[----:B-1----:R-:W-:-:S02]  /*4200*/  IADD3 R6, P6, PT, R28, 0x400, RZ ;  /* 0x000004001c067810 */ /* 0x002fc40007fde0ff */
[----:B------:R-:W-:Y:S01]  /*4210*/  IADD3.X R26, PT, PT, RZ, R25, RZ, P3, !PT ;  /* 0x00000019ff1a7210 */ /* 0x000fe20001ffe4ff */
[----:B--2---:R-:W-:-:S14]  /*4220*/  DSETP.GEU.AND P2, PT, |R20|, |R18|, PT ;  /* 0x400000121400722a */ /* 0x004fdc0003f4e200 */
[----:B------:R-:W-:-:S04]  /*4230*/  @P2 ISETP.GE.U32.AND P0, PT, R27, R28, PT ;  /* 0x0000001c1b00220c */ /* 0x000fc80003f06070 */
[----:B------:R-:W-:-:S13]  /*4240*/  @P2 ISETP.GE.AND.EX P0, PT, R22, R25, PT, P0 ;  /* 0x000000191600220c */ /* 0x000fda0003f06300 */
[----:B------:R-:W-:-:S06]  /*4250*/  @P2 DSETP.LT.OR P0, PT, |R18|, |R20|, !P0 ;  /* 0x400000141200222a */ /* 0x000fcc0004701600 */
[----:B------:R-:W-:Y:S02]  /*4260*/  @P2 FSEL R5, R20, R18, P0 ;  /* 0x0000001214052208 */ /* 0x000fe40000000000 */
[----:B------:R-:W-:Y:S01]  /*4270*/  @P2 FSEL R20, R21, R19, P0 ;  /* 0x0000001315142208 */ /* 0x000fe20000000000 */
[----:B------:R-:W-:Y:S01]  /*4280*/  IMAD.X R21, RZ, RZ, R25, P4 ;  /* 0x000000ffff157224 */ /* 0x000fe200020e0619 */
[----:B------:R-:W-:Y:S01]  /*4290*/  @P2 SEL R28, R27, R28, P0 ;  /* 0x0000001c1b1c2207 */ /* 0x000fe20000000000 */
[----:B------:R-:W-:Y:S02]  /*42a0*/  @P2 IMAD.MOV.U32 R18, RZ, RZ, R5 ;  /* 0x000000ffff122224 */ /* 0x000fe400078e0005 */
[----:B------:R-:W-:Y:S02]  /*42b0*/  @P2 IMAD.MOV.U32 R19, RZ, RZ, R20 ;  /* 0x000000ffff132224 */ /* 0x000fe400078e0014 */
[--C-:B------:R-:W-:Y:S02]  /*42c0*/  IMAD.X R20, RZ, RZ, R25.reuse, P5 ;  /* 0x000000ffff147224 */ /* 0x100fe400028e0619 */
[----:B------:R-:W-:Y:S01]  /*42d0*/  IMAD.X R5, RZ, RZ, R25, P6 ;  /* 0x000000ffff057224 */ /* 0x000fe200030e0619 */
[----:B------:R-:W-:Y:S01]  /*42e0*/  @P2 SEL R25, R22, R25, P0 ;  /* 0x0000001916192207 */ /* 0x000fe20000000000 */
        /* <DEDUP_REMOVED lines=20> */
[----:B------:R-:W-:-:S05]  /*4430*/  ISETP.NE.AND P2, PT, R4, RZ, PT ;  /* 0x000000ff0400720c */ /* 0x000fca0003f45270 */
[----:B------:R-:W-:-:S14]  /*4440*/  DSETP.GEU.AND P1, PT, |R12|, |R10|, PT ;  /* 0x4000000a0c00722a */ /* 0x000fdc0003f2e200 */
[----:B------:R-:W-:-:S04]  /*4450*/  @P1 ISETP.GE.U32.AND P0, PT, R24, R15, PT ;  /* 0x0000000f1800120c */ /* 0x000fc80003f06070 */
[----:B------:R-:W-:-:S13]  /*4460*/  @P1 ISETP.GE.AND.EX P0, PT, R21, R20, PT, P0 ;  /* 0x000000141500120c */ /* 0x000fda0003f06300 */
[----:B------:R-:W-:-:S06]  /*4470*/  @P1 DSETP.LT.OR P0, PT, |R10|, |R12|, !P0 ;  /* 0x4000000c0a00122a */ /* 0x000fcc0004701600 */
[----:B------:R-:W-:Y:S02]  /*4480*/  @P1 FSEL R16, R12, R10, P0 ;  /* 0x0000000a0c101208 */ /* 0x000fe40000000000 */
[----:B------:R-:W-:Y:S01]  /*4490*/  @P1 FSEL R13, R13, R11, P0 ;  /* 0x0000000b0d0d1208 */ /* 0x000fe20000000000 */
[----:B------:R-:W-:Y:S06]  /*44a0*/  @P2 BRA `(.L_x_541) ;  /* 0x0000000000202947 */ /* 0x000fec0003800000 */
[----:B------:R-:W-:-:S05]  /*44b0*/  IMAD.MOV.U32 R17, RZ, RZ, 0x500 ;  /* 0x00000500ff117424 */ /* 0x000fca00078e00ff */
[----:B------:R-:W2:Y:S01]  /*44c0*/  ATOMG.E.ADD.STRONG.GPU PT, R7, desc[UR10][R8.64], R17 ;  /* 0x80000011080779a8 */ /* 0x000ea200081ef10a */
[----:B------:R-:W1:Y:S01]  /*44d0*/  S2UR UR5, SR_CgaCtaId ;  /* 0x00000000000579c3 */ /* 0x000e620000008800 */
[----:B------:R-:W-:Y:S02]  /*44e0*/  UMOV UR4, 0x400 ;  /* 0x0000040000047882 */ /* 0x000fe40000000000 */
[----:B-1----:R-:W-:-:S06]  /*44f0*/  ULEA UR4, UR5, UR4, 0x18 ;  /* 0x0000000405047291 */ /* 0x002fcc000f8ec0ff */
[----:B------:R-:W-:Y:S02]  /*4500*/  IMAD.U32 R14, RZ, RZ, UR4 ;  /* 0x00000004ff0e7e24 */ /* 0x000fe4000f8e00ff */
[----:B--2---:R-:W-:-:S05]  /*4510*/  VIADD R7, R7, UR6 ;  /* 0x0000000607077c36 */ /* 0x004fca0008000000 */
[----:B------:R1:W-:Y:S02]  /*4520*/  STS [R14+0x98], R7 ;  /* 0x000098070e007388 */ /* 0x0003e40000000800 */
.L_x_541:
[----:B0-----:R-:W-:Y:S05]  /*4530*/  BSYNC.RECONVERGENT B2 ;  /* 0x0000000000027941 */ /* 0x001fea0003800200 */
.L_x_540:
[----:B------:R-:W-:Y:S01]  /*4540*/  BAR.SYNC.DEFER_BLOCKING 0x0 ;  /* 0x0000000000007b1d */ /* 0x000fe20000010000 */
[----:B------:R-:W-:Y:S01]  /*4550*/  @P1 IMAD.MOV.U32 R10, RZ, RZ, R16 ;  /* 0x000000ffff0a1224 */ /* 0x000fe200078e0010 */
[----:B------:R-:W-:Y:S01]  /*4560*/  @P1 SEL R15, R24, R15, P0 ;  /* 0x0000000f180f1207 */ /* 0x000fe20000000000 */
[----:B------:R-:W-:Y:S01]  /*4570*/  @P1 IMAD.MOV.U32 R11, RZ, RZ, R13 ;  /* 0x000000ffff0b1224 */ /* 0x000fe200078e000d */
[----:B------:R-:W-:Y:S01]  /*4580*/  @P1 SEL R20, R21, R20, P0 ;  /* 0x0000001415141207 */ /* 0x000fe20000000000 */
[----:B-1----:R-:W-:-:S04]  /*4590*/  IMAD.U32 R7, RZ, RZ, UR7 ;  /* 0x00000007ff077e24 */ /* 0x002fc8000f8e00ff */
[----:B-----5:R-:W-:-:S14]  /*45a0*/  DSETP.GEU.AND P2, PT, |R10|, |R2|, PT ;  /* 0x400000020a00722a */ /* 0x020fdc0003f4e200 */
[----:B------:R-:W-:Y:S01]  /*45b0*/  @P2 ISETP.GE.U32.AND P0, PT, R15, R6, PT ;  /* 0x000000060f00220c */ /* 0x000fe20003f06070 */
[----:B------:R-:W0:Y:S03]  /*45c0*/  LDS R12, [R14+0x98] ;  /* 0x000098000e0c7984 */ /* 0x000e260000000800 */
        /* <DEDUP_REMOVED lines=9> */
[----:B------:R-:W-:-:S02]  /*4660*/  IMAD.MOV.U32 R22, RZ, RZ, R5 ;  /* 0x000000ffff167224 */ /* 0x000fc400078e0005 */
[----:B------:R-:W-:Y:S02]  /*4670*/  IMAD.MOV.U32 R20, RZ, RZ, R2 ;  /* 0x000000ffff147224 */ /* 0x000fe400078e0002 */
[----:B------:R-:W-:Y:S02]  /*4680*/  IMAD.MOV.U32 R21, RZ, RZ, R3 ;  /* 0x000000ffff157224 */ /* 0x000fe400078e0003 */
[----:B0-----:R-:W-:-:S05]  /*4690*/  VIADD R10, R12, 0x500 ;  /* 0x000005000c0a7836 */ /* 0x001fca0000000000 */
[----:B------:R-:W-:-:S13]  /*46a0*/  ISETP.GT.AND P0, PT, R10, R7, PT ;  /* 0x000000070a00720c */ /* 0x000fda0003f04270 */
[----:B------:R-:W-:Y:S05]  /*46b0*/  @!P0 BRA `(.L_x_542) ;  /* 0xfffffff800908947 */ /* 0x000fea000383ffff */
[----:B------:R-:W-:Y:S05]  /*46c0*/  BSYNC.RECONVERGENT B1 ;  /* 0x0000000000017941 */ /* 0x000fea0003800200 */
.L_x_539:
[----:B------:R-:W-:Y:S01]  /*46d0*/  ISETP.GE.AND P0, PT, R12, R7, PT ;  /* 0x000000070c00720c */ /* 0x000fe20003f06270 */
[----:B------:R-:W0:Y:S01]  /*46e0*/  LDCU.64 UR6, c[0x0][0x388] ;  /* 0x00007100ff0677ac */ /* 0x000e220008000a00 */
[----:B------:R-:W-:Y:S01]  /*46f0*/  BSSY.RECONVERGENT B1, `(.L_x_536) ;  /* 0x00000ac000017945 */ /* 0x000fe20003800200 */
[----:B------:R-:W1:Y:S10]  /*4700*/  LDCU.64 UR4, c[0x0][0x388] ;  /* 0x00007100ff0477ac */ /* 0x000e740008000a00 */
[----:B------:R-:W-:Y:S05]  /*4710*/  @P0 BRA `(.L_x_543) ;  /* 0x0000000800a40947 */ /* 0x000fea0003800000 */
[----:B------:R-:W-:-:S05]  /*4720*/  IMAD.IADD R9, R7, 0x1, -R12 ;  /* 0x0000000107097824 */ /* 0x000fca00078e0a0c */
[----:B------:R-:W-:-:S13]  /*4730*/  ISETP.GE.AND P0, PT, R4, R9, PT ;  /* 0x000000090400720c */ /* 0x000fda0003f06270 */
[----:B------:R-:W-:Y:S05]  /*4740*/  @P0 BRA `(.L_x_543) ;  /* 0x0000000800980947 */ /* 0x000fea0003800000 */
[----:B------:R-:W-:Y:S01]  /*4750*/  LOP3.LUT R8, RZ, R4, RZ, 0x33, !PT ;  /* 0x00000004ff087212 */ /* 0x000fe200078e33ff */
[----:B------:R-:W-:Y:S03]  /*4760*/  BSSY.RECONVERGENT B2, `(.L_x_544) ;  /* 0x000002f000027945 */ /* 0x000fe60003800200 */
[----:B------:R-:W-:Y:S01]  /*4770*/  IADD3 R18, PT, PT, -R12, R7, R8 ;  /* 0x000000070c127210 */ /* 0x000fe20007ffe108 */
[----:B------:R-:W-:-:S03]  /*4780*/  IMAD.MOV.U32 R8, RZ, RZ, R4 ;  /* 0x000000ffff087224 */ /* 0x000fc600078e0004 */
[----:B------:R-:W-:-:S04]  /*4790*/  LOP3.LUT R7, R18, 0x300, RZ, 0xc0, !PT ;  /* 0x0000030012077812 */ /* 0x000fc800078ec0ff */
[----:B------:R-:W-:-:S13]  /*47a0*/  ISETP.NE.AND P0, PT, R7, 0x300, PT ;  /* 0x000003000700780c */ /* 0x000fda0003f05270 */
[----:B------:R-:W-:Y:S05]  /*47b0*/  @!P0 BRA `(.L_x_545) ;  /* 0x0000000000a48947 */ /* 0x000fea0003800000 */
[----:B------:R-:W2:Y:S01]  /*47c0*/  LDC.64 R10, c[0x0][0x380] ;  /* 0x0000e000ff0a7b82 */ /* 0x000ea20000000a00 */
[----:B------:R-:W-:Y:S01]  /*47d0*/  LEA.HI R7, R18, 0x1, RZ, 0x18 ;  /* 0x0000000112077811 */ /* 0x000fe200078fc0ff */
[----:B------:R-:W-:Y:S02]  /*47e0*/  IMAD.IADD R13, R4, 0x1, R12 ;  /* 0x00000001040d7824 */ /* 0x000fe400078e020c */
[----:B------:R-:W-:Y:S01]  /*47f0*/  IMAD.MOV.U32 R8, RZ, RZ, R4 ;  /* 0x000000ffff087224 */ /* 0x000fe200078e0004 */
[----:B------:R-:W-:-:S05]  /*4800*/  LOP3.LUT R7, R7, 0x3, RZ, 0xc0, !PT ;  /* 0x0000000307077812 */ /* 0x000fca00078ec0ff */
[----:B------:R-:W-:-:S07]  /*4810*/  IMAD.MOV R7, RZ, RZ, -R7 ;  /* 0x000000ffff077224 */ /* 0x000fce00078e0a07 */
.L_x_548:
[----:B--2---:R-:W-:-:S06]  /*4820*/  IMAD.WIDE R14, R13, 0x8, R10 ;  /* 0x000000080d0e7825 */ /* 0x004fcc00078e020a */
[----:B------:R-:W2:Y:S01]  /*4830*/  LDG.E.64 R14, desc[UR10][R14.64] ;  /* 0x0000000a0e0e7981 */ /* 0x000ea2000c1e1b00 */
[----:B-1----:R-:W-:Y:S01]  /*4840*/  IADD3 R22, P1, PT, R13, UR4, RZ ;  /* 0x000000040d167c10 */ /* 0x002fe2000ff3e0ff */
[----:B------:R-:W-:Y:S01]  /*4850*/  VIADD R7, R7, 0x1 ;  /* 0x0000000107077836 */ /* 0x000fe20000000000 */
[----:B------:R-:W-:Y:S01]  /*4860*/  BSSY.RECONVERGENT B3, `(.L_x_546) ;  /* 0x000001b000037945 */ /* 0x000fe20003800200 */
[----:B------:R-:W-:Y:S01]  /*4870*/  IMAD.MOV.U32 R19, RZ, RZ, R6 ;  /* 0x000000ffff137224 */ /* 0x000fe200078e0006 */
[----:B------:R-:W-:Y:S01]  /*4880*/  LEA.HI.X.SX32 R21, R13, UR5, 0x1, P1 ;  /* 0x000000050d157c11 */ /* 0x000fe200088f0eff */
[----:B------:R-:W-:Y:S01]  /*4890*/  IMAD.MOV.U32 R20, RZ, RZ, R5 ;  /* 0x000000ffff147224 */ /* 0x000fe200078e0005 */
[----:B------:R-:W-:Y:S01]  /*48a0*/  MOV R16, R2 ;  /* 0x0000000200107202 */ /* 0x000fe20000000f00 */
[----:B------:R-:W-:Y:S01]  /*48b0*/  IMAD.MOV.U32 R17, RZ, RZ, R3 ;  /* 0x000000ffff117224 */ /* 0x000fe200078e0003 */
[----:B------:R-:W-:Y:S01]  /*48c0*/  ISETP.NE.AND P2, PT, R7, RZ, PT ;  /* 0x000000ff0700720c */ /* 0x000fe20003f45270 */
        /* <DEDUP_REMOVED lines=20> */
.L_x_547:
[----:B0-----:R-:W-:Y:S05]  /*4a10*/  BSYNC.RECONVERGENT B3 ;  /* 0x0000000000037941 */ /* 0x001fea0003800200 */
.L_x_546:
[----:B------:R-:W-:Y:S02]  /*4a20*/  VIADD R8, R8, 0x100 ;  /* 0x0000010008087836 */ /* 0x000fe40000000000 */
[----:B------:R-:W-:Y:S01]  /*4a30*/  VIADD R13, R13, 0x100 ;  /* 0x000001000d0d7836 */ /* 0x000fe20000000000 */
[----:B------:R-:W-:Y:S06]  /*4a40*/  @P2 BRA `(.L_x_548) ;  /* 0xfffffffc00742947 */ /* 0x000fec000383ffff */
.L_x_545:
[----:B01----:R-:W-:Y:S05]  /*4a50*/  BSYNC.RECONVERGENT B2 ;  /* 0x0000000000027941 */ /* 0x003fea0003800200 */
.L_x_544:
        /* <DEDUP_REMOVED lines=9> */
.L_x_557:
[----:B------:R-:W-:-:S05]  /*4af0*/  IMAD.WIDE R22, R7, 0x8, R10 ;  /* 0x0000000807167825 */ /* 0x000fca00078e020a */
[----:B------:R-:W2:Y:S04]  /*4b00*/  LDG.E.64 R20, desc[UR10][R22.64+-0x1000] ;  /* 0xfff0000a16147981 */ /* 0x000ea8000c1e1b00 */
[----:B------:R0:W5:Y:S04]  /*4b10*/  LDG.E.64 R16, desc[UR10][R22.64+-0x800] ;  /* 0xfff8000a16107981 */ /* 0x000168000c1e1b00 */
[----:B------:R0:W5:Y:S04]  /*4b20*/  LDG.E.64 R14, desc[UR10][R22.64] ;  /* 0x0000000a160e7981 */ /* 0x000168000c1e1b00 */
[----:B------:R0:W5:Y:S01]  /*4b30*/  LDG.E.64 R12, desc[UR10][R22.64+0x800] ;  /* 0x0008000a160c7981 */ /* 0x000162000c1e1b00 */
[C---:B------:R-:W-:Y:S01]  /*4b40*/  IADD3 R29, P1, PT, R7.reuse, UR6, RZ ;  /* 0x00000006071d7c10 */ /* 0x040fe2000ff3e0ff */
[----:B------:R-:W-:Y:S03]  /*4b50*/  BSSY.RECONVERGENT B2, `(.L_x_549) ;  /* 0x0000016000027945 */ /* 0x000fe60003800200 */
[----:B------:R-:W-:Y:S01]  /*4b60*/  LEA.HI.X.SX32 R30, R7, UR7, 0x1, P1 ;  /* 0x00000007071e7c11 */ /* 0x000fe200088f0eff */
        /* <DEDUP_REMOVED lines=20> */
.L_x_550:
[----:B------:R-:W-:Y:S05]  /*4cb0*/  BSYNC.RECONVERGENT B2 ;  /* 0x0000000000027941 */ /* 0x000fea0003800200 */
.L_x_549:
        /* <DEDUP_REMOVED lines=23> */
.L_x_552:
[----:B------:R-:W-:Y:S05]  /*4e30*/  BSYNC.RECONVERGENT B2 ;  /* 0x0000000000027941 */ /* 0x000fea0003800200 */
.L_x_551:
        /* <DEDUP_REMOVED lines=24> */
.L_x_554:
[----:B------:R-:W-:Y:S05]  /*4fc0*/  BSYNC.RECONVERGENT B2 ;  /* 0x0000000000027941 */ /* 0x000fea0003800200 */
.L_x_553:
        /* <DEDUP_REMOVED lines=22> */
.L_x_556:
[----:B------:R-:W-:Y:S05]  /*5130*/  BSYNC.RECONVERGENT B2 ;  /* 0x0000000000027941 */ /* 0x000fea0003800200 */
.L_x_555:
[----:B------:R-:W-:Y:S02]  /*5140*/  VIADD R8, R8, 0x400 ;  /* 0x0000040008087836 */ /* 0x000fe40000000000 */
[----:B------:R-:W-:Y:S02]  /*5150*/  VIADD R27, R27, 0x400 ;  /* 0x000004001b1b7836 */ /* 0x000fe40000000000 */
[----:B------:R-:W-:Y:S01]  /*5160*/  VIADD R26, R26, 0x400 ;  /* 0x000004001a1a7836 */ /* 0x000fe20000000000 */
[----:B------:R-:W-:Y:S01]  /*5170*/  ISETP.GE.AND P0, PT, R8, R9, PT ;  /* 0x000000090800720c */ /* 0x000fe20003f06270 */
[----:B------:R-:W-:Y:S02]  /*5180*/  VIADD R25, R25, 0x400 ;  /* 0x0000040019197836 */ /* 0x000fe40000000000 */
[----:B------:R-:W-:-:S10]  /*5190*/  VIADD R7, R7, 0x400 ;  /* 0x0000040007077836 */ /* 0x000fd40000000000 */
[----:B------:R-:W-:Y:S05]  /*51a0*/  @!P0 BRA `(.L_x_557) ;  /* 0xfffffff800508947 */ /* 0x000fea000383ffff */
.L_x_543:
[----:B01----:R-:W-:Y:S05]  /*51b0*/  BSYNC.RECONVERGENT B1 ;  /* 0x0000000000017941 */ /* 0x003fea0003800200 */
.L_x_536:
        /* <DEDUP_REMOVED lines=13> */
[----:B------:R-:W-:Y:S01]  /*5290*/  MOV R12, R7 ;  /* 0x00000007000c7202 */ /* 0x000fe20000000f00 */
[----:B------:R-:W-:Y:S02]  /*52a0*/  IMAD.MOV.U32 R13, RZ, RZ, R16 ;  /* 0x000000ffff0d7224 */ /* 0x000fe400078e0010 */
        /* <DEDUP_REMOVED lines=17> */
.L_x_559:
[----:B------:R-:W-:Y:S05]  /*53c0*/  BSYNC.RECONVERGENT B1 ;  /* 0x0000000000017941 */ /* 0x000fea0003800200 */
.L_x_558:
        /* <DEDUP_REMOVED lines=31> */
.L_x_561:
[----:B------:R-:W-:Y:S05]  /*55c0*/  BSYNC.RECONVERGENT B1 ;  /* 0x0000000000017941 */ /* 0x000fea0003800200 */
.L_x_560:
[----:B------:R-:W-:Y:S01]  /*55d0*/  ISETP.GT.AND P0, PT, R14, 0x1b, PT ;  /* 0x0000001b0e00780c */ /* 0x000fe20003f04270 */
[----:B0-----:R0:W0:Y:S01]  /*55e0*/  SHFL.DOWN PT, R8, R2, 0x4, 0x1f ;  /* 0x08801f0002087f89 */ /* 0x00102200000e0000 */
[----:B------:R-:W-:Y:S01]  /*55f0*/  BSSY.RECONVERGENT B1, `(.L_x_562) ;  /* 0x000001d000017945 */ /* 0x000fe20003800200 */
[----:B---3--:R-:W-:Y:S02]  /*5600*/  IMAD.MOV.U32 R11, RZ, RZ, R5 ;  /* 0x000000ffff0b7224 */ /* 0x008fe400078e0005 */
[----:B------:R3:W0:Y:S01]  /*5610*/  SHFL.DOWN PT, R9, R3, 0x4, 0x1f ;  /* 0x08801f0003097f89 */ /* 0x00062200000e0000 */
[----:B------:R-:W-:Y:S02]  /*5620*/  IMAD.MOV.U32 R12, RZ, RZ, R10 ;  /* 0x000000ffff0c7224 */ /* 0x000fe400078e000a */
[----:B-1----:R-:W-:Y:S01]  /*5630*/  IMAD.MOV.U32 R6, RZ, RZ, R2 ;  /* 0x000000ffff067224 */ /* 0x002fe200078e0002 */
[----:B----4-:R3:W1:Y:S01]  /*5640*/  SHFL.DOWN PT, R16, R5, 0x4, 0x1f ;  /* 0x08801f0005107f89 */ /* 0x01066200000e0000 */
[----:B--2---:R-:W-:-:S03]  /*5650*/  IMAD.MOV.U32 R7, RZ, RZ, R3 ;  /* 0x000000ffff077224 */ /* 0x004fc600078e0003 */
[----:B------:R3:W2:Y:S01]  /*5660*/  SHFL.DOWN PT, R13, R10, 0x4, 0x1f ;  /* 0x08801f000a0d7f89 */ /* 0x0006a200000e0000 */
[----:B------:R-:W-:Y:S05]  /*5670*/  @P0 BRA `(.L_x_563) ;  /* 0x0000000000500947 */ /* 0x000fea0003800000 */
[----:B0-----:R-:W-:Y:S01]  /*5680*/  DSETP.GEU.AND P0, PT, |R2|, |R8|, PT ;  /* 0x400000080200722a */ /* 0x001fe20003f0e200 */
[----:B-1----:R-:W-:Y:S02]  /*5690*/  IMAD.MOV.U32 R11, RZ, RZ, R16 ;  /* 0x000000ffff0b7224 */ /* 0x002fe400078e0010 */
[----:B--2---:R-:W-:Y:S02]  /*56a0*/  IMAD.MOV.U32 R12, RZ, RZ, R13 ;  /* 0x000000ffff0c7224 */ /* 0x004fe400078e000d */
        /* <DEDUP_REMOVED lines=17> */
.L_x_563:
[----:B------:R-:W-:Y:S05]  /*57c0*/  BSYNC.RECONVERGENT B1 ;  /* 0x0000000000017941 */ /* 0x000fea0003800200 */
.L_x_562:
[----:B------:R-:W-:Y:S01]  /*57d0*/  ISETP.GT.AND P0, PT, R14, 0x17, PT ;  /* 0x000000170e00780c */ /* 0x000fe20003f04270 */
[----:B0-----:R0:W4:Y:S01]  /*57e0*/  SHFL.DOWN PT, R8, R6, 0x8, 0x1f ;  /* 0x09001f0006087f89 */ /* 0x00112200000e0000 */
[----:B------:R-:W-:Y:S01]  /*57f0*/  BSSY.RECONVERGENT B1, `(.L_x_564) ;  /* 0x000001d000017945 */ /* 0x000fe20003800200 */
[----:B---3--:R-:W-:Y:S02]  /*5800*/  IMAD.MOV.U32 R5, RZ, RZ, R11 ;  /* 0x000000ffff057224 */ /* 0x008fe400078e000b */
[----:B------:R0:W3:Y:S01]  /*5810*/  SHFL.DOWN PT, R9, R7, 0x8, 0x1f ;  /* 0x09001f0007097f89 */ /* 0x0000e200000e0000 */
[----:B------:R-:W-:Y:S02]  /*5820*/  IMAD.MOV.U32 R10, RZ, RZ, R12 ;  /* 0x000000ffff0a7224 */ /* 0x000fe400078e000c */
[----:B------:R-:W-:Y:S01]  /*5830*/  IMAD.MOV.U32 R2, RZ, RZ, R6 ;  /* 0x000000ffff027224 */ /* 0x000fe200078e0006 */
[----:B-1----:R0:W1:Y:S01]  /*5840*/  SHFL.DOWN PT, R16, R11, 0x8, 0x1f ;  /* 0x09001f000b107f89 */ /* 0x00206200000e0000 */
[----:B------:R-:W-:-:S03]  /*5850*/  IMAD.MOV.U32 R3, RZ, RZ, R7 ;  /* 0x000000ffff037224 */ /* 0x000fc600078e0007 */
[----:B--2---:R0:W2:Y:S01]  /*5860*/  SHFL.DOWN PT, R13, R12, 0x8, 0x1f ;  /* 0x09001f000c0d7f89 */ /* 0x0040a200000e0000 */
[----:B------:R-:W-:Y:S05]  /*5870*/  @P0 BRA `(.L_x_565) ;  /* 0x0000000000500947 */ /* 0x000fea0003800000 */
[----:B---34-:R-:W-:Y:S01]  /*5880*/  DSETP.GEU.AND P0, PT, |R6|, |R8|, PT ;  /* 0x400000080600722a */ /* 0x018fe20003f0e200 */
[----:B-1----:R-:W-:Y:S02]  /*5890*/  IMAD.MOV.U32 R5, RZ, RZ, R16 ;  /* 0x000000ffff057224 */ /* 0x002fe400078e0010 */
        /* <DEDUP_REMOVED lines=18> */
.L_x_565:
[----:B------:R-:W-:Y:S05]  /*59c0*/  BSYNC.RECONVERGENT B1 ;  /* 0x0000000000017941 */ /* 0x000fea0003800200 */
.L_x_564:
[----:B------:R-:W-:Y:S01]  /*59d0*/  ISETP.GT.AND P0, PT, R14, 0xf, PT ;  /* 0x0000000f0e00780c */ /* 0x000fe20003f04270 */
[----:B0-----:R0:W0:Y:S01]  /*59e0*/  SHFL.DOWN PT, R6, R2, 0x10, 0x1f ;  /* 0x0a001f0002067f89 */ /* 0x00102200000e0000 */
[----:B------:R-:W-:Y:S01]  /*59f0*/  BSSY.RECONVERGENT B1, `(.L_x_566) ;  /* 0x000001d000017945 */ /* 0x000fe20003800200 */
[----:B------:R-:W-:Y:S02]  /*5a00*/  IMAD.MOV.U32 R17, RZ, RZ, R5 ;  /* 0x000000ffff117224 */ /* 0x000fe400078e0005 */
[----:B------:R0:W0:Y:S01]  /*5a10*/  SHFL.DOWN PT, R7, R3, 0x10, 0x1f ;  /* 0x0a001f0003077f89 */ /* 0x00002200000e0000 */
[----:B------:R-:W-:Y:S02]  /*5a20*/  IMAD.MOV.U32 R19, RZ, RZ, R10 ;  /* 0x000000ffff137224 */ /* 0x000fe400078e000a */
[----:B------:R-:W-:Y:S01]  /*5a30*/  IMAD.MOV.U32 R12, RZ, RZ, R2 ;  /* 0x000000ffff0c7224 */ /* 0x000fe200078e0002 */
[----:B----4-:R4:W0:Y:S01]  /*5a40*/  SHFL.DOWN PT, R8, R5, 0x10, 0x1f ;  /* 0x0a001f0005087f89 */ /* 0x01082200000e0000 */
[----:B--2---:R-:W-:-:S03]  /*5a50*/  IMAD.MOV.U32 R13, RZ, RZ, R3 ;  /* 0x000000ffff0d7224 */ /* 0x004fc600078e0003 */
[----:B---3--:R4:W2:Y:S01]  /*5a60*/  SHFL.DOWN PT, R9, R10, 0x10, 0x1f ;  /* 0x0a001f000a097f89 */ /* 0x0088a200000e0000 */
[----:B------:R-:W-:Y:S05]  /*5a70*/  @P0 BRA `(.L_x_567) ;  /* 0x0000000000500947 */ /* 0x000fea0003800000 */
[----:B0-----:R-:W-:Y:S01]  /*5a80*/  DSETP.GEU.AND P0, PT, |R2|, |R6|, PT ;  /* 0x400000060200722a */ /* 0x001fe20003f0e200 */
[----:B------:R-:W-:Y:S02]  /*5a90*/  IMAD.MOV.U32 R17, RZ, RZ, R8 ;  /* 0x000000ffff117224 */ /* 0x000fe400078e0008 */
        /* <DEDUP_REMOVED lines=18> */
.L_x_567:
[----:B------:R-:W-:Y:S05]  /*5bc0*/  BSYNC.RECONVERGENT B1 ;  /* 0x0000000000017941 */ /* 0x000fea0003800200 */
.L_x_566:
[----:B------:R-:W-:Y:S01]  /*5bd0*/  ISETP.NE.AND P0, PT, R14, RZ, PT ;  /* 0x000000ff0e00720c */ /* 0x000fe20003f05270 */
[----:B------:R-:W-:-:S12]  /*5be0*/  BSSY.RECONVERGENT B1, `(.L_x_568) ;  /* 0x000000b000017945 */ /* 0x000fd80003800200 */
[----:B------:R-:W-:Y:S05]  /*5bf0*/  @P0 BRA `(.L_x_569) ;  /* 0x0000000000240947 */ /* 0x000fea0003800000 */
[----:B0-----:R-:W0:Y:S01]  /*5c00*/  S2R R6, SR_CgaCtaId ;  /* 0x0000000000067919 */ /* 0x001e220000008800 */
[----:B------:R-:W-:Y:S01]  /*5c10*/  MOV R3, 0x400 ;  /* 0x0000040000037802 */ /* 0x000fe20000000f00 */
[----:B------:R-:W-:Y:S01]  /*5c20*/  IMAD.MOV.U32 R18, RZ, RZ, R17 ;  /* 0x000000ffff127224 */ /* 0x000fe200078e0011 */
[----:B------:R-:W-:-:S04]  /*5c30*/  SHF.R.U32.HI R2, RZ, 0x1, R4 ;  /* 0x00000001ff027819 */ /* 0x000fc80000011604 */
[----:B------:R-:W-:Y:S02]  /*5c40*/  LOP3.LUT R2, R2, 0x1f0, RZ, 0xc0, !PT ;  /* 0x000001f002027812 */ /* 0x000fe400078ec0ff */
[----:B0-----:R-:W-:-:S05]  /*5c50*/  LEA R3, R6, R3, 0x18 ;  /* 0x0000000306037211 */ /* 0x001fca00078ec0ff */
[----:B------:R-:W-:-:S05]  /*5c60*/  IMAD.IADD R3, R2, 0x1, R3 ;  /* 0x0000000102037824 */ /* 0x000fca00078e0203 */
[----:B------:R3:W-:Y:S04]  /*5c70*/  STS.64 [R3+0x10], R18 ;  /* 0x0000101203007388 */ /* 0x0007e80000000a00 */
[----:B------:R3:W-:Y:S02]  /*5c80*/  STS.64 [R3+0x8], R12 ;  /* 0x0000080c03007388 */ /* 0x0007e40000000a00 */
.L_x_569:
[----:B------:R-:W-:Y:S05]  /*5c90*/  BSYNC.RECONVERGENT B1 ;  /* 0x0000000000017941 */ /* 0x000fea0003800200 */
.L_x_568:
[----:B------:R-:W-:Y:S01]  /*5ca0*/  BAR.SYNC.DEFER_BLOCKING 0x0 ;  /* 0x0000000000007b1d */ /* 0x000fe20000010000 */
[----:B------:R-:W-:-:S13]  /*5cb0*/  ISETP.NE.AND P1, PT, R4, RZ, PT ;  /* 0x000000ff0400720c */ /* 0x000fda0003f25270 */
[----:B------:R-:W-:Y:S05]  /*5cc0*/  @P1 BRA `(.L_x_497) ;  /* 0x00000008008c1947 */ /* 0x000fea0003800000 */
[----:B0--3--:R-:W0:Y:S01]  /*5cd0*/  S2R R3, SR_CgaCtaId ;  /* 0x0000000000037919 */ /* 0x009e220000008800 */
[----:B------:R-:W-:Y:S01]  /*5ce0*/  MOV R2, 0x400 ;  /* 0x0000040000027802 */ /* 0x000fe20000000f00 */
[----:B------:R-:W-:Y:S03]  /*5cf0*/  BSSY.RECONVERGENT B1, `(.L_x_570) ;  /* 0x000001a000017945 */ /* 0x000fe60003800200 */
[----:B0-----:R-:W-:-:S05]  /*5d00*/  LEA R30, R3, R2, 0x18 ;  /* 0x00000002031e7211 */ /* 0x001fca00078ec0ff */
[----:B------:R-:W0:Y:S04]  /*5d10*/  LDS.64 R14, [R30+0x18] ;  /* 0x000018001e0e7984 */ /* 0x000e280000000a00 */
[----:B----4-:R-:W3:Y:S04]  /*5d20*/  LDS.128 R4, [R30+0x20] ;  /* 0x000020001e047984 */ /* 0x010ee80000000c00 */
[----:B------:R4:W1:Y:S04]  /*5d30*/  LDS.64 R28, [R30+0x80] ;  /* 0x000080001e1c7984 */ /* 0x0008680000000a00 */
[----:B--2---:R4:W2:Y:S01]  /*5d40*/  LDS.128 R8, [R30+0x30] ;  /* 0x000030001e087984 */ /* 0x0048a20000000c00 */
[----:B0-----:R-:W-:Y:S01]  /*5d50*/  DSETP.GEU.AND P0, PT, |R12|, |R14|, PT ;  /* 0x4000000e0c00722a */ /* 0x001fe20003f0e200 */
[----:B------:R-:W-:Y:S01]  /*5d60*/  MOV R2, R14 ;  /* 0x0000000e00027202 */ /* 0x000fe20000000f00 */
[----:B------:R-:W-:-:S02]  /*5d70*/  IMAD.MOV.U32 R3, RZ, RZ, R15 ;  /* 0x000000ffff037224 */ /* 0x000fc400078e000f */
[----:B---3--:R-:W-:Y:S02]  /*5d80*/  IMAD.MOV.U32 R31, RZ, RZ, R4 ;  /* 0x000000ffff1f7224 */ /* 0x008fe400078e0004 */
[----:B------:R-:W-:-:S08]  /*5d90*/  IMAD.MOV.U32 R33, RZ, RZ, R5 ;  /* 0x000000ffff217224 */ /* 0x000fd000078e0005 */
[----:B-12-4-:R-:W-:Y:S05]  /*5da0*/  @!P0 BRA `(.L_x_571) ;  /* 0x0000000000388947 */ /* 0x016fea0003800000 */
        /* <DEDUP_REMOVED lines=14> */
.L_x_571:
[----:B------:R-:W-:Y:S05]  /*5e90*/  BSYNC.RECONVERGENT B1 ;  /* 0x0000000000017941 */ /* 0x000fea0003800200 */
.L_x_570:
        /* <DEDUP_REMOVED lines=25> */
.L_x_573:
[----:B------:R-:W-:Y:S05]  /*6030*/  BSYNC.RECONVERGENT B1 ;  /* 0x0000000000017941 */ /* 0x000fea0003800200 */
.L_x_572:
        /* <DEDUP_REMOVED lines=21> */
.L_x_575:
[----:B------:R-:W-:Y:S05]  /*6190*/  BSYNC.RECONVERGENT B1 ;  /* 0x0000000000017941 */ /* 0x000fea0003800200 */
.L_x_574:
        /* <DEDUP_REMOVED lines=21> */
.L_x_577:
[----:B------:R-:W-:Y:S05]  /*62f0*/  BSYNC.RECONVERGENT B1 ;  /* 0x0000000000017941 */ /* 0x000fea0003800200 */
.L_x_576:
        /* <DEDUP_REMOVED lines=21> */
.L_x_579:
[----:B------:R-:W-:Y:S05]  /*6450*/  BSYNC.RECONVERGENT B1 ;  /* 0x0000000000017941 */ /* 0x000fea0003800200 */
.L_x_578:
        /* <DEDUP_REMOVED lines=21> */
.L_x_581:
[----:B------:R-:W-:Y:S05]  /*65b0*/  BSYNC.RECONVERGENT B1 ;  /* 0x0000000000017941 */ /* 0x000fea0003800200 */
.L_x_580:
        /* <DEDUP_REMOVED lines=20> */
.L_x_497:
[----:B------:R-:W-:Y:S05]  /*6700*/  BSYNC.RECONVERGENT B0 ;  /* 0x0000000000007941 */ /* 0x000fea0003800200 */
.L_x_464:
[----:B------:R-:W-:Y:S05]  /*6710*/  @P1 EXIT ;  /* 0x000000000000194d */ /* 0x000fea0003800000 */
[----:B01-3--:R-:W0:Y:S01]  /*6720*/  LDC.64 R2, c[0x0][0x390] ;  /* 0x0000e400ff027b82 */ /* 0x00be220000000a00 */
[----:B------:R-:W-:Y:S02]  /*6730*/  IMAD.MOV.U32 R18, RZ, RZ, R17 ;  /* 0x000000ffff127224 */ /* 0x000fe400078e0011 */
[----:B0-----:R-:W-:-:S05]  /*6740*/  IMAD.WIDE.U32 R2, R0, 0x10, R2 ;  /* 0x0000001000027825 */ /* 0x001fca00078e0002 */
[----:B------:R-:W-:Y:S04]  /*6750*/  STG.E.64 desc[UR10][R2.64], R12 ;  /* 0x0000000c02007986 */ /* 0x000fe8000c101b0a */
[----:B------:R-:W-:Y:S01]  /*6760*/  STG.E.64 desc[UR10][R2.64+0x8], R18 ;  /* 0x0000081202007986 */ /* 0x000fe2000c101b0a */
[----:B------:R-:W-:Y:S05]  /*6770*/  EXIT ;  /* 0x000000000000794d */ /* 0x000fea0003800000 */
.L_x_582:
        /* <DEDUP_REMOVED lines=16> */
.L_x_748:


//--------------------- .text._ZN6thrust24THRUST_300001_SM_1000_NS8cuda_cub4core6detail13_kernel_agentINS1_8__reduce11ReduceAgentINS0_12zip_iteratorIN4cuda3std3__45tupleIJNS0_10device_ptrIdEENS0_17counting_iteratorIlNS0_11use_defaultESF_SF_EEEEEEEPNSB_IJdlEEESJ_iNS1_9__extrema9arg_max_fIdl13cmpAbsDoublesEEEEJSI_SK_iSO_EEEvDpT0_ --------------------------
	.section	.text._ZN6thrust24THRUST_300001_SM_1000_NS8cuda_cub4core6detail13_kernel_agentINS1_8__reduce11ReduceAgentINS0_12zip_iteratorIN4cuda3std3__45tupleIJNS0_10device_ptrIdEENS0_17counting_iteratorIlNS0_11use_defaultESF_SF_EEEEEEEPNSB_IJdlEEESJ_iNS1_9__extrema9arg_max_fIdl13cmpAbsDoublesEEEEJSI_SK_iSO_EEEvDpT0_,"ax",@progbits
	.align	128
        .global         _ZN6thrust24THRUST_300001_SM_1000_NS8cuda_cub4core6detail13_kernel_agentINS1_8__reduce11ReduceAgentINS0_12zip_iteratorIN4cuda3std3__45tupleIJNS0_10device_ptrIdEENS0_17counting_iteratorIlNS0_11use_defaultESF_SF_EEEEEEEPNSB_IJdlEEESJ_iNS1_9__extrema9arg_max_fIdl13cmpAbsDoublesEEEEJSI_SK_iSO_EEEvDpT0_
        .type           _ZN6thrust24THRUST_300001_SM_1000_NS8cuda_cub4core6detail13_kernel_agentINS1_8__reduce11ReduceAgentINS0_12zip_iteratorIN4cuda3std3__45tupleIJNS0_10device_ptrIdEENS0_17counting_iteratorIlNS0_11use_defaultESF_SF_EEEEEEEPNSB_IJdlEEESJ_iNS1_9__extrema9arg_max_fIdl13cmpAbsDoublesEEEEJSI_SK_iSO_EEEvDpT0_,@function
        .size           _ZN6thrust24THRUST_300001_SM_1000_NS8cuda_cub4core6detail13_kernel_agentINS1_8__reduce11ReduceAgentINS0_12zip_iteratorIN4cuda3std3__45tupleIJNS0_10device_ptrIdEENS0_17counting_iteratorIlNS0_11use_defaultESF_SF_EEEEEEEPNSB_IJdlEEESJ_iNS1_9__extrema9arg_max_fIdl13cmpAbsDoublesEEEEJSI_SK_iSO_EEEvDpT0_,(.L_x_749 - _ZN6thrust24THRUST_300001_SM_1000_NS8cuda_cub4core6detail13_kernel_agentINS1_8__reduce11ReduceAgentINS0_12zip_iteratorIN4cuda3std3__45tupleIJNS0_10device_ptrIdEENS0_17counting_iteratorIlNS0_11use_defaultESF_SF_EEEEEEEPNSB_IJdlEEESJ_iNS1_9__extrema9arg_max_fIdl13cmpAbsDoublesEEEEJSI_SK_iSO_EEEvDpT0_)
        .other          _ZN6thrust24THRUST_300001_SM_1000_NS8cuda_cub4core6detail13_kernel_agentINS1_8__reduce11ReduceAgentINS0_12zip_iteratorIN4cuda3std3__45tupleIJNS0_10device_ptrIdEENS0_17counting_iteratorIlNS0_11use_defaultESF_SF_EEEEEEEPNSB_IJdlEEESJ_iNS1_9__extrema9arg_max_fIdl13cmpAbsDoublesEEEEJSI_SK_iSO_EEEvDpT0_,@"STO_CUDA_ENTRY STV_DEFAULT"
_ZN6thrust24THRUST_300001_SM_1000_NS8cuda_cub4core6detail13_kernel_agentINS1_8__reduce11ReduceAgentINS0_12zip_iteratorIN4cuda3std3__45tupleIJNS0_10device_ptrIdEENS0_17counting_iteratorIlNS0_11use_defaultESF_SF_EEEEEEEPNSB_IJdlEEESJ_iNS1_9__extrema9arg_max_fIdl13cmpAbsDoublesEEEEJSI_SK_iSO_EEEvDpT0_:
.text._ZN6thrust24THRUST_300001_SM_1000_NS8cuda_cub4core6detail13_kernel_agentINS1_8__reduce11ReduceAgentINS0_12zip_iteratorIN4cuda3std3__45tupleIJNS0_10device_ptrIdEENS0_17counting_iteratorIlNS0_11use_defaultESF_SF_EEEEEEEPNSB_IJdlEEESJ_iNS1_9__extrema9arg_max_fIdl13cmpAbsDoublesEEEEJSI_SK_iSO_EEEvDpT0_:
        /* <DEDUP_REMOVED lines=23> */
.L_x_586:
[----:B0-----:R-:W-:Y:S05]  /*0170*/  BSYNC.RECONVERGENT B1 ;  /* 0x0000000000017941 */ /* 0x001fea0003800200 */
.L_x_585:
        /* <DEDUP_REMOVED lines=19> */
.L_x_593:
        /* <DEDUP_REMOVED lines=31> */
.L_x_592:
[----:B------:R-:W-:Y:S05]  /*04a0*/  BSYNC.RECONVERGENT B3 ;  /* 0x0000000000037941 */ /* 0x000fea0003800200 */
.L_x_591:
[----:B------:R-:W-:Y:S01]  /*04b0*/  IADD3 R14, P0, PT, R14, 0x100, RZ ;  /* 0x000001000e0e7810 */ /* 0x000fe20007f1e0ff */
[----:B------:R-:W-:Y:S02]  /*04c0*/  VIADD R10, R10, 0x100 ;  /* 0x000001000a0a7836 */ /* 0x000fe40000000000 */
[----:B------:R-:W-:Y:S02]  /*04d0*/  IMAD.X R13, RZ, RZ, R13, P3 ;  /* 0x000000ffff0d7224 */ /* 0x000fe400018e060d */
[----:B------:R-:W-:Y:S01]  /*04e0*/  IMAD.X R15, RZ, RZ, R15, P0 ;  /* 0x000000ffff0f7224 */ /* 0x000fe200000e060f */
[----:B------:R-:W-:Y:S07]  /*04f0*/  @P2 BRA `(.L_x_593) ;  /* 0xfffffffc006c2947 */ /* 0x000fee000383ffff */
.L_x_590:
[----:B------:R-:W-:Y:S05]  /*0500*/  BSYNC.RECONVERGENT B2 ;  /* 0x0000000000027941 */ /* 0x000fea0003800200 */
.L_x_589:
[----:B------:R-:W-:-:S13]  /*0510*/  ISETP.GE.U32.AND P0, PT, R16, 0x300, PT ;  /* 0x000003001000780c */ /* 0x000fda0003f06070 */
[----:B------:R-:W-:Y:S05]  /*0520*/  @!P0 BRA `(.L_x_588) ;  /* 0x0000000400bc8947 */ /* 0x000fea0003800000 */
[----:B------:R-:W0:Y:S01]  /*0530*/  LDC.64 R4, c[0x0][0x380] ;  /* 0x0000e000ff047b82 */ /* 0x000e220000000a00 */
[----:B------:R-:W-:-:S07]  /*0540*/  VIADD R20, R10, 0x200 ;  /* 0x000002000a147836 */ /* 0x000fce0000000000 */
[----:B------:R-:W1:Y:S02]  /*0550*/  LDC.64 R6, c[0x0][0x388] ;  /* 0x0000e200ff067b82 */ /* 0x000e640000000a00 */
.L_x_602:
        /* <DEDUP_REMOVED lines=30> */
.L_x_595:
[----:B------:R-:W-:Y:S05]  /*0740*/  BSYNC.RECONVERGENT B2 ;  /* 0x0000000000027941 */ /* 0x000fea0003800200 */
.L_x_594:
[----:B-----5:R-:W-:Y:S01]  /*0750*/  DSETP.GEU.AND P0, PT, |R16|, |R14|, PT ;  /* 0x4000000e1000722a */ /* 0x020fe20003f0e200 */
[C---:B------:R-:W-:Y:S01]  /*0760*/  IADD3 R19, P1, PT, R23.reuse, R6, RZ ;  /* 0x0000000617137210 */ /* 0x040fe20007f3e0ff */
[----:B------:R-:W-:Y:S01]  /*0770*/  BSSY.RECONVERGENT B2, `(.L_x_596) ;  /* 0x0000015000027945 */ /* 0x000fe20003800200 */
[----:B------:R-:W-:Y:S02]  /*0780*/  IMAD.MOV.U32 R2, RZ, RZ, R14 ;  /* 0x000000ffff027224 */ /* 0x000fe400078e000e */
[----:B------:R-:W-:Y:S01]  /*0790*/  LEA.HI.X.SX32 R18, R23, R7, 0x1, P1 ;  /* 0x0000000717127211 */ /* 0x000fe200008f0eff */
[----:B------:R-:W-:Y:S02]  /*07a0*/  IMAD.MOV.U32 R9, RZ, RZ, R19 ;  /* 0x000000ffff097224 */ /* 0x000fe400078e0013 */
[----:B------:R-:W-:Y:S02]  /*07b0*/  IMAD.MOV.U32 R3, RZ, RZ, R15 ;  /* 0x000000ffff037224 */ /* 0x000fe400078e000f */
[----:B------:R-:W-:-:S04]  /*07c0*/  IMAD.MOV.U32 R8, RZ, RZ, R18 ;  /* 0x000000ffff087224 */ /* 0x000fc800078e0012 */
        /* <DEDUP_REMOVED lines=15> */
.L_x_597:
[----:B------:R-:W-:Y:S05]  /*08c0*/  BSYNC.RECONVERGENT B2 ;  /* 0x0000000000027941 */ /* 0x000fea0003800200 */
.L_x_596:
        /* <DEDUP_REMOVED lines=25> */
.L_x_599:
[----:B------:R-:W-:Y:S05]  /*0a60*/  BSYNC.RECONVERGENT B2 ;  /* 0x0000000000027941 */ /* 0x000fea0003800200 */
.L_x_598:
        /* <DEDUP_REMOVED lines=22> */
.L_x_601:
[----:B------:R-:W-:Y:S05]  /*0bd0*/  BSYNC.RECONVERGENT B2 ;  /* 0x0000000000027941 */ /* 0x000fea0003800200 */
.L_x_600:
[C---:B------:R-:W-:Y:S01]  /*0be0*/  VIADD R10, R20.reuse, 0x200 ;  /* 0x00000200140a7836 */ /* 0x040fe20000000000 */
[----:B------:R-:W-:-:S04]  /*0bf0*/  IADD3 R20, PT, PT, R20, 0x400, RZ ;  /* 0x0000040014147810 */ /* 0x000fc80007ffe0ff */
[----:B------:R-:W-:-:S13]  /*0c00*/  ISETP.GE.AND P0, PT, R10, UR5, PT ;  /* 0x000000050a007c0c */ /* 0x000fda000bf06270 */
[----:B------:R-:W-:Y:S05]  /*0c10*/  @!P0 BRA `(.L_x_602) ;  /* 0xfffffff800508947 */ /* 0x000fea000383ffff */
.L_x_588:
[----:B------:R-:W-:Y:S05]  /*0c20*/  BSYNC.RECONVERGENT B1 ;  /* 0x0000000000017941 */ /* 0x000fea0003800200 */
.L_x_587:
        /* <DEDUP_REMOVED lines=35> */
.L_x_605:
[----:B------:R-:W-:Y:S05]  /*0e60*/  BSYNC.RECONVERGENT B1 ;  /* 0x0000000000017941 */ /* 0x000fea0003800200 */
.L_x_604:
        /* <DEDUP_REMOVED lines=31> */
.L_x_607:
[----:B------:R-:W-:Y:S05]  /*1060*/  BSYNC.RECONVERGENT B1 ;  /* 0x0000000000017941 */ /* 0x000fea0003800200 */
.L_x_606:
        /* <DEDUP_REMOVED lines=31> */
.L_x_609:
[----:B------:R-:W-:Y:S05]  /*1260*/  BSYNC.RECONVERGENT B1 ;  /* 0x0000000000017941 */ /* 0x000fea0003800200 */
.L_x_608:
[----:B------:R-:W-:Y:S01]  /*1270*/  ISETP.GT.AND P0, PT, R10, 0x17, PT ;  /* 0x000000170a00780c */ /* 0x000fe20003f04270 */
[----:B-1----:R1:W1:Y:S01]  /*1280*/  SHFL.DOWN PT, R2, R4, 0x8, 0x1f ;  /* 0x09001f0004027f89 */ /* 0x00226200000e0000 */
[----:B------:R-:W-:Y:S01]  /*1290*/  BSSY.RECONVERGENT B1, `(.L_x_610) ;  /* 0x000001d000017945 */ /* 0x000fe20003800200 */
[----:B0-----:R-:W-:Y:S02]  /*12a0*/  IMAD.MOV.U32 R8, RZ, RZ, R11 ;  /* 0x000000ffff087224 */ /* 0x001fe400078e000b */
[----:B------:R0:W0:Y:S01]  /*12b0*/  SHFL.DOWN PT, R3, R5, 0x8, 0x1f ;  /* 0x09001f0005037f89 */ /* 0x00002200000e0000 */
[----:B------:R-:W-:Y:S02]  /*12c0*/  IMAD.MOV.U32 R9, RZ, RZ, R12 ;  /* 0x000000ffff097224 */ /* 0x000fe400078e000c */
[----:B------:R-:W-:Y:S01]  /*12d0*/  IMAD.MOV.U32 R6, RZ, RZ, R4 ;  /* 0x000000ffff067224 */ /* 0x000fe200078e0004 */
[----:B---3--:R3:W0:Y:S01]  /*12e0*/  SHFL.DOWN PT, R14, R11, 0x8, 0x1f ;  /* 0x09001f000b0e7f89 */ /* 0x00862200000e0000 */
[----:B--2---:R-:W-:-:S03]  /*12f0*/  IMAD.MOV.U32 R7, RZ, RZ, R5 ;  /* 0x000000ffff077224 */ /* 0x004fc600078e0005 */
[----:B----4-:R3:W2:Y:S01]  /*1300*/  SHFL.DOWN PT, R13, R12, 0x8, 0x1f ;  /* 0x09001f000c0d7f89 */ /* 0x0106a200000e0000 */
[----:B------:R-:W-:Y:S05]  /*1310*/  @P0 BRA `(.L_x_611) ;  /* 0x0000000000500947 */ /* 0x000fea0003800000 */
[----:B01----:R-:W-:Y:S01]  /*1320*/  DSETP.GEU.AND P0, PT, |R4|, |R2|, PT ;  /* 0x400000020400722a */ /* 0x003fe20003f0e200 */
[----:B------:R-:W-:Y:S01]  /*1330*/  IMAD.MOV.U32 R8, RZ, RZ, R14 ;  /* 0x000000ffff087224 */ /* 0x000fe200078e000e */
[----:B--2---:R-:W-:Y:S01]  /*1340*/  MOV R9, R13 ;  /* 0x0000000d00097202 */ /* 0x004fe20000000f00 */
        /* <DEDUP_REMOVED lines=17> */
.L_x_611:
[----:B------:R-:W-:Y:S05]  /*1460*/  BSYNC.RECONVERGENT B1 ;  /* 0x0000000000017941 */ /* 0x000fea0003800200 */
.L_x_610:
[----:B------:R-:W-:Y:S01]  /*1470*/  ISETP.GT.AND P0, PT, R10, 0xf, PT ;  /* 0x0000000f0a00780c */ /* 0x000fe20003f04270 */
[----:B-1----:R1:W4:Y:S01]  /*1480*/  SHFL.DOWN PT, R4, R6, 0x10, 0x1f ;  /* 0x0a001f0006047f89 */ /* 0x00232200000e0000 */
[----:B------:R-:W-:Y:S01]  /*1490*/  BSSY.RECONVERGENT B1, `(.L_x_612) ;  /* 0x000001d000017945 */ /* 0x000fe20003800200 */
[----:B0-----:R-:W-:Y:S02]  /*14a0*/  IMAD.MOV.U32 R14, RZ, RZ, R8 ;  /* 0x000000ffff0e7224 */ /* 0x001fe400078e0008 */
[----:B------:R1:W0:Y:S01]  /*14b0*/  SHFL.DOWN PT, R5, R7, 0x10, 0x1f ;  /* 0x0a001f0007057f89 */ /* 0x00022200000e0000 */
[----:B------:R-:W-:Y:S02]  /*14c0*/  IMAD.MOV.U32 R15, RZ, RZ, R9 ;  /* 0x000000ffff0f7224 */ /* 0x000fe400078e0009 */
[----:B------:R-:W-:Y:S01]  /*14d0*/  IMAD.MOV.U32 R2, RZ, RZ, R6 ;  /* 0x000000ffff027224 */ /* 0x000fe200078e0006 */
[----:B---3--:R1:W3:Y:S01]  /*14e0*/  SHFL.DOWN PT, R11, R8, 0x10, 0x1f ;  /* 0x0a001f00080b7f89 */ /* 0x0082e200000e0000 */
[----:B------:R-:W-:-:S03]  /*14f0*/  IMAD.MOV.U32 R3, RZ, RZ, R7 ;  /* 0x000000ffff037224 */ /* 0x000fc600078e0007 */
[----:B------:R1:W0:Y:S01]  /*1500*/  SHFL.DOWN PT, R12, R9, 0x10, 0x1f ;  /* 0x0a001f00090c7f89 */ /* 0x00022200000e0000 */
[----:B------:R-:W-:Y:S05]  /*1510*/  @P0 BRA `(.L_x_613) ;  /* 0x0000000000500947 */ /* 0x000fea0003800000 */
[----:B0---4-:R-:W-:Y:S01]  /*1520*/  DSETP.GEU.AND P0, PT, |R6|, |R4|, PT ;  /* 0x400000040600722a */ /* 0x011fe20003f0e200 */
[----:B---3--:R-:W-:Y:S02]  /*1530*/  IMAD.MOV.U32 R14, RZ, RZ, R11 ;  /* 0x000000ffff0e7224 */ /* 0x008fe400078e000b */
        /* <DEDUP_REMOVED lines=18> */
.L_x_613:
[----:B------:R-:W-:Y:S05]  /*1660*/  BSYNC.RECONVERGENT B1 ;  /* 0x0000000000017941 */ /* 0x000fea0003800200 */
.L_x_612:
[----:B------:R-:W-:Y:S01]  /*1670*/  ISETP.NE.AND P0, PT, R10, RZ, PT ;  /* 0x000000ff0a00720c */ /* 0x000fe20003f05270 */
[----:B------:R-:W-:-:S12]  /*1680*/  BSSY.RECONVERGENT B1, `(.L_x_614) ;  /* 0x000000a000017945 */ /* 0x000fd80003800200 */
[----:B------:R-:W-:Y:S05]  /*1690*/  @P0 BRA `(.L_x_615) ;  /* 0x0000000000200947 */ /* 0x000fea0003800000 */
[----:B-1----:R-:W1:Y:S01]  /*16a0*/  S2R R6, SR_CgaCtaId ;  /* 0x0000000000067919 */ /* 0x002e620000008800 */
[----:B0-----:R-:W-:Y:S02]  /*16b0*/  MOV R5, 0x400 ;  /* 0x0000040000057802 */ /* 0x001fe40000000f00 */
[----:B----4-:R-:W-:-:S04]  /*16c0*/  SHF.R.U32.HI R4, RZ, 0x1, R0 ;  /* 0x00000001ff047819 */ /* 0x010fc80000011600 */
[----:B------:R-:W-:Y:S02]  /*16d0*/  LOP3.LUT R4, R4, 0x1f0, RZ, 0xc0, !PT ;  /* 0x000001f004047812 */ /* 0x000fe400078ec0ff */
[----:B-1----:R-:W-:-:S05]  /*16e0*/  LEA R5, R6, R5, 0x18 ;  /* 0x0000000506057211 */ /* 0x002fca00078ec0ff */
[----:B------:R-:W-:-:S05]  /*16f0*/  IMAD.IADD R5, R4, 0x1, R5 ;  /* 0x0000000104057824 */ /* 0x000fca00078e0205 */
[----:B------:R0:W-:Y:S04]  /*1700*/  STS.64 [R5+0x10], R14 ;  /* 0x0000100e05007388 */ /* 0x0001e80000000a00 */
[----:B------:R0:W-:Y:S02]  /*1710*/  STS.64 [R5+0x8], R2 ;  /* 0x0000080205007388 */ /* 0x0001e40000000a00 */
.L_x_615:
[----:B------:R-:W-:Y:S05]  /*1720*/  BSYNC.RECONVERGENT B1 ;  /* 0x0000000000017941 */ /* 0x000fea0003800200 */
.L_x_614:
        /* <DEDUP_REMOVED lines=8> */
[----:B-1--4-:R-:W1:Y:S04]  /*17b0*/  LDS.128 R4, [R0+0x20] ;  /* 0x0000200000047984 */ /* 0x012e680000000c00 */
[----:B--2---:R2:W4:Y:S04]  /*17c0*/  LDS.64 R12, [R0+0x80] ;  /* 0x00008000000c7984 */ /* 0x0045280000000a00 */
[----:B---3--:R2:W3:Y:S01]  /*17d0*/  LDS.128 R8, [R0+0x30] ;  /* 0x0000300000087984 */ /* 0x0084e20000000c00 */
[----:B0-----:R-:W-:Y:S01]  /*17e0*/  DSETP.GEU.AND P0, PT, |R2|, |R16|, PT ;  /* 0x400000100200722a */ /* 0x001fe20003f0e200 */
[----:B------:R-:W-:Y:S01]  /*17f0*/  IMAD.MOV.U32 R24, RZ, RZ, R16 ;  /* 0x000000ffff187224 */ /* 0x000fe200078e0010 */
[----:B------:R-:W-:Y:S01]  /*1800*/  MOV R25, R17 ;  /* 0x0000001100197202 */ /* 0x000fe20000000f00 */
[----:B-1----:R-:W-:-:S02]  /*1810*/  IMAD.MOV.U32 R26, RZ, RZ, R4 ;  /* 0x000000ffff1a7224 */ /* 0x002fc400078e0004 */
[----:B------:R-:W-:-:S09]  /*1820*/  IMAD.MOV.U32 R27, RZ, RZ, R5 ;  /* 0x000000ffff1b7224 */ /* 0x000fd200078e0005 */
        /* <DEDUP_REMOVED lines=15> */
.L_x_618:
[----:B------:R-:W-:Y:S05]  /*1920*/  BSYNC.RECONVERGENT B1 ;  /* 0x0000000000017941 */ /* 0x000fea0003800200 */
.L_x_617:
        /* <DEDUP_REMOVED lines=23> */
.L_x_620:
[----:B------:R-:W-:Y:S05]  /*1aa0*/  BSYNC.RECONVERGENT B1 ;  /* 0x0000000000017941 */ /* 0x000fea0003800200 */
.L_x_619:
        /* <DEDUP_REMOVED lines=21> */
.L_x_622:
[----:B------:R-:W-:Y:S05]  /*1c00*/  BSYNC.RECONVERGENT B1 ;  /* 0x0000000000017941 */ /* 0x000fea0003800200 */
.L_x_621:
        /* <DEDUP_REMOVED lines=23> */
.L_x_624:
[----:B------:R-:W-:Y:S05]  /*1d80*/  BSYNC.RECONVERGENT B1 ;  /* 0x0000000000017941 */ /* 0x000fea0003800200 */
.L_x_623:
        /* <DEDUP_REMOVED lines=21> */
.L_x_626:
[----:B------:R-:W-:Y:S05]  /*1ee0*/  BSYNC.RECONVERGENT B1 ;  /* 0x0000000000017941 */ /* 0x000fea0003800200 */
.L_x_625:
[----:B------:R-:W-:Y:S01]  /*1ef0*/  DSETP.GEU.AND P0, PT, |R2|, |R10|, PT ;  /* 0x4000000a0200722a */ /* 0x000fe20003f0e200 */
[----:B------:R-:W-:Y:S01]  /*1f00*/  BSSY.RECONVERGENT B1, `(.L_x_627) ;  /* 0x0000014000017945 */ /* 0x000fe20003800200 */
[----:B------:R-:W-:Y:S01]  /*1f10*/  IMAD.MOV.U32 R8, RZ, RZ, R10 ;  /* 0x000000ffff087224 */ /* 0x000fe200078e000a */
[----:B---3--:R-:W-:Y:S01]  /*1f20*/  MOV R0, R5 ;  /* 0x0000000500007202 */ /* 0x008fe20000000f00 */
        /* <DEDUP_REMOVED lines=17> */
.L_x_628:
[----:B------:R-:W-:Y:S05]  /*2040*/  BSYNC.RECONVERGENT B1 ;  /* 0x0000000000017941 */ /* 0x000fea0003800200 */
.L_x_627:
        /* <DEDUP_REMOVED lines=21> */
.L_x_603:
        /* <DEDUP_REMOVED lines=9> */
[----:B------:R-:W-:Y:S02]  /*2230*/  VIADD R5, R5, UR6 ;  /* 0x0000000605057c36 */ /* 0x000fe40008000000 */
        /* <DEDUP_REMOVED lines=9> */
[----:B----4-:R-:W-:Y:S01]  /*22d0*/  IMAD.MOV.U32 R14, RZ, RZ, R12 ;  /* 0x000000ffff0e7224 */ /* 0x010fe200078e000c */
[----:B------:R-:W-:Y:S01]  /*22e0*/  MOV R6, R10 ;  /* 0x0000000a00067202 */ /* 0x000fe20000000f00 */
[----:B0-----:R-:W-:Y:S02]  /*22f0*/  IMAD.MOV.U32 R16, RZ, RZ, R13 ;  /* 0x000000ffff107224 */ /* 0x001fe400078e000d */
        /* <DEDUP_REMOVED lines=16> */
.L_x_630:
[----:B------:R-:W-:Y:S05]  /*2400*/  BSYNC.RECONVERGENT B1 ;  /* 0x0000000000017941 */ /* 0x000fea0003800200 */
.L_x_629:
        /* <DEDUP_REMOVED lines=32> */
.L_x_632:
[----:B------:R-:W-:Y:S05]  /*2610*/  BSYNC.RECONVERGENT B1 ;  /* 0x0000000000017941 */ /* 0x000fea0003800200 */
.L_x_631:
[----:B-1----:R-:W-:Y:S01]  /*2620*/  VIADD R2, R4, 0x4 ;  /* 0x0000000404027836 */ /* 0x002fe20000000000 */
[----:B------:R1:W4:Y:S01]  /*2630*/  SHFL.DOWN PT, R6, R8, 0x4, R5 ;  /* 0x0880000008067989 */ /* 0x00032200000e0005 */
[----:B------:R-:W-:Y:S01]  /*2640*/  BSSY.RECONVERGENT B1, `(.L_x_633) ;  /* 0x000001e000017945 */ /* 0x000fe20003800200 */
[----:B--2---:R-:W-:Y:S01]  /*2650*/  IMAD.MOV.U32 R14, RZ, RZ, R10 ;  /* 0x000000ffff0e7224 */ /* 0x004fe200078e000a */
[----:B------:R-:W-:Y:S01]  /*2660*/  MOV R16, R12 ;  /* 0x0000000c00107202 */ /* 0x000fe20000000f00 */
[----:B------:R1:W2:Y:S01]  /*2670*/  SHFL.DOWN PT, R7, R9, 0x4, R5 ;  /* 0x0880000009077989 */ /* 0x0002a200000e0005 */
[----:B------:R-:W-:Y:S01]  /*2680*/  ISETP.GT.AND P0, PT, R2, R5, PT ;  /* 0x000000050200720c */ /* 0x000fe20003f04270 */
[----:B------:R-:W-:Y:S02]  /*2690*/  IMAD.MOV.U32 R2, RZ, RZ, R8 ;  /* 0x000000ffff027224 */ /* 0x000fe400078e0008 */
[----:B---3--:R1:W3:Y:S01]  /*26a0*/  SHFL.DOWN PT, R11, R10, 0x4, R5 ;  /* 0x088000000a0b7989 */ /* 0x0082e200000e0005 */
[----:B------:R-:W-:-:S03]  /*26b0*/  IMAD.MOV.U32 R3, RZ, RZ, R9 ;  /* 0x000000ffff037224 */ /* 0x000fc600078e0009 */
[----:B0-----:R1:W0:Y:S06]  /*26c0*/  SHFL.DOWN PT, R13, R12, 0x4, R5 ;  /* 0x088000000c0d7989 */ /* 0x00122c00000e0005 */
        /* <DEDUP_REMOVED lines=21> */
.L_x_634:
[----:B------:R-:W-:Y:S05]  /*2820*/  BSYNC.RECONVERGENT B1 ;  /* 0x0000000000017941 */ /* 0x000fea0003800200 */
.L_x_633:
        /* <DEDUP_REMOVED lines=8> */
[----:B---3--:R3:W1:Y:S01]  /*28b0*/  SHFL.DOWN PT, R11, R14, 0x8, R5 ;  /* 0x090000000e0b7989 */ /* 0x00866200000e0005 */
[----:B--2---:R-:W-:-:S03]  /*28c0*/  IMAD.MOV.U32 R7, RZ, RZ, R3 ;  /* 0x000000ffff077224 */ /* 0x004fc600078e0003 */
[----:B0-----:R3:W0:Y:S04]  /*28d0*/  SHFL.DOWN PT, R13, R16, 0x8, R5 ;  /* 0x09000000100d7989 */ /* 0x00162800000e0005 */
        /* <DEDUP_REMOVED lines=21> */
.L_x_636:
[----:B------:R-:W-:Y:S05]  /*2a30*/  BSYNC.RECONVERGENT B1 ;  /* 0x0000000000017941 */ /* 0x000fea0003800200 */
.L_x_635:
[----:B-1----:R-:W-:Y:S01]  /*2a40*/  VIADD R2, R4, 0x10 ;  /* 0x0000001004027836 */ /* 0x002fe20000000000 */
[----:B----4-:R1:W2:Y:S01]  /*2a50*/  SHFL.DOWN PT, R8, R6, 0x10, R5 ;  /* 0x0a00000006087989 */ /* 0x0102a200000e0005 */
[----:B------:R-:W-:Y:S01]  /*2a60*/  BSSY.RECONVERGENT B1, `(.L_x_637) ;  /* 0x000001e000017945 */ /* 0x000fe20003800200 */
[----:B---3--:R-:W-:Y:S02]  /*2a70*/  IMAD.MOV.U32 R14, RZ, RZ, R10 ;  /* 0x000000ffff0e7224 */ /* 0x008fe400078e000a */
[----:B------:R-:W-:Y:S01]  /*2a80*/  ISETP.GT.AND P0, PT, R2, R5, PT ;  /* 0x000000050200720c */ /* 0x000fe20003f04270 */
[----:B------:R1:W3:Y:S01]  /*2a90*/  SHFL.DOWN PT, R9, R7, 0x10, R5 ;  /* 0x0a00000007097989 */ /* 0x0002e200000e0005 */
[----:B------:R-:W-:Y:S02]  /*2aa0*/  IMAD.MOV.U32 R15, RZ, RZ, R12 ;  /* 0x000000ffff0f7224 */ /* 0x000fe400078e000c */
[----:B------:R-:W-:Y:S01]  /*2ab0*/  IMAD.MOV.U32 R2, RZ, RZ, R6 ;  /* 0x000000ffff027224 */ /* 0x000fe200078e0006 */
[----:B------:R1:W4:Y:S01]  /*2ac0*/  SHFL.DOWN PT, R11, R10, 0x10, R5 ;  /* 0x0a0000000a0b7989 */ /* 0x00032200000e0005 */
        /* <DEDUP_REMOVED lines=23> */
.L_x_638:
[----:B------:R-:W-:Y:S05]  /*2c40*/  BSYNC.RECONVERGENT B1 ;  /* 0x0000000000017941 */ /* 0x000fea0003800200 */
.L_x_637:
        /* <DEDUP_REMOVED lines=11> */
.L_x_640:
[----:B------:R-:W-:Y:S05]  /*2d00*/  BSYNC.RECONVERGENT B1 ;  /* 0x0000000000017941 */ /* 0x000fea0003800200 */
.L_x_639:
[----:B------:R-:W-:Y:S01]  /*2d10*/  BAR.SYNC.DEFER_BLOCKING 0x0 ;  /* 0x0000000000007b1d */ /* 0x000fe20000010000 */
[----:B------:R-:W-:-:S13]  /*2d20*/  ISETP.NE.AND P1, PT, R0, RZ, PT ;  /* 0x000000ff0000720c */ /* 0x000fda0003f25270 */
[----:B------:R-:W-:Y:S05]  /*2d30*/  @P1 BRA `(.L_x_616) ;  /* 0x0000003400d41947 */ /* 0x000fea0003800000 */
[----:B------:R-:W-:Y:S01]  /*2d40*/  UISETP.GE.AND UP0, UPT, UR6, 0x21, UPT ;  /* 0x000000210600788c */ /* 0x000fe2000bf06270 */
[----:B----4-:R-:W-:Y:S02]  /*2d50*/  IMAD.MOV.U32 R11, RZ, RZ, R14 ;  /* 0x000000ffff0b7224 */ /* 0x010fe400078e000e */
[----:B--2---:R-:W-:Y:S02]  /*2d60*/  IMAD.MOV.U32 R8, RZ, RZ, R15 ;  /* 0x000000ffff087224 */ /* 0x004fe400078e000f */
        /* <DEDUP_REMOVED lines=8> */
[----:B0-----:R-:W0:Y:S01]  /*2df0*/  LDS.64 R12, [UR4+0x20] ;  /* 0x00002004ff0c7984 */ /* 0x001e220008000a00 */
[----:B-1----:R-:W-:Y:S01]  /*2e00*/  DSETP.GEU.AND P0, PT, |R2|, |R6|, PT ;  /* 0x400000060200722a */ /* 0x002fe20003f0e200 */
[----:B------:R-:W-:Y:S01]  /*2e10*/  MOV R4, R6 ;  /* 0x0000000600047202 */ /* 0x000fe20000000f00 */
[----:B------:R-:W-:Y:S02]  /*2e20*/  IMAD.MOV.U32 R5, RZ, RZ, R7 ;  /* 0x000000ffff057224 */ /* 0x000fe400078e0007 */
[----:B0-----:R-:W-:Y:S02]  /*2e30*/  IMAD.MOV.U32 R11, RZ, RZ, R12 ;  /* 0x000000ffff0b7224 */ /* 0x001fe400078e000c */
        /* <DEDUP_REMOVED lines=16> */
.L_x_642:
[----:B------:R-:W-:Y:S05]  /*2f40*/  BSYNC.RECONVERGENT B1 ;  /* 0x0000000000017941 */ /* 0x000fea0003800200 */
.L_x_641:
[----:B------:R-:W-:Y:S01]  /*2f50*/  UISETP.GE.AND UP0, UPT, UR6, 0x41, UPT ;  /* 0x000000410600788c */ /* 0x000fe2000bf06270 */
[----:B---3--:R-:W-:Y:S02]  /*2f60*/  IMAD.MOV.U32 R9, RZ, RZ, R11 ;  /* 0x000000ffff097224 */ /* 0x008fe400078e000b */
[----:B------:R-:W-:Y:S02]  /*2f70*/  IMAD.MOV.U32 R0, RZ, RZ, R8 ;  /* 0x000000ffff007224 */ /* 0x000fe400078e0008 */
[----:B------:R-:W-:Y:S02]  /*2f80*/  IMAD.MOV.U32 R2, RZ, RZ, R4 ;  /* 0x000000ffff027224 */ /* 0x000fe400078e0004 */
[----:B------:R-:W-:Y:S02]  /*2f90*/  IMAD.MOV.U32 R3, RZ, RZ, R5 ;  /* 0x000000ffff037224 */ /* 0x000fe400078e0005 */
        /* <DEDUP_REMOVED lines=8> */
[----:B------:R-:W-:Y:S02]  /*3020*/  IMAD.MOV.U32 R2, RZ, RZ, R6 ;  /* 0x000000ffff027224 */ /* 0x000fe400078e0006 */
[----:B------:R-:W-:Y:S02]  /*3030*/  IMAD.MOV.U32 R3, RZ, RZ, R7 ;  /* 0x000000ffff037224 */ /* 0x000fe400078e0007 */
[----:B0-----:R-:W-:-:S02]  /*3040*/  IMAD.MOV.U32 R9, RZ, RZ, R12 ;  /* 0x000000ffff097224 */ /* 0x001fc400078e000c */
        /* <DEDUP_REMOVED lines=16> */
.L_x_644:
[----:B------:R-:W-:Y:S05]  /*3150*/  BSYNC.RECONVERGENT B1 ;  /* 0x0000000000017941 */ /* 0x000fea0003800200 */
.L_x_643:
[----:B------:R-:W-:Y:S01]  /*3160*/  UISETP.GE.AND UP0, UPT, UR6, 0x61, UPT ;  /* 0x000000610600788c */ /* 0x000fe2000bf06270 */
[----:B------:R-:W-:Y:S01]  /*3170*/  IMAD.MOV.U32 R11, RZ, RZ, R9 ;  /* 0x000000ffff0b7224 */ /* 0x000fe200078e0009 */
[----:B------:R-:W-:Y:S01]  /*3180*/  MOV R8, R0 ;  /* 0x0000000000087202 */ /* 0x000fe20000000f00 */
[----:B------:R-:W-:Y:S02]  /*3190*/  IMAD.MOV.U32 R4, RZ, RZ, R2 ;  /* 0x000000ffff047224 */ /* 0x000fe400078e0002 */
[----:B------:R-:W-:-:S04]  /*31a0*/  IMAD.MOV.U32 R5, RZ, RZ, R3 ;  /* 0x000000ffff057224 */ /* 0x000fc800078e0003 */
        /* <DEDUP_REMOVED lines=27> */
.L_x_646:
[----:B------:R-:W-:Y:S05]  /*3360*/  BSYNC.RECONVERGENT B1 ;  /* 0x0000000000017941 */ /* 0x000fea0003800200 */
.L_x_645:
[----:B------:R-:W-:Y:S01]  /*3370*/  UISETP.GE.AND UP0, UPT, UR6, 0x81, UPT ;  /* 0x000000810600788c */ /* 0x000fe2000bf06270 */
[----:B------:R-:W-:Y:S02]  /*3380*/  IMAD.MOV.U32 R9, RZ, RZ, R11 ;  /* 0x000000ffff097224 */ /* 0x000fe400078e000b */
        /* <DEDUP_REMOVED lines=30> */
.L_x_648:
[----:B------:R-:W-:Y:S05]  /*3570*/  BSYNC.RECONVERGENT B1 ;  /* 0x0000000000017941 */ /* 0x000fea0003800200 */
.L_x_647:
        /* <DEDUP_REMOVED lines=32> */
.L_x_650:
[----:B------:R-:W-:Y:S05]  /*3780*/  BSYNC.RECONVERGENT B1 ;  /* 0x0000000000017941 */ /* 0x000fea0003800200 */
.L_x_649:
        /* <DEDUP_REMOVED lines=14> */
[----:B------:R-:W-:Y:S01]  /*3870*/  IMAD.MOV.U32 R7, RZ, RZ, R3 ;  /* 0x000000ffff077224 */ /* 0x000fe200078e0003 */
[----:B0-----:R-:W-:Y:S01]  /*3880*/  MOV R0, R13 ;  /* 0x0000000d00007202 */ /* 0x001fe20000000f00 */
        /* <DEDUP_REMOVED lines=16> */
.L_x_652:
[----:B------:R-:W-:Y:S05]  /*3990*/  BSYNC.RECONVERGENT B1 ;  /* 0x0000000000017941 */ /* 0x000fea0003800200 */
.L_x_651:
[----:B------:R-:W-:Y:S01]  /*39a0*/  UISETP.GE.AND UP0, UPT, UR6, 0xe1, UPT ;  /* 0x000000e10600788c */ /* 0x000fe2000bf06270 */
[----:B------:R-:W-:Y:S02]  /*39b0*/  IMAD.MOV.U32 R14, RZ, RZ, R9 ;  /* 0x000000ffff0e7224 */ /* 0x000fe400078e0009 */
[----:B------:R-:W-:Y:S02]  /*39c0*/  IMAD.MOV.U32 R15, RZ, RZ, R0 ;  /* 0x000000ffff0f7224 */ /* 0x000fe400078e0000 */
[----:B------:R-:W-:Y:S02]  /*39d0*/  IMAD.MOV.U32 R2, RZ, RZ, R6 ;  /* 0x000000ffff027224 */ /* 0x000fe400078e0006 */
[----:B------:R-:W-:Y:S02]  /*39e0*/  IMAD.MOV.U32 R3, RZ, RZ, R7 ;  /* 0x000000ffff037224 */ /* 0x000fe400078e0007 */
[----:B------:R-:W-:Y:S05]  /*39f0*/  BRA.U !UP0, `(.L_x_616) ;  /* 0x0000002908a47547 */ /* 0x000fea000b800000 */
[----:B------:R-:W1:Y:S01]  /*3a00*/  S2UR UR5, SR_CgaCtaId ;  /* 0x00000000000579c3 */ /* 0x000e620000008800 */
[----:B------:R-:W-:Y:S02]  /*3a10*/  UMOV UR4, 0x400 ;  /* 0x0000040000047882 */ /* 0x000fe40000000000 */
[----:B-1----:R-:W-:-:S09]  /*3a20*/  ULEA UR4, UR5, UR4, 0x18 ;  /* 0x0000000405047291 */ /* 0x002fd2000f8ec0ff */
[----:B------:R-:W1:Y:S04]  /*3a30*/  LDS.64 R4, [UR4+0x78] ;  /* 0x00007804ff047984 */ /* 0x000e680008000a00 */
[----:B------:R-:W2:Y:S01]  /*3a40*/  LDS.64 R10, [UR4+0x80] ;  /* 0x00008004ff0a7984 */ /* 0x000ea20008000a00 */
        /* <DEDUP_REMOVED lines=21> */
.L_x_584:
        /* <DEDUP_REMOVED lines=30> */
[----:B------:R-:W-:Y:S02]  /*3d80*/  ISETP.GE.U32.AND.EX P0, PT, RZ, RZ, PT, P0 ;  /* 0x000000ffff00720c */ /* 0x000fe40003f06100 */
[----:B------:R-:W-:-:S11]  /*3d90*/  IADD3.X R7, PT, PT, RZ, UR7, RZ, P1, !PT ;  /* 0x00000007ff077c10 */ /* 0x000fd60008ffe4ff */
[----:B------:R-:W-:-:S06]  /*3da0*/  DSETP.LT.OR P0, PT, |R8|, |R4|, !P0 ;  /* 0x400000040800722a */ /* 0x000fcc0004701600 */
[----:B------:R-:W-:Y:S02]  /*3db0*/  FSEL R8, R4, R8, P0 ;  /* 0x0000000804087208 */ /* 0x000fe40000000000 */
[----:B------:R-:W-:Y:S02]  /*3dc0*/  FSEL R9, R5, R9, P0 ;  /* 0x0000000905097208 */ /* 0x000fe40000000000 */
[----:B------:R-:W-:Y:S02]  /*3dd0*/  SEL R23, R6, R23, P0 ;  /* 0x0000001706177207 */ /* 0x000fe40000000000 */
[----:B------:R-:W-:-:S07]  /*3de0*/  SEL R24, R7, R24, P0 ;  /* 0x0000001807187207 */ /* 0x000fce0000000000 */
.L_x_654:
[----:B------:R-:W-:Y:S05]  /*3df0*/  BSYNC.RECONVERGENT B1 ;  /* 0x0000000000017941 */ /* 0x000fea0003800200 */
.L_x_653:
[----:B------:R-:W-:Y:S01]  /*3e00*/  UISETP.GE.U32.AND UP0, UPT, UR4, 0xa00, UPT ;  /* 0x00000a000400788c */ /* 0x000fe2000bf06070 */
[----:B------:R-:W-:-:S08]  /*3e10*/  IMAD.MOV.U32 R5, RZ, RZ, 0x500 ;  /* 0x00000500ff057424 */ /* 0x000fd000078e00ff */
[----:B------:R-:W-:Y:S05]  /*3e20*/  BRA.U !UP0, `(.L_x_655) ;  /* 0x00000005084c7547 */ /* 0x000fea000b800000 */
[----:B------:R-:W-:Y:S01]  /*3e30*/  IMAD.MOV.U32 R12, RZ, RZ, R8 ;  /* 0x000000ffff0c7224 */ /* 0x000fe200078e0008 */
[----:B------:R-:W0:Y:S01]  /*3e40*/  LDCU UR4, c[0x0][0x398] ;  /* 0x00007300ff0477ac */ /* 0x000e220008000800 */
[----:B------:R-:W-:Y:S02]  /*3e50*/  IMAD.MOV.U32 R13, RZ, RZ, R9 ;  /* 0x000000ffff0d7224 */ /* 0x000fe400078e0009 */
[----:B------:R-:W-:Y:S01]  /*3e60*/  IMAD.MOV.U32 R17, RZ, RZ, 0x500 ;  /* 0x00000500ff117424 */ /* 0x000fe200078e00ff */
[----:B------:R-:W1:Y:S01]  /*3e70*/  LDCU.64 UR6, c[0x0][0x388] ;  /* 0x00007100ff0677ac */ /* 0x000e620008000a00 */
[----:B------:R-:W-:-:S05]  /*3e80*/  NOP ;  /* 0x0000000000007918 */ /* 0x000fca0000000000 */
.L_x_656:
[----:B------:R-:W-:-:S05]  /*3e90*/  IMAD.WIDE.U32 R26, R17, 0x8, R2 ;  /* 0x00000008111a7825 */ /* 0x000fca00078e0002 */
[----:B------:R-:W2:Y:S04]  /*3ea0*/  LDG.E.64 R14, desc[UR8][R26.64] ;  /* 0x000000081a0e7981 */ /* 0x000ea8000c1e1b00 */
[----:B------:R-:W3:Y:S04]  /*3eb0*/  LDG.E.64 R4, desc[UR8][R26.64+0x800] ;  /* 0x000800081a047981 */ /* 0x000ee8000c1e1b00 */
[----:B------:R-:W4:Y:S04]  /*3ec0*/  LDG.E.64 R6, desc[UR8][R26.64+0x1000] ;  /* 0x001000081a067981 */ /* 0x000f28000c1e1b00 */
[----:B------:R-:W5:Y:S04]  /*3ed0*/  LDG.E.64 R10, desc[UR8][R26.64+0x1800] ;  /* 0x001800081a0a7981 */ /* 0x000f68000c1e1b00 */
[----:B------:R-:W5:Y:S01]  /*3ee0*/  LDG.E.64 R8, desc[UR8][R26.64+0x2000] ;  /* 0x002000081a087981 */ /* 0x000f62000c1e1b00 */
[----:B-1----:R-:W-:-:S04]  /*3ef0*/  IADD3 R18, P0, P1, R0, UR6, R17 ;  /* 0x0000000600127c10 */ /* 0x002fc8000f91e011 */
[----:B------:R-:W-:Y:S01]  /*3f00*/  IADD3.X R16, PT, PT, RZ, UR7, RZ, P0, P1 ;  /* 0x00000007ff107c10 */ /* 0x000fe200087e24ff */
[----:B------:R-:W-:Y:S01]  /*3f10*/  IMAD.MOV.U32 R20, RZ, RZ, R18 ;  /* 0x000000ffff147224 */ /* 0x000fe200078e0012 */
[----:B------:R-:W-:-:S03]  /*3f20*/  IADD3 R22, P3, PT, R18, 0x100, RZ ;  /* 0x0000010012167810 */ /* 0x000fc60007f7e0ff */
        /* <DEDUP_REMOVED lines=11> */
[----:B------:R-:W-:Y:S01]  /*3fe0*/  IMAD.X R24, RZ, RZ, R16, P3 ;  /* 0x000000ffff187224 */ /* 0x000fe200018e0610 */
[----:B------:R-:W-:-:S03]  /*3ff0*/  IADD3 R13, P3, PT, R18, 0x200, RZ ;  /* 0x00000200120d7810 */ /* 0x000fc60007f7e0ff */
[----:B---3--:R-:W-:-:S14]  /*4000*/  DSETP.GEU.AND P1, PT, |R14|, |R4|, PT ;  /* 0x400000040e00722a */ /* 0x008fdc0003f2e200 */
[----:B------:R-:W-:-:S04]  /*4010*/  @P1 ISETP.GE.U32.AND P0, PT, R20, R22, PT ;  /* 0x000000161400120c */ /* 0x000fc80003f06070 */
[----:B------:R-:W-:-:S13]  /*4020*/  @P1 ISETP.GE.AND.EX P0, PT, R19, R24, PT, P0 ;  /* 0x000000181300120c */ /* 0x000fda0003f06300 */
[----:B------:R-:W-:-:S06]  /*4030*/  @P1 DSETP.LT.OR P0, PT, |R4|, |R14|, !P0 ;  /* 0x4000000e0400122a */ /* 0x000fcc0004701600 */
[----:B------:R-:W-:Y:S01]  /*4040*/  @P1 FSEL R12, R14, R4, P0 ;  /* 0x000000040e0c1208 */ /* 0x000fe20000000000 */
[----:B------:R-:W-:Y:S01]  /*4050*/  IMAD.X R14, RZ, RZ, R16, P3 ;  /* 0x000000ffff0e7224 */ /* 0x000fe200018e0610 */
[----:B------:R-:W-:Y:S02]  /*4060*/  @P1 FSEL R15, R15, R5, P0 ;  /* 0x000000050f0f1208 */ /* 0x000fe40000000000 */
[----:B------:R-:W-:Y:S01]  /*4070*/  @P1 SEL R22, R20, R22, P0 ;  /* 0x0000001614161207 */ /* 0x000fe20000000000 */
[----:B------:R-:W-:Y:S01]  /*4080*/  @P1 IMAD.MOV.U32 R4, RZ, RZ, R12 ;  /* 0x000000ffff041224 */ /* 0x000fe200078e000c */
[----:B------:R-:W-:Y:S01]  /*4090*/  IADD3 R12, P3, PT, R18, 0x300, RZ ;  /* 0x00000300120c7810 */ /* 0x000fe20007f7e0ff */
[----:B------:R-:W-:Y:S02]  /*40a0*/  @P1 IMAD.MOV.U32 R5, RZ, RZ, R15 ;  /* 0x000000ffff051224 */ /* 0x000fe400078e000f */
[----:B------:R-:W-:Y:S01]  /*40b0*/  IMAD.MOV.U32 R15, RZ, RZ, R24 ;  /* 0x000000ffff0f7224 */ /* 0x000fe200078e0018 */
[----:B------:R-:W-:-:S03]  /*40c0*/  @P1 SEL R15, R19, R24, P0 ;  /* 0x00000018130f1207 */ /* 0x000fc60000000000 */
[----:B----4-:R-:W-:-:S14]  /*40d0*/  DSETP.GEU.AND P2, PT, |R4|, |R6|, PT ;  /* 0x400000060400722a */ /* 0x010fdc0003f4e200 */
[----:B------:R-:W-:-:S04]  /*40e0*/  @P2 ISETP.GE.U32.AND P0, PT, R22, R13, PT ;  /* 0x0000000d1600220c */ /* 0x000fc80003f06070 */
[----:B------:R-:W-:-:S13]  /*40f0*/  @P2 ISETP.GE.AND.EX P0, PT, R15, R14, PT, P0 ;  /* 0x0000000e0f00220c */ /* 0x000fda0003f06300 */
[----:B------:R-:W-:-:S06]  /*4100*/  @P2 DSETP.LT.OR P0, PT, |R6|, |R4|, !P0 ;  /* 0x400000040600222a */ /* 0x000fcc0004701600 */
[----:B------:R-:W-:Y:S02]  /*4110*/  @P2 FSEL R4, R4, R6, P0 ;  /* 0x0000000604042208 */ /* 0x000fe40000000000 */
[----:B------:R-:W-:Y:S02]  /*4120*/  @P2 FSEL R5, R5, R7, P0 ;  /* 0x0000000705052208 */ /* 0x000fe40000000000 */
[----:B------:R-:W-:Y:S01]  /*4130*/  @P2 SEL R14, R15, R14, P0 ;  /* 0x0000000e0f0e2207 */ /* 0x000fe20000000000 */
[----:B------:R-:W-:Y:S02]  /*4140*/  @P2 IMAD.MOV.U32 R6, RZ, RZ, R4 ;  /* 0x000000ffff062224 */ /* 0x000fe400078e0004 */
[----:B------:R-:W-:Y:S02]  /*4150*/  @P2 IMAD.MOV.U32 R7, RZ, RZ, R5 ;  /* 0x000000ffff072224 */ /* 0x000fe400078e0005 */
[----:B------:R-:W-:Y:S01]  /*4160*/  IMAD.MOV.U32 R5, RZ, RZ, R13 ;  /* 0x000000ffff057224 */ /* 0x000fe200078e000d */
[----:B------:R-:W-:Y:S01]  /*4170*/  @P2 SEL R5, R22, R13, P0 ;  /* 0x0000000d16052207 */ /* 0x000fe20000000000 */
        /* <DEDUP_REMOVED lines=13> */
[----:B------:R-:W-:-:S04]  /*4250*/  IADD3 R5, PT, PT, R17, 0xa00, RZ ;  /* 0x00000a0011057810 */ /* 0x000fc80007ffe0ff */
[----:B0-----:R-:W-:Y:S01]  /*4260*/  ISETP.GT.AND P1, PT, R5, UR4, PT ;  /* 0x0000000405007c0c */ /* 0x001fe2000bf24270 */
[----:B------:R-:W-:Y:S01]  /*4270*/  DSETP.GEU.AND P2, PT, |R10|, |R8|, PT ;  /* 0x400000080a00722a */ /* 0x000fe20003f4e200 */
[----:B------:R-:W-:-:S04]  /*4280*/  VIADD R5, R17, 0x500 ;  /* 0x0000050011057836 */ /* 0x000fc80000000000 */
[----:B------:R-:W-:-:S09]  /*4290*/  IMAD.MOV.U32 R17, RZ, RZ, R5 ;  /* 0x000000ffff117224 */ /* 0x000fd200078e0005 */
        /* <DEDUP_REMOVED lines=12> */
.L_x_655:
        /* <DEDUP_REMOVED lines=14> */
[----:B------:R-:W-:Y:S01]  /*4440*/  IMAD.IADD R7, R0, 0x1, R5 ;  /* 0x0000000100077824 */ /* 0x000fe200078e0205 */
[----:B------:R-:W-:-:S04]  /*4450*/  LEA.HI R4, R10, 0x1, RZ, 0x18 ;  /* 0x000000010a047811 */ /* 0x000fc800078fc0ff */
[C---:B------:R-:W-:Y:S02]  /*4460*/  IADD3 R14, P0, PT, R7.reuse, UR6, RZ ;  /* 0x00000006070e7c10 */ /* 0x040fe4000ff1e0ff */
[----:B------:R-:W-:Y:S01]  /*4470*/  LOP3.LUT R6, R4, 0x3, RZ, 0xc0, !PT ;  /* 0x0000000304067812 */ /* 0x000fe200078ec0ff */
[----:B------:R-:W-:Y:S02]  /*4480*/  IMAD.MOV.U32 R4, RZ, RZ, R0 ;  /* 0x000000ffff047224 */ /* 0x000fe400078e0000 */
[----:B------:R-:W-:Y:S02]  /*4490*/  IMAD.X R15, RZ, RZ, UR7, P0 ;  /* 0x00000007ff0f7e24 */ /* 0x000fe400080e06ff */
[----:B------:R-:W-:Y:S02]  /*44a0*/  IMAD.MOV R11, RZ, RZ, -R6 ;  /* 0x000000ffff0b7224 */ /* 0x000fe400078e0a06 */
[----:B0-----:R-:W-:-:S04]  /*44b0*/  IMAD.WIDE.U32 R2, R7, 0x8, R2 ;  /* 0x0000000807027825 */ /* 0x001fc800078e0002 */
[----:B------:R-:W-:Y:S02]  /*44c0*/  IMAD.MOV.U32 R12, RZ, RZ, R2 ;  /* 0x000000ffff0c7224 */ /* 0x000fe400078e0002 */
[----:B------:R-:W-:-:S07]  /*44d0*/  IMAD.MOV.U32 R13, RZ, RZ, R3 ;  /* 0x000000ffff0d7224 */ /* 0x000fce00078e0003 */
.L_x_663:
[----:B------:R-:W-:Y:S02]  /*44e0*/  IMAD.MOV.U32 R2, RZ, RZ, R12 ;  /* 0x000000ffff027224 */ /* 0x000fe400078e000c */
[----:B------:R-:W-:-:S06]  /*44f0*/  IMAD.MOV.U32 R3, RZ, RZ, R13 ;  /* 0x000000ffff037224 */ /* 0x000fcc00078e000d */
[----:B------:R-:W2:Y:S01]  /*4500*/  LDG.E.64 R2, desc[UR8][R2.64] ;  /* 0x0000000802027981 */ /* 0x000ea2000c1e1b00 */
[----:B------:R-:W-:Y:S01]  /*4510*/  VIADD R11, R11, 0x1 ;  /* 0x000000010b0b7836 */ /* 0x000fe20000000000 */
[----:B------:R-:W-:Y:S01]  /*4520*/  BSSY.RECONVERGENT B3, `(.L_x_661) ;  /* 0x000001b000037945 */ /* 0x000fe20003800200 */
[----:B------:R-:W-:Y:S01]  /*4530*/  IMAD.MOV.U32 R19, RZ, RZ, R23 ;  /* 0x000000ffff137224 */ /* 0x000fe200078e0017 */
[----:B------:R-:W-:Y:S01]  /*4540*/  MOV R7, R9 ;  /* 0x0000000900077202 */ /* 0x000fe20000000f00 */
[----:B------:R-:W-:Y:S01]  /*4550*/  IMAD.MOV.U32 R16, RZ, RZ, R24 ;  /* 0x000000ffff107224 */ /* 0x000fe200078e0018 */
[----:B------:R-:W-:Y:S01]  /*4560*/  ISETP.NE.AND P2, PT, R11, RZ, PT ;  /* 0x000000ff0b00720c */ /* 0x000fe20003f45270 */
[----:B------:R-:W-:Y:S01]  /*4570*/  IMAD.MOV.U32 R6, RZ, RZ, R8 ;  /* 0x000000ffff067224 */ /* 0x000fe200078e0008 */
[----:B------:R-:W-:Y:S01]  /*4580*/  IADD3 R12, P3, PT, R12, 0x800, RZ ;  /* 0x000008000c0c7810 */ /* 0x000fe20007f7e0ff */
[----:B------:R-:W-:Y:S02]  /*4590*/  IMAD.MOV.U32 R23, RZ, RZ, R14 ;  /* 0x000000ffff177224 */ /* 0x000fe400078e000e */
[----:B------:R-:W-:Y:S01]  /*45a0*/  IMAD.MOV.U32 R24, RZ, RZ, R15 ;  /* 0x000000ffff187224 */ /* 0x000fe200078e000f */
[----:B--2---:R-:W-:Y:S01]  /*45b0*/  DSETP.GEU.AND P0, PT, |R8|, |R2|, PT ;  /* 0x400000020800722a */ /* 0x004fe20003f0e200 */
[----:B------:R-:W-:-:S02]  /*45c0*/  IMAD.MOV.U32 R8, RZ, RZ, R2 ;  /* 0x000000ffff087224 */ /* 0x000fc400078e0002 */
        /* <DEDUP_REMOVED lines=16> */
.L_x_662:
[----:B------:R-:W-:Y:S05]  /*46d0*/  BSYNC.RECONVERGENT B3 ;  /* 0x0000000000037941 */ /* 0x000fea0003800200 */
.L_x_661:
[----:B------:R-:W-:Y:S01]  /*46e0*/  IADD3 R14, P0, PT, R14, 0x100, RZ ;  /* 0x000001000e0e7810 */ /* 0x000fe20007f1e0ff */
[----:B------:R-:W-:Y:S02]  /*46f0*/  VIADD R4, R4, 0x100 ;  /* 0x0000010004047836 */ /* 0x000fe40000000000 */
[----:B------:R-:W-:Y:S02]  /*4700*/  IMAD.X R13, RZ, RZ, R13, P3 ;  /* 0x000000ffff0d7224 */ /* 0x000fe400018e060d */
[----:B------:R-:W-:Y:S01]  /*4710*/  IMAD.X R15, RZ, RZ, R15, P0 ;  /* 0x000000ffff0f7224 */ /* 0x000fe200000e060f */
[----:B------:R-:W-:Y:S07]  /*4720*/  @P2 BRA `(.L_x_663) ;  /* 0xfffffffc006c2947 */ /* 0x000fee000383ffff */
.L_x_660:
[----:B------:R-:W-:Y:S05]  /*4730*/  BSYNC.RECONVERGENT B2 ;  /* 0x0000000000027941 */ /* 0x000fea0003800200 */
.L_x_659:
[----:B------:R-:W-:-:S13]  /*4740*/  ISETP.GE.U32.AND P0, PT, R10, 0x300, PT ;  /* 0x000003000a00780c */ /* 0x000fda0003f06070 */
[----:B------:R-:W-:Y:S05]  /*4750*/  @!P0 BRA `(.L_x_658) ;  /* 0x0000000400fc8947 */ /* 0x000fea0003800000 */
[----:B------:R-:W0:Y:S01]  /*4760*/  LDCU.128 UR12, c[0x0][0x380] ;  /* 0x00007000ff0c77ac */ /* 0x000e220008000c00 */
[----:B------:R-:W1:Y:S01]  /*4770*/  LDC.64 R20, c[0x0][0x380] ;  /* 0x0000e000ff147b82 */ /* 0x000e620000000a00 */
[C---:B------:R-:W-:Y:S01]  /*4780*/  IADD3 R7, P1, PT, R4.reuse, R5, RZ ;  /* 0x0000000504077210 */ /* 0x040fe20007f3e0ff */
[C---:B------:R-:W-:Y:S02]  /*4790*/  IMAD.IADD R16, R4.reuse, 0x1, R5 ;  /* 0x0000000104107824 */ /* 0x040fe400078e0205 */
[----:B------:R-:W-:Y:S02]  /*47a0*/  VIADD R22, R4, 0x200 ;  /* 0x0000020004167836 */ /* 0x000fe40000000000 */
[----:B------:R-:W-:Y:S02]  /*47b0*/  IMAD.X R10, RZ, RZ, RZ, P1 ;  /* 0x000000ffff0a7224 */ /* 0x000fe400008e06ff */
[----:B------:R-:W2:Y:S01]  /*47c0*/  LDC.64 R2, c[0x0][0x388] ;  /* 0x0000e200ff027b82 */ /* 0x000ea20000000a00 */
[----:B0-----:R-:W-:-:S02]  /*47d0*/  LEA R6, P2, R7, UR12, 0x3 ;  /* 0x0000000c07067c11 */ /* 0x001fc4000f8418ff */
[----:B------:R-:W-:Y:S02]  /*47e0*/  IADD3 R18, P0, PT, R16, UR14, RZ ;  /* 0x0000000e10127c10 */ /* 0x000fe4000ff1e0ff */
[----:B------:R-:W-:Y:S02]  /*47f0*/  IADD3 R6, P1, PT, R6, 0x1800, RZ ;  /* 0x0000180006067810 */ /* 0x000fe40007f3e0ff */
[----:B------:R-:W-:Y:S01]  /*4800*/  LEA.HI.X R5, R7, UR13, R10, 0x3, P2 ;  /* 0x0000000d07057c11 */ /* 0x000fe200090f1c0a */
[----:B-1----:R-:W-:-:S04]  /*4810*/  IMAD.WIDE.U32 R20, R16, 0x8, R20 ;  /* 0x0000000810147825 */ /* 0x002fc800078e0014 */
[----:B------:R-:W-:Y:S02]  /*4820*/  IMAD.X R19, RZ, RZ, UR15, P0 ;  /* 0x0000000fff137e24 */ /* 0x000fe400080e06ff */
[----:B------:R-:W-:-:S07]  /*4830*/  IMAD.X R5, RZ, RZ, R5, P1 ;  /* 0x000000ffff057224 */ /* 0x000fce00008e0605 */
.L_x_672:
[----:B------:R-:W3:Y:S01]  /*4840*/  LDG.E.64 R14, desc[UR8][R20.64] ;  /* 0x00000008140e7981 */ /* 0x000ee2000c1e1b00 */
[----:B------:R-:W-:-:S05]  /*4850*/  IMAD.MOV.U32 R4, RZ, RZ, R6 ;  /* 0x000000ffff047224 */ /* 0x000fca00078e0006 */
[----:B------:R0:W5:Y:S04]  /*4860*/  LDG.E.64 R10, desc[UR8][R4.64+-0x1000] ;  /* 0xfff00008040a7981 */ /* 0x000168000c1e1b00 */
[----:B------:R0:W5:Y:S01]  /*4870*/  LDG.E.64 R6, desc[UR8][R4.64+-0x800] ;  /* 0xfff8000804067981 */ /* 0x000162000c1e1b00 */
[----:B------:R-:W-:Y:S01]  /*4880*/  BSSY.RECONVERGENT B2, `(.L_x_664) ;  /* 0x0000015000027945 */ /* 0x000fe20003800200 */
[----:B------:R-:W-:Y:S02]  /*4890*/  IMAD.MOV.U32 R26, RZ, RZ, R18 ;  /* 0x000000ffff1a7224 */ /* 0x000fe400078e0012 */
[----:B------:R-:W-:Y:S01]  /*48a0*/  IMAD.MOV.U32 R25, RZ, RZ, R19 ;  /* 0x000000ffff197224 */ /* 0x000fe200078e0013 */
[----:B---3--:R-:W-:Y:S01]  /*48b0*/  DSETP.GEU.AND P0, PT, |R8|, |R14|, PT ;  /* 0x4000000e0800722a */ /* 0x008fe20003f0e200 */
[----:B------:R-:W-:Y:S01]  /*48c0*/  MOV R12, R14 ;  /* 0x0000000e000c7202 */ /* 0x000fe20000000f00 */
[----:B------:R-:W-:-:S12]  /*48d0*/  IMAD.MOV.U32 R13, RZ, RZ, R15 ;  /* 0x000000ffff0d7224 */ /* 0x000fd800078e000f */
        /* <DEDUP_REMOVED lines=15> */
.L_x_665:
[----:B------:R-:W-:Y:S05]  /*49d0*/  BSYNC.RECONVERGENT B2 ;  /* 0x0000000000027941 */ /* 0x000fea0003800200 */
.L_x_664:
[----:B-----5:R-:W-:Y:S01]  /*49e0*/  DSETP.GEU.AND P0, PT, |R12|, |R10|, PT ;  /* 0x4000000a0c00722a */ /* 0x020fe20003f0e200 */
[----:B------:R-:W-:Y:S01]  /*49f0*/  VIADD R9, R16, 0x100 ;  /* 0x0000010010097836 */ /* 0x000fe20000000000 */
[----:B------:R-:W-:Y:S01]  /*4a00*/  BSSY.RECONVERGENT B2, `(.L_x_666) ;  /* 0x0000016000027945 */ /* 0x000fe20003800200 */
[----:B------:R-:W-:-:S03]  /*4a10*/  IMAD.MOV.U32 R8, RZ, RZ, R10 ;  /* 0x000000ffff087224 */ /* 0x000fc600078e000a */
[----:B--2---:R-:W-:Y:S01]  /*4a20*/  IADD3 R23, P1, PT, R9, R2, RZ ;  /* 0x0000000209177210 */ /* 0x004fe20007f3e0ff */
[----:B------:R-:W-:-:S04]  /*4a30*/  IMAD.MOV.U32 R9, RZ, RZ, R11 ;  /* 0x000000ffff097224 */ /* 0x000fc800078e000b */
[----:B------:R-:W-:Y:S02]  /*4a40*/  IMAD.X R24, RZ, RZ, R3, P1 ;  /* 0x000000ffff187224 */ /* 0x000fe400008e0603 */
[----:B------:R-:W-:Y:S02]  /*4a50*/  IMAD.MOV.U32 R15, RZ, RZ, R23 ;  /* 0x000000ffff0f7224 */ /* 0x000fe400078e0017 */
[----:B------:R-:W-:Y:S01]  /*4a60*/  IMAD.MOV.U32 R14, RZ, RZ, R24 ;  /* 0x000000ffff0e7224 */ /* 0x000fe200078e0018 */
        /* <DEDUP_REMOVED lines=15> */
.L_x_667:
[----:B------:R-:W-:Y:S05]  /*4b60*/  BSYNC.RECONVERGENT B2 ;  /* 0x0000000000027941 */ /* 0x000fea0003800200 */
.L_x_666:
[----:B------:R0:W5:Y:S01]  /*4b70*/  LDG.E.64 R10, desc[UR8][R4.64] ;  /* 0x00000008040a7981 */ /* 0x000162000c1e1b00 */
[----:B------:R-:W-:Y:S01]  /*4b80*/  DSETP.GEU.AND P0, PT, |R8|, |R6|, PT ;  /* 0x400000060800722a */ /* 0x000fe20003f0e200 */
[----:B------:R-:W-:Y:S01]  /*4b90*/  VIADD R13, R16, 0x200 ;  /* 0x00000200100d7836 */ /* 0x000fe20000000000 */
[----:B------:R-:W-:Y:S01]  /*4ba0*/  BSSY.RECONVERGENT B2, `(.L_x_668) ;  /* 0x0000016000027945 */ /* 0x000fe20003800200 */
[----:B------:R-:W-:-:S03]  /*4bb0*/  MOV R12, R6 ;  /* 0x00000006000c7202 */ /* 0x000fc60000000f00 */
[----:B------:R-:W-:Y:S01]  /*4bc0*/  IADD3 R24, P1, PT, R13, R2, RZ ;  /* 0x000000020d187210 */ /* 0x000fe20007f3e0ff */
[----:B------:R-:W-:-:S04]  /*4bd0*/  IMAD.MOV.U32 R13, RZ, RZ, R7 ;  /* 0x000000ffff0d7224 */ /* 0x000fc800078e0007 */
[----:B------:R-:W-:Y:S02]  /*4be0*/  IMAD.X R23, RZ, RZ, R3, P1 ;  /* 0x000000ffff177224 */ /* 0x000fe400008e0603 */
        /* <DEDUP_REMOVED lines=17> */
.L_x_669:
[----:B------:R-:W-:Y:S05]  /*4d00*/  BSYNC.RECONVERGENT B2 ;  /* 0x0000000000027941 */ /* 0x000fea0003800200 */
.L_x_668:
[----:B-----5:R-:W-:Y:S01]  /*4d10*/  DSETP.GEU.AND P0, PT, |R12|, |R10|, PT ;  /* 0x4000000a0c00722a */ /* 0x020fe20003f0e200 */
[----:B------:R-:W-:Y:S01]  /*4d20*/  VIADD R7, R16, 0x300 ;  /* 0x0000030010077836 */ /* 0x000fe20000000000 */
[----:B------:R-:W-:Y:S01]  /*4d30*/  BSSY.RECONVERGENT B2, `(.L_x_670) ;  /* 0x0000016000027945 */ /* 0x000fe20003800200 */
[----:B------:R-:W-:Y:S02]  /*4d40*/  IMAD.MOV.U32 R8, RZ, RZ, R10 ;  /* 0x000000ffff087224 */ /* 0x000fe400078e000a */
[----:B------:R-:W-:Y:S01]  /*4d50*/  IMAD.MOV.U32 R9, RZ, RZ, R11 ;  /* 0x000000ffff097224 */ /* 0x000fe200078e000b */
[----:B------:R-:W-:-:S05]  /*4d60*/  IADD3 R7, P1, PT, R7, R2, RZ ;  /* 0x0000000207077210 */ /* 0x000fca0007f3e0ff */
        /* <DEDUP_REMOVED lines=18> */
.L_x_671:
[----:B------:R-:W-:Y:S05]  /*4e90*/  BSYNC.RECONVERGENT B2 ;  /* 0x0000000000027941 */ /* 0x000fea0003800200 */
.L_x_670:
[----:B------:R-:W-:Y:S01]  /*4ea0*/  VIADD R10, R22, 0x200 ;  /* 0x00000200160a7836 */ /* 0x000fe20000000000 */
[----:B------:R-:W-:Y:S01]  /*4eb0*/  IADD3 R6, P2, PT, R4, 0x2000, RZ ;  /* 0x0000200004067810 */ /* 0x000fe20007f5e0ff */
[----:B------:R-:W-:Y:S01]  /*4ec0*/  VIADD R22, R22, 0x400 ;  /* 0x0000040016167836 */ /* 0x000fe20000000000 */
[----:B------:R-:W-:Y:S01]  /*4ed0*/  IADD3 R18, P1, PT, R18, 0x400, RZ ;  /* 0x0000040012127810 */ /* 0x000fe20007f3e0ff */
[----:B------:R-:W-:Y:S01]  /*4ee0*/  VIADD R16, R16, 0x400 ;  /* 0x0000040010107836 */ /* 0x000fe20000000000 */
[----:B------:R-:W-:Y:S01]  /*4ef0*/  ISETP.GE.AND P0, PT, R10, R17, PT ;  /* 0x000000110a00720c */ /* 0x000fe20003f06270 */
[----:B------:R-:W-:Y:S01]  /*4f00*/  IMAD.X R5, RZ, RZ, R5, P2 ;  /* 0x000000ffff057224 */ /* 0x000fe200010e0605 */
[----:B------:R-:W-:Y:S02]  /*4f10*/  IADD3 R20, P2, PT, R20, 0x2000, RZ ;  /* 0x0000200014147810 */ /* 0x000fe40007f5e0ff */
[----:B------:R-:W-:-:S03]  /*4f20*/  IADD3.X R19, PT, PT, RZ, R19, RZ, P1, !PT ;  /* 0x00000013ff137210 */ /* 0x000fc60000ffe4ff */
[----:B------:R-:W-:-:S06]  /*4f30*/  IMAD.X R21, RZ, RZ, R21, P2 ;  /* 0x000000ffff157224 */ /* 0x000fcc00010e0615 */
[----:B------:R-:W-:Y:S05]  /*4f40*/  @!P0 BRA `(.L_x_672) ;  /* 0xfffffff8003c8947 */ /* 0x000fea000383ffff */
.L_x_658:
[----:B------:R-:W-:Y:S05]  /*4f50*/  BSYNC.RECONVERGENT B1 ;  /* 0x0000000000017941 */ /* 0x000fea0003800200 */
.L_x_657:
        /* <DEDUP_REMOVED lines=32> */
.L_x_674:
[----:B------:R-:W-:Y:S05]  /*5160*/  BSYNC.RECONVERGENT B1 ;  /* 0x0000000000017941 */ /* 0x000fea0003800200 */
.L_x_673:
        /* <DEDUP_REMOVED lines=31> */
.L_x_676:
[----:B------:R-:W-:Y:S05]  /*5360*/  BSYNC.RECONVERGENT B1 ;  /* 0x0000000000017941 */ /* 0x000fea0003800200 */
.L_x_675:
        /* <DEDUP_REMOVED lines=31> */
.L_x_678:
[----:B------:R-:W-:Y:S05]  /*5560*/  BSYNC.RECONVERGENT B1 ;  /* 0x0000000000017941 */ /* 0x000fea0003800200 */
.L_x_677:
[----:B------:R-:W-:Y:S01]  /*5570*/  ISETP.GT.AND P0, PT, R10, 0x17, PT ;  /* 0x000000170a00780c */ /* 0x000fe20003f04270 */
[----:B-1----:R1:W1:Y:S01]  /*5580*/  SHFL.DOWN PT, R6, R2, 0x8, 0x1f ;  /* 0x09001f0002067f89 */ /* 0x00226200000e0000 */
[----:B------:R-:W-:Y:S01]  /*5590*/  BSSY.RECONVERGENT B1, `(.L_x_679) ;  /* 0x000001d000017945 */ /* 0x000fe20003800200 */
[----:B0-----:R-:W-:Y:S01]  /*55a0*/  IMAD.MOV.U32 R8, RZ, RZ, R11 ;  /* 0x000000ffff087224 */ /* 0x001fe200078e000b */
[----:B------:R-:W-:Y:S01]  /*55b0*/  MOV R4, R2 ;  /* 0x0000000200047202 */ /* 0x000fe20000000f00 */
[----:B--2---:R0:W2:Y:S01]  /*55c0*/  SHFL.DOWN PT, R7, R3, 0x8, 0x1f ;  /* 0x09001f0003077f89 */ /* 0x0040a200000e0000 */
[----:B------:R-:W-:Y:S02]  /*55d0*/  IMAD.MOV.U32 R9, RZ, RZ, R12 ;  /* 0x000000ffff097224 */ /* 0x000fe400078e000c */
[----:B------:R-:W-:Y:S01]  /*55e0*/  IMAD.MOV.U32 R5, RZ, RZ, R3 ;  /* 0x000000ffff057224 */ /* 0x000fe200078e0003 */
[----:B---3--:R0:W3:Y:S04]  /*55f0*/  SHFL.DOWN PT, R14, R11, 0x8, 0x1f ;  /* 0x09001f000b0e7f89 */ /* 0x0080e800000e0000 */
        /* <DEDUP_REMOVED lines=22> */
.L_x_680:
[----:B------:R-:W-:Y:S05]  /*5760*/  BSYNC.RECONVERGENT B1 ;  /* 0x0000000000017941 */ /* 0x000fea0003800200 */
.L_x_679:
        /* <DEDUP_REMOVED lines=31> */
.L_x_682:
[----:B------:R-:W-:Y:S05]  /*5960*/  BSYNC.RECONVERGENT B1 ;  /* 0x0000000000017941 */ /* 0x000fea0003800200 */
.L_x_681:
        /* <DEDUP_REMOVED lines=11> */
.L_x_684:
[----:B------:R-:W-:Y:S05]  /*5a20*/  BSYNC.RECONVERGENT B1 ;  /* 0x0000000000017941 */ /* 0x000fea0003800200 */
.L_x_683:
        /* <DEDUP_REMOVED lines=31> */
.L_x_686:
[----:B------:R-:W-:Y:S05]  /*5c20*/  BSYNC.RECONVERGENT B1 ;  /* 0x0000000000017941 */ /* 0x000fea0003800200 */
.L_x_685:
        /* <DEDUP_REMOVED lines=23> */
.L_x_688:
[----:B------:R-:W-:Y:S05]  /*5da0*/  BSYNC.RECONVERGENT B1 ;  /* 0x0000000000017941 */ /* 0x000fea0003800200 */
.L_x_687:
[----:B------:R-:W-:Y:S01]  /*5db0*/  DSETP.GEU.AND P0, PT, |R4|, |R10|, PT ;  /* 0x4000000a0400722a */ /* 0x000fe20003f0e200 */
[----:B------:R-:W-:Y:S01]  /*5dc0*/  BSSY.RECONVERGENT B1, `(.L_x_689) ;  /* 0x0000014000017945 */ /* 0x000fe20003800200 */
[----:B------:R-:W-:Y:S01]  /*5dd0*/  IMAD.MOV.U32 R2, RZ, RZ, R10 ;  /* 0x000000ffff027224 */ /* 0x000fe200078e000a */
[----:B------:R-:W-:Y:S01]  /*5de0*/  MOV R3, R11 ;  /* 0x0000000b00037202 */ /* 0x000fe20000000f00 */
        /* <DEDUP_REMOVED lines=17> */
.L_x_690:
[----:B------:R-:W-:Y:S05]  /*5f00*/  BSYNC.RECONVERGENT B1 ;  /* 0x0000000000017941 */ /* 0x000fea0003800200 */
.L_x_689:
        /* <DEDUP_REMOVED lines=23> */
.L_x_692:
[----:B------:R-:W-:Y:S05]  /*6080*/  BSYNC.RECONVERGENT B1 ;  /* 0x0000000000017941 */ /* 0x000fea0003800200 */
.L_x_691:
        /* <DEDUP_REMOVED lines=21> */
.L_x_694:
[----:B------:R-:W-:Y:S05]  /*61e0*/  BSYNC.RECONVERGENT B1 ;  /* 0x0000000000017941 */ /* 0x000fea0003800200 */
.L_x_693:
        /* <DEDUP_REMOVED lines=21> */
.L_x_696:
[----:B------:R-:W-:Y:S05]  /*6340*/  BSYNC.RECONVERGENT B1 ;  /* 0x0000000000017941 */ /* 0x000fea0003800200 */
.L_x_695:
        /* <DEDUP_REMOVED lines=20> */
.L_x_616:
[----:B------:R-:W-:Y:S05]  /*6490*/  BSYNC.RECONVERGENT B0 ;  /* 0x0000000000007941 */ /* 0x000fea0003800200 */
.L_x_583:
[----:B------:R-:W-:Y:S05]  /*64a0*/  @P1 EXIT ;  /* 0x000000000000194d */ /* 0x000fea0003800000 */
[----:B012-4-:R-:W0:Y:S02]  /*64b0*/  LDC.64 R4, c[0x0][0x390] ;  /* 0x0000e400ff047b82 */ /* 0x017e240000000a00 */
[----:B0-----:R-:W-:Y:S04]  /*64c0*/  STG.E.64 desc[UR8][R4.64], R2 ;  /* 0x0000000204007986 */ /* 0x001fe8000c101b08 */
[----:B------:R-:W-:Y:S01]  /*64d0*/  STG.E.64 desc[UR8][R4.64+0x8], R14 ;  /* 0x0000080e04007986 */ /* 0x000fe2000c101b08 */
[----:B------:R-:W-:Y:S05]  /*64e0*/  EXIT ;  /* 0x000000000000794d */ /* 0x000fea0003800000 */
.L_x_697:
        /* <DEDUP_REMOVED lines=9> */
.L_x_749:


//--------------------- .text._Z8swapRowsiPdii    --------------------------
	.section	.text._Z8swapRowsiPdii,"ax",@progbits
	.align	128
        .global         _Z8swapRowsiPdii
        .type           _Z8swapRowsiPdii,@function
        .size           _Z8swapRowsiPdii,(.L_x_750 - _Z8swapRowsiPdii)
        .other          _Z8swapRowsiPdii,@"STO_CUDA_ENTRY STV_DEFAULT"
_Z8swapRowsiPdii:
.text._Z8swapRowsiPdii:
[----:B------:R-:W-:Y:S01]  /*0000*/  LDC R1, c[0x0][0x37c] ;  /* 0x0000df00ff017b82 */ /* 0x000fe20000000800 */
[----:B------:R-:W0:Y:S01]  /*0010*/  S2R R0, SR_CTAID.X ;  /* 0x0000000000007919 */ /* 0x000e220000002500 */
[----:B------:R-:W0:Y:S01]  /*0020*/  LDCU UR4, c[0x0][0x360] ;  /* 0x00006c00ff0477ac */ /* 0x000e220008000800 */
[----:B------:R-:W0:Y:S01]  /*0030*/  S2R R3, SR_TID.X ;  /* 0x0000000000037919 */ /* 0x000e220000002100 */
[----:B------:R-:W1:Y:S01]  /*0040*/  LDCU UR5, c[0x0][0x380] ;  /* 0x00007000ff0577ac */ /* 0x000e620008000800 */
[----:B0-----:R-:W-:-:S05]  /*0050*/  IMAD R0, R0, UR4, R3 ;  /* 0x0000000400007c24 */ /* 0x001fca000f8e0203 */
[----:B-1----:R-:W-:-:S13]  /*0060*/  ISETP.GE.AND P0, PT, R0, UR5, PT ;  /* 0x0000000500007c0c */ /* 0x002fda000bf06270 */
[----:B------:R-:W-:Y:S05]  /*0070*/  @P0 EXIT ;  /* 0x000000000000094d */ /* 0x000fea0003800000 */
[----:B------:R-:W0:Y:S01]  /*0080*/  LDC R13, c[0x0][0x390] ;  /* 0x0000e400ff0d7b82 */ /* 0x000e220000000800 */
[----:B------:R-:W1:Y:S01]  /*0090*/  LDCU UR5, c[0x0][0x370] ;  /* 0x00006e00ff0577ac */ /* 0x000e620008000800 */
[----:B------:R-:W2:Y:S06]  /*00a0*/  LDCU.64 UR6, c[0x0][0x358] ;  /* 0x00006b00ff0677ac */ /* 0x000eac0008000a00 */
[----:B------:R-:W3:Y:S01]  /*00b0*/  LDC R15, c[0x0][0x394] ;  /* 0x0000e500ff0f7b82 */ /* 0x000ee20000000800 */
[----:B------:R-:W4:Y:S07]  /*00c0*/  LDCU UR8, c[0x0][0x380] ;  /* 0x00007000ff0877ac */ /* 0x000f2e0008000800 */
[----:B------:R-:W0:Y:S01]  /*00d0*/  LDC.64 R10, c[0x0][0x388] ;  /* 0x0000e200ff0a7b82 */ /* 0x000e220000000a00 */
[----:B-1----:R-:W-:-:S12]  /*00e0*/  UIMAD UR4, UR4, UR5, URZ ;  /* 0x00000005040472a4 */ /* 0x002fd8000f8e02ff */
.L_x_700:
[----:B0-----:R-:W-:Y:S01]  /*00f0*/  ISETP.GE.AND P0, PT, R0, R13, PT ;  /* 0x0000000d0000720c */ /* 0x001fe20003f06270 */
[----:B------:R-:W-:-:S12]  /*0100*/  BSSY.RECONVERGENT B0, `(.L_x_698) ;  /* 0x000000a000007945 */ /* 0x000fd80003800200 */
[----:B------:R-:W-:Y:S05]  /*0110*/  @!P0 BRA `(.L_x_699) ;  /* 0x0000000000208947 */ /* 0x000fea0003800000 */
[C---:B---34-:R-:W-:Y:S02]  /*0120*/  IMAD R7, R0.reuse, UR8, R15 ;  /* 0x0000000800077c24 */ /* 0x058fe4000f8e020f */
[----:B------:R-:W-:Y:S02]  /*0130*/  IMAD R3, R0, UR8, R13 ;  /* 0x0000000800037c24 */ /* 0x000fe4000f8e020d */
[----:B------:R-:W-:-:S04]  /*0140*/  IMAD.WIDE R6, R7, 0x8, R10 ;  /* 0x0000000807067825 */ /* 0x000fc800078e020a */
[----:B------:R-:W-:Y:S01]  /*0150*/  IMAD.WIDE R2, R3, 0x8, R10 ;  /* 0x0000000803027825 */ /* 0x000fe200078e020a */
[----:B--2---:R-:W2:Y:S04]  /*0160*/  LDG.E.64 R8, desc[UR6][R6.64] ;  /* 0x0000000606087981 */ /* 0x004ea8000c1e1b00 */
[----:B------:R-:W3:Y:S04]  /*0170*/  LDG.E.64 R4, desc[UR6][R2.64] ;  /* 0x0000000602047981 */ /* 0x000ee8000c1e1b00 */
[----:B--2---:R0:W-:Y:S04]  /*0180*/  STG.E.64 desc[UR6][R2.64], R8 ;  /* 0x0000000802007986 */ /* 0x0041e8000c101b06 */
[----:B---3--:R0:W-:Y:S02]  /*0190*/  STG.E.64 desc[UR6][R6.64], R4 ;  /* 0x0000000406007986 */ /* 0x0081e4000c101b06 */
.L_x_699:
[----:B--2-4-:R-:W-:Y:S05]  /*01a0*/  BSYNC.RECONVERGENT B0 ;  /* 0x0000000000007941 */ /* 0x014fea0003800200 */
.L_x_698:
[----:B------:R-:W-:-:S04]  /*01b0*/  IADD3 R0, PT, PT, R0, UR4, RZ ;  /* 0x0000000400007c10 */ /* 0x000fc8000fffe0ff */
[----:B------:R-:W-:-:S13]  /*01c0*/  ISETP.GE.AND P0, PT, R0, UR8, PT ;  /* 0x0000000800007c0c */ /* 0x000fda000bf06270 */
[----:B------:R-:W-:Y:S05]  /*01d0*/  @!P0 BRA `(.L_x_700) ;  /* 0xfffffffc00c48947 */ /* 0x000fea000383ffff */
[----:B------:R-:W-:Y:S05]  /*01e0*/  EXIT ;  /* 0x000000000000794d */ /* 0x000fea0003800000 */
.L_x_701:
        /* <DEDUP_REMOVED lines=9> */
.L_x_750:


//--------------------- .text._Z9gaussElimiPdi    --------------------------
	.section	.text._Z9gaussElimiPdi,"ax",@progbits
	.align	128
        .global         _Z9gaussElimiPdi
        .type           _Z9gaussElimiPdi,@function
        .size           _Z9gaussElimiPdi,(.L_x_740 - _Z9gaussElimiPdi)
        .other          _Z9gaussElimiPdi,@"STO_CUDA_ENTRY STV_DEFAULT"
_Z9gaussElimiPdi:
.text._Z9gaussElimiPdi:
[----:B------:R-:W-:Y:S01]  /*0000*/  LDC R1, c[0x0][0x37c] ;  /* 0x0000df00ff017b82 */ /* 0x000fe20000000800 */
[----:B------:R-:W0:Y:S01]  /*0010*/  S2R R0, SR_CTAID.X ;  /* 0x0000000000007919 */ /* 0x000e220000002500 */
[----:B------:R-:W0:Y:S01]  /*0020*/  LDCU UR5, c[0x0][0x360] ;  /* 0x00006c00ff0577ac */ /* 0x000e220008000800 */
[----:B------:R-:W0:Y:S01]  /*0030*/  S2R R3, SR_TID.X ;  /* 0x0000000000037919 */ /* 0x000e220000002100 */
[----:B------:R-:W1:Y:S01]  /*0040*/  LDCU UR7, c[0x0][0x380] ;  /* 0x00007000ff0777ac */ /* 0x000e620008000800 */
[----:B------:R-:W2:Y:S01]  /*0050*/  S2R R7, SR_CTAID.Y ;  /* 0x0000000000077919 */ /* 0x000ea20000002600 */
[----:B------:R-:W3:Y:S01]  /*0060*/  LDCU UR6, c[0x0][0x364] ;  /* 0x00006c80ff0677ac */ /* 0x000ee20008000800 */
[----:B------:R-:W2:Y:S01]  /*0070*/  S2R R2, SR_TID.Y ;  /* 0x0000000000027919 */ /* 0x000ea20000002200 */
[----:B------:R-:W3:Y:S02]  /*0080*/  LDCU UR4, c[0x0][0x374] ;  /* 0x00006e80ff0477ac */ /* 0x000ee40008000800 */
[----:B---3--:R-:W-:Y:S01]  /*0090*/  UIMAD UR4, UR6, UR4, URZ ;  /* 0x00000004060472a4 */ /* 0x008fe2000f8e02ff */
[----:B0-----:R-:W-:-:S05]  /*00a0*/  IMAD R0, R0, UR5, R3 ;  /* 0x0000000500007c24 */ /* 0x001fca000f8e0203 */
[----:B-1----:R-:W-:Y:S01]  /*00b0*/  ISETP.GE.AND P0, PT, R0, UR7, PT ;  /* 0x0000000700007c0c */ /* 0x002fe2000bf06270 */
[----:B--2---:R-:W-:-:S12]  /*00c0*/  IMAD R7, R7, UR6, R2 ;  /* 0x0000000607077c24 */ /* 0x004fd8000f8e0202 */
[----:B------:R-:W-:Y:S05]  /*00d0*/  @P0 EXIT ;  /* 0x000000000000094d */ /* 0x000fea0003800000 */
[----:B------:R-:W0:Y:S01]  /*00e0*/  I2F.U32.RP R8, UR4 ;  /* 0x0000000400087d06 */ /* 0x000e220008209000 */
[----:B------:R-:W-:Y:S01]  /*00f0*/  VIADD R5, R7, UR4 ;  /* 0x0000000407057c36 */ /* 0x000fe20008000000 */
[----:B------:R-:W1:Y:S01]  /*0100*/  LDC.64 R16, c[0x0][0x388] ;  /* 0x0000e200ff107b82 */ /* 0x000e620000000a00 */
[----:B------:R-:W-:Y:S01]  /*0110*/  IMAD R9, RZ, RZ, -UR4 ;  /* 0x80000004ff097e24 */ /* 0x000fe2000f8e02ff */
[----:B------:R-:W-:Y:S01]  /*0120*/  ISETP.NE.U32.AND P2, PT, RZ, UR4, PT ;  /* 0x00000004ff007c0c */ /* 0x000fe2000bf45070 */
[----:B------:R-:W2:Y:S01]  /*0130*/  LDCU UR6, c[0x0][0x370] ;  /* 0x00006e00ff0677ac */ /* 0x000ea20008000800 */
[C---:B------:R-:W-:Y:S02]  /*0140*/  ISETP.GE.AND P0, PT, R5.reuse, UR7, PT ;  /* 0x0000000705007c0c */ /* 0x040fe4000bf06270 */
[----:B------:R-:W-:Y:S01]  /*0150*/  VIMNMX R4, PT, PT, R5, UR7, !PT ;  /* 0x0000000705047c48 */ /* 0x000fe2000ffe0100 */
[----:B------:R-:W3:Y:S01]  /*0160*/  LDCU.64 UR8, c[0x0][0x358] ;  /* 0x00006b00ff0877ac */ /* 0x000ee20008000a00 */
[----:B------:R-:W-:Y:S01]  /*0170*/  SEL R6, RZ, 0x1, P0 ;  /* 0x00000001ff067807 */ /* 0x000fe20000000000 */
[----:B------:R-:W4:Y:S03]  /*0180*/  LDCU UR11, c[0x0][0x380] ;  /* 0x00007000ff0b77ac */ /* 0x000f260008000800 */
[----:B------:R-:W-:Y:S01]  /*0190*/  IADD3 R4, PT, PT, R4, -R5, -R6 ;  /* 0x8000000504047210 */ /* 0x000fe20007ffe806 */
[----:B0-----:R-:W0:Y:S01]  /*01a0*/  MUFU.RCP R8, R8 ;  /* 0x0000000800087308 */ /* 0x001e220000001000 */
[----:B------:R-:W1:Y:S01]  /*01b0*/  LDCU UR10, c[0x0][0x390] ;  /* 0x00007200ff0a77ac */ /* 0x000e620008000800 */
[----:B--2---:R-:W-:Y:S01]  /*01c0*/  UIMAD UR5, UR5, UR6, URZ ;  /* 0x00000006050572a4 */ /* 0x004fe2000f8e02ff */
[----:B0-----:R-:W-:-:S05]  /*01d0*/  VIADD R2, R8, 0xffffffe ;  /* 0x0ffffffe08027836 */ /* 0x001fca0000000000 */
[----:B------:R0:W2:Y:S02]  /*01e0*/  F2I.FTZ.U32.TRUNC.NTZ R3, R2 ;  /* 0x0000000200037305 */ /* 0x0000a4000021f000 */
[----:B0-----:R-:W-:Y:S02]  /*01f0*/  HFMA2 R2, -RZ, RZ, 0, 0 ;  /* 0x00000000ff027431 */ /* 0x001fe400000001ff */
[----:B--2---:R-:W-:-:S04]  /*0200*/  IMAD R9, R9, R3, RZ ;  /* 0x0000000309097224 */ /* 0x004fc800078e02ff */
[----:B------:R-:W-:Y:S02]  /*0210*/  IMAD.HI.U32 R3, R3, R9, R2 ;  /* 0x0000000903037227 */ /* 0x000fe400078e0002 */
[----:B------:R-:W0:Y:S04]  /*0220*/  LDC R2, c[0x0][0x390] ;  /* 0x0000e400ff027b82 */ /* 0x000e280000000800 */
[----:B------:R-:W-:-:S04]  /*0230*/  IMAD.HI.U32 R9, R3, R4, RZ ;  /* 0x0000000403097227 */ /* 0x000fc800078e00ff */
[----:B------:R-:W-:-:S04]  /*0240*/  IMAD.MOV R3, RZ, RZ, -R9 ;  /* 0x000000ffff037224 */ /* 0x000fc800078e0a09 */
[----:B------:R-:W-:Y:S02]  /*0250*/  IMAD R4, R3, UR4, R4 ;  /* 0x0000000403047c24 */ /* 0x000fe4000f8e0204 */
[----:B------:R-:W-:-:S03]  /*0260*/  VIADD R3, R5, UR4 ;  /* 0x0000000405037c36 */ /* 0x000fc60008000000 */
[----:B------:R-:W-:Y:S01]  /*0270*/  ISETP.GE.U32.AND P0, PT, R4, UR4, PT ;  /* 0x0000000404007c0c */ /* 0x000fe2000bf06070 */
[--C-:B0-----:R-:W-:Y:S02]  /*0280*/  IMAD R21, R2, UR7, R2.reuse ;  /* 0x0000000702157c24 */ /* 0x101fe4000f8e0202 */
[--C-:B------:R-:W-:Y:S02]  /*0290*/  IMAD R19, R7, UR7, R2.reuse ;  /* 0x0000000707137c24 */ /* 0x100fe4000f8e0202 */
[----:B------:R-:W-:-:S08]  /*02a0*/  IMAD R11, R3, UR7, R2 ;  /* 0x00000007030b7c24 */ /* 0x000fd0000f8e0202 */
[----:B------:R-:W-:Y:S02]  /*02b0*/  @P0 VIADD R4, R4, -UR4 ;  /* 0x8000000404040c36 */ /* 0x000fe40008000000 */
[----:B------:R-:W-:Y:S02]  /*02c0*/  @P0 VIADD R9, R9, 0x1 ;  /* 0x0000000109090836 */ /* 0x000fe40000000000 */
[----:B-1----:R-:W-:Y:S01]  /*02d0*/  IMAD.WIDE R20, R21, 0x8, R16 ;  /* 0x0000000815147825 */ /* 0x002fe200078e0210 */
[----:B------:R-:W-:-:S03]  /*02e0*/  ISETP.GE.U32.AND P1, PT, R4, UR4, PT ;  /* 0x0000000404007c0c */ /* 0x000fc6000bf26070 */
[----:B------:R-:W-:-:S04]  /*02f0*/  IMAD.WIDE R18, R19, 0x8, R16 ;  /* 0x0000000813127825 */ /* 0x000fc800078e0210 */
[----:B------:R-:W-:-:S06]  /*0300*/  IMAD.WIDE R16, R11, 0x8, R16 ;  /* 0x000000080b107825 */ /* 0x000fcc00078e0210 */
[----:B------:R-:W-:Y:S02]  /*0310*/  @P1 IADD3 R9, PT, PT, R9, 0x1, RZ ;  /* 0x0000000109091810 */ /* 0x000fe40007ffe0ff */
[----:B------:R-:W-:-:S05]  /*0320*/  @!P2 LOP3.LUT R9, RZ, UR4, RZ, 0x33, !PT ;  /* 0x00000004ff09ac12 */ /* 0x000fca000f8e33ff */
[----:B---34-:R-:W-:-:S07]  /*0330*/  IMAD.IADD R2, R6, 0x1, R9 ;  /* 0x0000000106027824 */ /* 0x018fce00078e0209 */
.L_x_733:
[----:B0-----:R-:W0:Y:S01]  /*0340*/  LDCU UR6, c[0x0][0x380] ;  /* 0x00007000ff0677ac */ /* 0x001e220008000800 */
[----:B------:R-:W-:Y:S01]  /*0350*/  BSSY.RECONVERGENT B0, `(.L_x_702) ;  /* 0x0000138000007945 */ /* 0x000fe20003800200 */
[----:B0-----:R-:W-:-:S05]  /*0360*/  IMAD.U32 R4, RZ, RZ, UR6 ;  /* 0x00000006ff047e24 */ /* 0x001fca000f8e00ff */
[----:B------:R-:W-:-:S13]  /*0370*/  ISETP.GE.AND P0, PT, R7, R4, PT ;  /* 0x000000040700720c */ /* 0x000fda0003f06270 */
[----:B-1234-:R-:W-:Y:S05]  /*0380*/  @P0 BRA `(.L_x_703) ;  /* 0x0000001000d00947 */ /* 0x01efea0003800000 */
[----:B------:R-:W0:Y:S01]  /*0390*/  LDC R11, c[0x0][0x390] ;  /* 0x0000e400ff0b7b82 */ /* 0x000e220000000800 */
[----:B------:R-:W-:Y:S01]  /*03a0*/  LOP3.LUT R31, R2, 0x3, RZ, 0xc0, !PT ;  /* 0x00000003021f7812 */ /* 0x000fe200078ec0ff */
[----:B------:R-:W-:Y:S01]  /*03b0*/  BSSY.RECONVERGENT B2, `(.L_x_704) ;  /* 0x0000087000027945 */ /* 0x000fe20003800200 */
[----:B------:R-:W-:Y:S02]  /*03c0*/  MOV R33, R7 ;  /* 0x0000000700217202 */ /* 0x000fe40000000f00 */
[----:B------:R-:W-:-:S03]  /*03d0*/  ISETP.NE.AND P0, PT, R31, 0x3, PT ;  /* 0x000000031f00780c */ /* 0x000fc60003f05270 */
[----:B------:R-:W1:Y:S01]  /*03e0*/  LDC.64 R14, c[0x0][0x388] ;  /* 0x0000e200ff0e7b82 */ /* 0x000e620000000a00 */
[----:B0-----:R-:W-:-:S04]  /*03f0*/  IMAD R9, R4, R11, R0 ;  /* 0x0000000b04097224 */ /* 0x001fc800078e0200 */
[----:B-1----:R-:W-:-:S05]  /*0400*/  IMAD.WIDE R14, R9, 0x8, R14 ;  /* 0x00000008090e7825 */ /* 0x002fca00078e020e */
[----:B------:R-:W-:Y:S05]  /*0410*/  @!P0 BRA `(.L_x_705) ;  /* 0x0000000800008947 */ /* 0x000fea0003800000 */
[----:B------:R-:W-:Y:S01]  /*0420*/  VIMNMX R6, PT, PT, R7, R0, PT ;  /* 0x0000000007067248 */ /* 0x000fe20003fe0100 */
[----:B------:R-:W-:Y:S03]  /*0430*/  BSSY.RECONVERGENT B3, `(.L_x_706) ;  /* 0x0000025000037945 */ /* 0x000fe60003800200 */
[----:B------:R-:W-:-:S13]  /*0440*/  ISETP.GT.AND P0, PT, R6, R11, PT ;  /* 0x0000000b0600720c */ /* 0x000fda0003f04270 */
[----:B------:R-:W-:Y:S05]  /*0450*/  @!P0 BRA `(.L_x_707) ;  /* 0x0000000000888947 */ /* 0x000fea0003800000 */
[----:B------:R-:W2:Y:S04]  /*0460*/  LDG.E.64 R12, desc[UR8][R20.64] ;  /* 0x00000008140c7981 */ /* 0x000ea8000c1e1b00 */
[----:B------:R-:W3:Y:S01]  /*0470*/  LDG.E.64 R10, desc[UR8][R14.64] ;  /* 0x000000080e0a7981 */ /* 0x000ee2000c1e1b00 */
[----:B------:R-:W-:Y:S01]  /*0480*/  IMAD.MOV.U32 R8, RZ, RZ, 0x1 ;  /* 0x00000001ff087424 */ /* 0x000fe200078e00ff */
[----:B------:R-:W-:Y:S01]  /*0490*/  BSSY.RECONVERGENT B4, `(.L_x_708) ;  /* 0x0000015000047945 */ /* 0x000fe20003800200 */
[----:B--2---:R-:W0:Y:S01]  /*04a0*/  MUFU.RCP64H R9, R13 ;  /* 0x0000000d00097308 */ /* 0x004e220000001800 */
[----:B---3--:R-:W-:-:S03]  /*04b0*/  FSETP.GEU.AND P1, PT, |R11|, 6.5827683646048100446e-37, PT ;  /* 0x036000000b00780b */ /* 0x008fc60003f2e200 */
[----:B0-----:R-:W-:-:S08]  /*04c0*/  DFMA R22, -R12, R8, 1 ;  /* 0x3ff000000c16742b */ /* 0x001fd00000000108 */
[----:B------:R-:W-:-:S08]  /*04d0*/  DFMA R22, R22, R22, R22 ;  /* 0x000000161616722b */ /* 0x000fd00000000016 */
[----:B------:R-:W-:-:S08]  /*04e0*/  DFMA R22, R8, R22, R8 ;  /* 0x000000160816722b */ /* 0x000fd00000000008 */
[----:B------:R-:W-:-:S08]  /*04f0*/  DFMA R8, -R12, R22, 1 ;  /* 0x3ff000000c08742b */ /* 0x000fd00000000116 */
[----:B------:R-:W-:-:S08]  /*0500*/  DFMA R8, R22, R8, R22 ;  /* 0x000000081608722b */ /* 0x000fd00000000016 */
[----:B------:R-:W-:-:S08]  /*0510*/  DMUL R22, R10, R8 ;  /* 0x000000080a167228 */ /* 0x000fd00000000000 */
[----:B------:R-:W-:-:S08]  /*0520*/  DFMA R24, -R12, R22, R10 ;  /* 0x000000160c18722b */ /* 0x000fd0000000010a */
[----:B------:R-:W-:-:S10]  /*0530*/  DFMA R8, R8, R24, R22 ;  /* 0x000000180808722b */ /* 0x000fd40000000016 */
[----:B------:R-:W-:-:S05]  /*0540*/  FFMA R4, RZ, R13, R9 ;  /* 0x0000000dff047223 */ /* 0x000fca0000000009 */
[----:B------:R-:W-:-:S13]  /*0550*/  FSETP.GT.AND P0, PT, |R4|, 1.469367938527859385e-39, PT ;  /* 0x001000000400780b */ /* 0x000fda0003f04200 */
[----:B------:R-:W-:Y:S05]  /*0560*/  @P0 BRA P1, `(.L_x_709) ;  /* 0x00000000001c0947 */ /* 0x000fea0000800000 */
[----:B------:R-:W-:Y:S01]  /*0570*/  IMAD.MOV.U32 R9, RZ, RZ, R11 ;  /* 0x000000ffff097224 */ /* 0x000fe200078e000b */
[----:B------:R-:W-:Y:S01]  /*0580*/  MOV R11, R13 ;  /* 0x0000000d000b7202 */ /* 0x000fe20000000f00 */
[----:B------:R-:W-:Y:S01]  /*0590*/  IMAD.MOV.U32 R8, RZ, RZ, R10 ;  /* 0x000000ffff087224 */ /* 0x000fe200078e000a */
[----:B------:R-:W-:-:S07]  /*05a0*/  MOV R4, 0x5c0 ;  /* 0x000005c000047802 */ /* 0x000fce0000000f00 */
[----:B------:R-:W-:Y:S05]  /*05b0*/  CALL.REL.NOINC `($__internal_0_$__cuda_sm20_div_rn_f64_full) ;  /* 0x0000001000587944 */ /* 0x000fea0003c00000 */
[----:B------:R-:W-:Y:S02]  /*05c0*/  IMAD.MOV.U32 R8, RZ, RZ, R24 ;  /* 0x000000ffff087224 */ /* 0x000fe400078e0018 */
[----:B------:R-:W-:-:S07]  /*05d0*/  IMAD.MOV.U32 R9, RZ, RZ, R25 ;  /* 0x000000ffff097224 */ /* 0x000fce00078e0019 */
.L_x_709:
[----:B------:R-:W-:Y:S05]  /*05e0*/  BSYNC.RECONVERGENT B4 ;  /* 0x0000000000047941 */ /* 0x000fea0003800200 */
.L_x_708:
[----:B------:R-:W0:Y:S01]  /*05f0*/  LDCU UR6, c[0x0][0x380] ;  /* 0x00007000ff0677ac */ /* 0x000e220008000800 */
[----:B------:R-:W1:Y:S01]  /*0600*/  LDC.64 R12, c[0x0][0x388] ;  /* 0x0000e200ff0c7b82 */ /* 0x000e620000000a00 */
[----:B0-----:R-:W-:-:S04]  /*0610*/  IMAD.U32 R4, RZ, RZ, UR6 ;  /* 0x00000006ff047e24 */ /* 0x001fc8000f8e00ff */
[----:B------:R-:W-:-:S04]  /*0620*/  IMAD R11, R7, R4, R0 ;  /* 0x00000004070b7224 */ /* 0x000fc800078e0200 */
[----:B-1----:R-:W-:Y:S02]  /*0630*/  IMAD.WIDE R12, R11, 0x8, R12 ;  /* 0x000000080b0c7825 */ /* 0x002fe400078e020c */
[----:B------:R-:W2:Y:S04]  /*0640*/  LDG.E.64 R10, desc[UR8][R18.64] ;  /* 0x00000008120a7981 */ /* 0x000ea8000c1e1b00 */
[----:B------:R-:W2:Y:S02]  /*0650*/  LDG.E.64 R22, desc[UR8][R12.64] ;  /* 0x000000080c167981 */ /* 0x000ea4000c1e1b00 */
[----:B--2---:R-:W-:-:S07]  /*0660*/  DFMA R10, R10, -R8, R22 ;  /* 0x800000080a0a722b */ /* 0x004fce0000000016 */
[----:B------:R0:W-:Y:S04]  /*0670*/  STG.E.64 desc[UR8][R12.64], R10 ;  /* 0x0000000a0c007986 */ /* 0x0001e8000c101b08 */
.L_x_707:
[----:B------:R-:W-:Y:S05]  /*0680*/  BSYNC.RECONVERGENT B3 ;  /* 0x0000000000037941 */ /* 0x000fea0003800200 */
.L_x_706:
[----:B------:R-:W-:Y:S02]  /*0690*/  ISETP.NE.AND P0, PT, R31, RZ, PT ;  /* 0x000000ff1f00720c */ /* 0x000fe40003f05270 */
[----:B------:R-:W-:-:S11]  /*06a0*/  MOV R33, R5 ;  /* 0x0000000500217202 */ /* 0x000fd60000000f00 */
[----:B------:R-:W-:Y:S05]  /*06b0*/  @!P0 BRA `(.L_x_705) ;  /* 0x0000000400588947 */ /* 0x000fea0003800000 */
[----:B------:R-:W1:Y:S01]  /*06c0*/  LDCU UR6, c[0x0][0x390] ;  /* 0x00007200ff0677ac */ /* 0x000e620008000800 */
[----:B------:R-:W-:Y:S01]  /*06d0*/  VIMNMX R6, PT, PT, R5, R0, PT ;  /* 0x0000000005067248 */ /* 0x000fe20003fe0100 */
[----:B------:R-:W-:Y:S01]  /*06e0*/  BSSY.RECONVERGENT B3, `(.L_x_710) ;  /* 0x000002a000037945 */ /* 0x000fe20003800200 */
[----:B-1----:R-:W-:-:S05]  /*06f0*/  IMAD.U32 R25, RZ, RZ, UR6 ;  /* 0x00000006ff197e24 */ /* 0x002fca000f8e00ff */
[----:B------:R-:W-:-:S13]  /*0700*/  ISETP.GT.AND P0, PT, R6, R25, PT ;  /* 0x000000190600720c */ /* 0x000fda0003f04270 */
[----:B------:R-:W-:Y:S05]  /*0710*/  @!P0 BRA `(.L_x_711) ;  /* 0x0000000000988947 */ /* 0x000fea0003800000 */
[----:B0-----:R-:W2:Y:S04]  /*0720*/  LDG.E.64 R12, desc[UR8][R20.64] ;  /* 0x00000008140c7981 */ /* 0x001ea8000c1e1b00 */
        /* <DEDUP_REMOVED lines=16> */
[----:B------:R-:W-:Y:S01]  /*0830*/  MOV R9, R11 ;  /* 0x0000000b00097202 */ /* 0x000fe20000000f00 */
[----:B------:R-:W-:Y:S01]  /*0840*/  IMAD.MOV.U32 R8, RZ, RZ, R10 ;  /* 0x000000ffff087224 */ /* 0x000fe200078e000a */
[----:B------:R-:W-:Y:S01]  /*0850*/  MOV R4, 0x880 ;  /* 0x0000088000047802 */ /* 0x000fe20000000f00 */
[----:B------:R-:W-:-:S07]  /*0860*/  IMAD.MOV.U32 R11, RZ, RZ, R13 ;  /* 0x000000ffff0b7224 */ /* 0x000fce00078e000d */
[----:B------:R-:W-:Y:S05]  /*0870*/  CALL.REL.NOINC `($__internal_0_$__cuda_sm20_div_rn_f64_full) ;  /* 0x0000000c00a87944 */ /* 0x000fea0003c00000 */
[----:B------:R-:W-:Y:S02]  /*0880*/  IMAD.MOV.U32 R8, RZ, RZ, R24 ;  /* 0x000000ffff087224 */ /* 0x000fe400078e0018 */
[----:B------:R-:W-:-:S07]  /*0890*/  IMAD.MOV.U32 R9, RZ, RZ, R25 ;  /* 0x000000ffff097224 */ /* 0x000fce00078e0019 */
.L_x_713:
[----:B------:R-:W-:Y:S05]  /*08a0*/  BSYNC.RECONVERGENT B4 ;  /* 0x0000000000047941 */ /* 0x000fea0003800200 */
.L_x_712:
[----:B------:R-:W0:Y:S01]  /*08b0*/  LDCU UR6, c[0x0][0x380] ;  /* 0x00007000ff0677ac */ /* 0x000e220008000800 */
[----:B------:R-:W1:Y:S01]  /*08c0*/  LDC.64 R12, c[0x0][0x388] ;  /* 0x0000e200ff0c7b82 */ /* 0x000e620000000a00 */
[----:B------:R-:W2:Y:S01]  /*08d0*/  LDCU UR7, c[0x0][0x390] ;  /* 0x00007200ff0777ac */ /* 0x000ea20008000800 */
[----:B0-----:R-:W-:Y:S01]  /*08e0*/  MOV R4, UR6 ;  /* 0x0000000600047c02 */ /* 0x001fe20008000f00 */
[----:B--2---:R-:W-:-:S04]  /*08f0*/  IMAD.U32 R25, RZ, RZ, UR7 ;  /* 0x00000007ff197e24 */ /* 0x004fc8000f8e00ff */
[CC--:B------:R-:W-:Y:S02]  /*0900*/  IMAD R23, R5.reuse, R4.reuse, R0 ;  /* 0x0000000405177224 */ /* 0x0c0fe400078e0200 */
[----:B------:R-:W-:-:S04]  /*0910*/  IMAD R11, R5, R4, R25 ;  /* 0x00000004050b7224 */ /* 0x000fc800078e0219 */
[----:B-1----:R-:W-:-:S04]  /*0920*/  IMAD.WIDE R10, R11, 0x8, R12 ;  /* 0x000000080b0a7825 */ /* 0x002fc800078e020c */
[----:B------:R-:W-:Y:S02]  /*0930*/  IMAD.WIDE R12, R23, 0x8, R12 ;  /* 0x00000008170c7825 */ /* 0x000fe400078e020c */
[----:B------:R-:W2:Y:S04]  /*0940*/  LDG.E.64 R10, desc[UR8][R10.64] ;  /* 0x000000080a0a7981 */ /* 0x000ea8000c1e1b00 */
[----:B------:R-:W2:Y:S02]  /*0950*/  LDG.E.64 R22, desc[UR8][R12.64] ;  /* 0x000000080c167981 */ /* 0x000ea4000c1e1b00 */
[----:B--2---:R-:W-:-:S07]  /*0960*/  DFMA R22, R10, -R8, R22 ;  /* 0x800000080a16722b */ /* 0x004fce0000000016 */
[----:B------:R1:W-:Y:S04]  /*0970*/  STG.E.64 desc[UR8][R12.64], R22 ;  /* 0x000000160c007986 */ /* 0x0003e8000c101b08 */
.L_x_711:
[----:B------:R-:W-:Y:S05]  /*0980*/  BSYNC.RECONVERGENT B3 ;  /* 0x0000000000037941 */ /* 0x000fea0003800200 */
.L_x_710:
[----:B------:R-:W-:Y:S01]  /*0990*/  ISETP.NE.AND P0, PT, R31, 0x1, PT ;  /* 0x000000011f00780c */ /* 0x000fe20003f05270 */
[----:B------:R-:W-:-:S12]  /*09a0*/  IMAD.MOV.U32 R33, RZ, RZ, R3 ;  /* 0x000000ffff217224 */ /* 0x000fd800078e0003 */
[----:B------:R-:W-:Y:S05]  /*09b0*/  @!P0 BRA `(.L_x_705) ;  /* 0x0000000000988947 */ /* 0x000fea0003800000 */
[C---:B------:R-:W-:Y:S01]  /*09c0*/  VIMNMX R6, PT, PT, R3.reuse, R0, PT ;  /* 0x0000000003067248 */ /* 0x040fe20003fe0100 */
[----:B------:R-:W-:-:S03]  /*09d0*/  VIADD R33, R3, UR4 ;  /* 0x0000000403217c36 */ /* 0x000fc60008000000 */
[----:B------:R-:W-:-:S13]  /*09e0*/  ISETP.GT.AND P0, PT, R6, R25, PT ;  /* 0x000000190600720c */ /* 0x000fda0003f04270 */
[----:B------:R-:W-:Y:S05]  /*09f0*/  @!P0 BRA `(.L_x_705) ;  /* 0x0000000000888947 */ /* 0x000fea0003800000 */
[----:B01----:R-:W2:Y:S04]  /*0a00*/  LDG.E.64 R12, desc[UR8][R20.64] ;  /* 0x00000008140c7981 */ /* 0x003ea8000c1e1b00 */
[----:B------:R-:W3:Y:S01]  /*0a10*/  LDG.E.64 R10, desc[UR8][R14.64] ;  /* 0x000000080e0a7981 */ /* 0x000ee2000c1e1b00 */
[----:B------:R-:W-:Y:S01]  /*0a20*/  MOV R8, 0x1 ;  /* 0x0000000100087802 */ /* 0x000fe20000000f00 */
        /* <DEDUP_REMOVED lines=15> */
[----:B------:R-:W-:Y:S01]  /*0b20*/  MOV R4, 0xb60 ;  /* 0x00000b6000047802 */ /* 0x000fe20000000f00 */
[----:B------:R-:W-:Y:S02]  /*0b30*/  IMAD.MOV.U32 R8, RZ, RZ, R10 ;  /* 0x000000ffff087224 */ /* 0x000fe400078e000a */
[----:B------:R-:W-:-:S07]  /*0b40*/  IMAD.MOV.U32 R11, RZ, RZ, R13 ;  /* 0x000000ffff0b7224 */ /* 0x000fce00078e000d */
[----:B------:R-:W-:Y:S05]  /*0b50*/  CALL.REL.NOINC `($__internal_0_$__cuda_sm20_div_rn_f64_full) ;  /* 0x0000000800f07944 */ /* 0x000fea0003c00000 */
[----:B------:R-:W-:Y:S01]  /*0b60*/  MOV R8, R24 ;  /* 0x0000001800087202 */ /* 0x000fe20000000f00 */
[----:B------:R-:W-:-:S07]  /*0b70*/  IMAD.MOV.U32 R9, RZ, RZ, R25 ;  /* 0x000000ffff097224 */ /* 0x000fce00078e0019 */
.L_x_715:
[----:B------:R-:W-:Y:S05]  /*0b80*/  BSYNC.RECONVERGENT B3 ;  /* 0x0000000000037941 */ /* 0x000fea0003800200 */
.L_x_714:
        /* <DEDUP_REMOVED lines=9> */
.L_x_705:
[----:B------:R-:W-:Y:S05]  /*0c20*/  BSYNC.RECONVERGENT B2 ;  /* 0x0000000000027941 */ /* 0x000fea0003800200 */
.L_x_704:
[----:B------:R-:W-:-:S13]  /*0c30*/  ISETP.GE.U32.AND P0, PT, R2, 0x3, PT ;  /* 0x000000030200780c */ /* 0x000fda0003f06070 */
[----:B------:R-:W-:Y:S05]  /*0c40*/  @!P0 BRA `(.L_x_703) ;  /* 0x0000000800a08947 */ /* 0x000fea0003800000 */
.L_x_732:
[----:B------:R-:W-:Y:S01]  /*0c50*/  IMAD.U32 R4, RZ, RZ, UR10 ;  /* 0x0000000aff047e24 */ /* 0x000fe2000f8e00ff */
[----:B------:R-:W-:Y:S01]  /*0c60*/  VIMNMX R9, PT, PT, R33, R0, PT ;  /* 0x0000000021097248 */ /* 0x000fe20003fe0100 */
[----:B------:R-:W-:Y:S03]  /*0c70*/  BSSY.RECONVERGENT B2, `(.L_x_716) ;  /* 0x0000026000027945 */ /* 0x000fe60003800200 */
[----:B------:R-:W-:-:S13]  /*0c80*/  ISETP.GT.AND P0, PT, R9, R4, PT ;  /* 0x000000040900720c */ /* 0x000fda0003f04270 */
[----:B0--34-:R-:W-:Y:S05]  /*0c90*/  @!P0 BRA `(.L_x_717) ;  /* 0x00000000008c8947 */ /* 0x019fea0003800000 */
[----:B012---:R-:W2:Y:S04]  /*0ca0*/  LDG.E.64 R12, desc[UR8][R20.64] ;  /* 0x00000008140c7981 */ /* 0x007ea8000c1e1b00 */
        /* <DEDUP_REMOVED lines=23> */
.L_x_719:
[----:B------:R-:W-:Y:S05]  /*0e20*/  BSYNC.RECONVERGENT B3 ;  /* 0x0000000000037941 */ /* 0x000fea0003800200 */
.L_x_718:
[----:B------:R-:W0:Y:S01]  /*0e30*/  LDC.64 R12, c[0x0][0x388] ;  /* 0x0000e200ff0c7b82 */ /* 0x000e220000000a00 */
[----:B------:R-:W-:Y:S02]  /*0e40*/  IMAD.U32 R4, RZ, RZ, UR10 ;  /* 0x0000000aff047e24 */ /* 0x000fe4000f8e00ff */
[C---:B------:R-:W-:Y:S02]  /*0e50*/  IMAD R11, R33.reuse, UR11, R0 ;  /* 0x0000000b210b7c24 */ /* 0x040fe4000f8e0200 */
[----:B------:R-:W-:Y:S02]  /*0e60*/  IMAD R23, R33, UR11, R4 ;  /* 0x0000000b21177c24 */ /* 0x000fe4000f8e0204 */
[----:B0-----:R-:W-:-:S04]  /*0e70*/  IMAD.WIDE R10, R11, 0x8, R12 ;  /* 0x000000080b0a7825 */ /* 0x001fc800078e020c */
[----:B------:R-:W-:Y:S02]  /*0e80*/  IMAD.WIDE R12, R23, 0x8, R12 ;  /* 0x00000008170c7825 */ /* 0x000fe400078e020c */
[----:B------:R-:W2:Y:S04]  /*0e90*/  LDG.E.64 R22, desc[UR8][R10.64] ;  /* 0x000000080a167981 */ /* 0x000ea8000c1e1b00 */
[----:B------:R-:W2:Y:S02]  /*0ea0*/  LDG.E.64 R12, desc[UR8][R12.64] ;  /* 0x000000080c0c7981 */ /* 0x000ea4000c1e1b00 */
[----:B--2---:R-:W-:-:S07]  /*0eb0*/  DFMA R22, R12, -R8, R22 ;  /* 0x800000080c16722b */ /* 0x004fce0000000016 */
[----:B------:R3:W-:Y:S04]  /*0ec0*/  STG.E.64 desc[UR8][R10.64], R22 ;  /* 0x000000160a007986 */ /* 0x0007e8000c101b08 */
.L_x_717:
[----:B------:R-:W-:Y:S05]  /*0ed0*/  BSYNC.RECONVERGENT B2 ;  /* 0x0000000000027941 */ /* 0x000fea0003800200 */
.L_x_716:
[----:B------:R-:W-:Y:S01]  /*0ee0*/  VIADD R31, R33, UR4 ;  /* 0x00000004211f7c36 */ /* 0x000fe20008000000 */
[----:B------:R-:W-:Y:S04]  /*0ef0*/  BSSY.RECONVERGENT B2, `(.L_x_720) ;  /* 0x0000027000027945 */ /* 0x000fe80003800200 */
[----:B------:R-:W-:-:S04]  /*0f00*/  VIMNMX R9, PT, PT, R31, R0, PT ;  /* 0x000000001f097248 */ /* 0x000fc80003fe0100 */
[----:B------:R-:W-:-:S13]  /*0f10*/  ISETP.GT.AND P0, PT, R9, R4, PT ;  /* 0x000000040900720c */ /* 0x000fda0003f04270 */
[----:B------:R-:W-:Y:S05]  /*0f20*/  @!P0 BRA `(.L_x_721) ;  /* 0x00000000008c8947 */ /* 0x000fea0003800000 */
[----:B012---:R-:W2:Y:S04]  /*0f30*/  LDG.E.64 R12, desc[UR8][R20.64] ;  /* 0x00000008140c7981 */ /* 0x007ea8000c1e1b00 */
[----:B---3--:R-:W3:Y:S01]  /*0f40*/  LDG.E.64 R10, desc[UR8][R14.64] ;  /* 0x000000080e0a7981 */ /* 0x008ee2000c1e1b00 */
        /* <DEDUP_REMOVED lines=22> */
.L_x_723:
[----:B------:R-:W-:Y:S05]  /*10b0*/  BSYNC.RECONVERGENT B3 ;  /* 0x0000000000037941 */ /* 0x000fea0003800200 */
.L_x_722:
        /* <DEDUP_REMOVED lines=10> */
.L_x_721:
[----:B------:R-:W-:Y:S05]  /*1160*/  BSYNC.RECONVERGENT B2 ;  /* 0x0000000000027941 */ /* 0x000fea0003800200 */
.L_x_720:
[----:B------:R-:W-:Y:S01]  /*1170*/  VIADD R31, R31, UR4 ;  /* 0x000000041f1f7c36 */ /* 0x000fe20008000000 */
[----:B------:R-:W-:Y:S04]  /*1180*/  BSSY.RECONVERGENT B2, `(.L_x_724) ;  /* 0x0000027000027945 */ /* 0x000fe80003800200 */
[----:B------:R-:W-:-:S04]  /*1190*/  VIMNMX R9, PT, PT, R31, R0, PT ;  /* 0x000000001f097248 */ /* 0x000fc80003fe0100 */
[----:B------:R-:W-:-:S13]  /*11a0*/  ISETP.GT.AND P0, PT, R9, R4, PT ;  /* 0x000000040900720c */ /* 0x000fda0003f04270 */
[----:B------:R-:W-:Y:S05]  /*11b0*/  @!P0 BRA `(.L_x_725) ;  /* 0x00000000008c8947 */ /* 0x000fea0003800000 */
[----:B012---:R-:W2:Y:S04]  /*11c0*/  LDG.E.64 R12, desc[UR8][R20.64] ;  /* 0x00000008140c7981 */ /* 0x007ea8000c1e1b00 */
[----:B---34-:R-:W3:Y:S01]  /*11d0*/  LDG.E.64 R10, desc[UR8][R14.64] ;  /* 0x000000080e0a7981 */ /* 0x018ee2000c1e1b00 */
        /* <DEDUP_REMOVED lines=22> */
.L_x_727:
[----:B------:R-:W-:Y:S05]  /*1340*/  BSYNC.RECONVERGENT B3 ;  /* 0x0000000000037941 */ /* 0x000fea0003800200 */
.L_x_726:
        /* <DEDUP_REMOVED lines=10> */
.L_x_725:
[----:B------:R-:W-:Y:S05]  /*13f0*/  BSYNC.RECONVERGENT B2 ;  /* 0x0000000000027941 */ /* 0x000fea0003800200 */
.L_x_724:
        /* <DEDUP_REMOVED lines=29> */
.L_x_731:
[----:B------:R-:W-:Y:S05]  /*15d0*/  BSYNC.RECONVERGENT B3 ;  /* 0x0000000000037941 */ /* 0x000fea0003800200 */
.L_x_730:
[----:B------:R-:W0:Y:S01]  /*15e0*/  LDC R4, c[0x0][0x390] ;  /* 0x0000e400ff047b82 */ /* 0x000e220000000800 */
[----:B------:R-:W-:-:S07]  /*15f0*/  IMAD R13, R31, UR11, R0 ;  /* 0x0000000b1f0d7c24 */ /* 0x000fce000f8e0200 */
[----:B------:R-:W1:Y:S01]  /*1600*/  LDC.64 R10, c[0x0][0x388] ;  /* 0x0000e200ff0a7b82 */ /* 0x000e620000000a00 */
[----:B0-----:R-:W-:Y:S02]  /*1610*/  IMAD R23, R31, UR11, R4 ;  /* 0x0000000b1f177c24 */ /* 0x001fe4000f8e0204 */
[----:B-1----:R-:W-:-:S04]  /*1620*/  IMAD.WIDE R12, R13, 0x8, R10 ;  /* 0x000000080d0c7825 */ /* 0x002fc800078e020a */
[----:B------:R-:W-:Y:S02]  /*1630*/  IMAD.WIDE R10, R23, 0x8, R10 ;  /* 0x00000008170a7825 */ /* 0x000fe400078e020a */
[----:B------:R-:W2:Y:S04]  /*1640*/  LDG.E.64 R22, desc[UR8][R12.64] ;  /* 0x000000080c167981 */ /* 0x000ea8000c1e1b00 */
[----:B------:R-:W2:Y:S02]  /*1650*/  LDG.E.64 R10, desc[UR8][R10.64] ;  /* 0x000000080a0a7981 */ /* 0x000ea4000c1e1b00 */
[----:B--2---:R-:W-:-:S07]  /*1660*/  DFMA R22, R10, -R8, R22 ;  /* 0x800000080a16722b */ /* 0x004fce0000000016 */
[----:B------:R0:W-:Y:S04]  /*1670*/  STG.E.64 desc[UR8][R12.64], R22 ;  /* 0x000000160c007986 */ /* 0x0001e8000c101b08 */
.L_x_729:
[----:B------:R-:W-:Y:S05]  /*1680*/  BSYNC.RECONVERGENT B2 ;  /* 0x0000000000027941 */ /* 0x000fea0003800200 */
.L_x_728:
[----:B------:R-:W-:Y:S01]  /*1690*/  IMAD.U32 R4, RZ, RZ, UR11 ;  /* 0x0000000bff047e24 */ /* 0x000fe2000f8e00ff */
[----:B------:R-:W-:-:S04]  /*16a0*/  IADD3 R33, PT, PT, R31, UR4, RZ ;  /* 0x000000041f217c10 */ /* 0x000fc8000fffe0ff */
[----:B------:R-:W-:-:S13]  /*16b0*/  ISETP.GE.AND P0, PT, R33, R4, PT ;  /* 0x000000042100720c */ /* 0x000fda0003f06270 */
[----:B------:R-:W-:Y:S05]  /*16c0*/  @!P0 BRA `(.L_x_732) ;  /* 0xfffffff400608947 */ /* 0x000fea000383ffff */
.L_x_703:
[----:B------:R-:W-:Y:S05]  /*16d0*/  BSYNC.RECONVERGENT B0 ;  /* 0x0000000000007941 */ /* 0x000fea0003800200 */
.L_x_702:
[----:B------:R-:W-:-:S05]  /*16e0*/  VIADD R0, R0, UR5 ;  /* 0x0000000500007c36 */ /* 0x000fca0008000000 */
[----:B------:R-:W-:-:S13]  /*16f0*/  ISETP.GE.AND P0, PT, R0, R4, PT ;  /* 0x000000040000720c */ /* 0x000fda0003f06270 */
[----:B------:R-:W-:Y:S05]  /*1700*/  @!P0 BRA `(.L_x_733) ;  /* 0xffffffec000c8947 */ /* 0x000fea000383ffff */
[----:B------:R-:W-:Y:S05]  /*1710*/  EXIT ;  /* 0x000000000000794d */ /* 0x000fea0003800000 */
        .weak           $__internal_0_$__cuda_sm20_div_rn_f64_full
        .type           $__internal_0_$__cuda_sm20_div_rn_f64_full,@function
        .size           $__internal_0_$__cuda_sm20_div_rn_f64_full,(.L_x_740 - $__internal_0_$__cuda_sm20_div_rn_f64_full)
$__internal_0_$__cuda_sm20_div_rn_f64_full:
[C---:B------:R-:W-:Y:S01]  /*1720*/  FSETP.GEU.AND P0, PT, |R11|.reuse, 1.469367938527859385e-39, PT ;  /* 0x001000000b00780b */ /* 0x040fe20003f0e200 */
[----:B------:R-:W-:Y:S01]  /*1730*/  IMAD.MOV.U32 R22, RZ, RZ, 0x1 ;  /* 0x00000001ff167424 */ /* 0x000fe200078e00ff */
[----:B------:R-:W-:Y:S01]  /*1740*/  MOV R10, R12 ;  /* 0x0000000c000a7202 */ /* 0x000fe20000000f00 */
[----:B------:R-:W-:Y:S01]  /*1750*/  IMAD.MOV.U32 R30, RZ, RZ, 0x1ca00000 ;  /* 0x1ca00000ff1e7424 */ /* 0x000fe200078e00ff */
[----:B------:R-:W-:Y:S01]  /*1760*/  LOP3.LUT R13, R11, 0x800fffff, RZ, 0xc0, !PT ;  /* 0x800fffff0b0d7812 */ /* 0x000fe200078ec0ff */
[----:B------:R-:W-:Y:S01]  /*1770*/  BSSY.RECONVERGENT B1, `(.L_x_734) ;  /* 0x0000052000017945 */ /* 0x000fe20003800200 */
[----:B------:R-:W-:Y:S02]  /*1780*/  FSETP.GEU.AND P2, PT, |R9|, 1.469367938527859385e-39, PT ;  /* 0x001000000900780b */ /* 0x000fe40003f4e200 */
[----:B------:R-:W-:Y:S02]  /*1790*/  LOP3.LUT R13, R13, 0x3ff00000, RZ, 0xfc, !PT ;  /* 0x3ff000000d0d7812 */ /* 0x000fe400078efcff */
[----:B------:R-:W-:-:S02]  /*17a0*/  LOP3.LUT R6, R9, 0x7ff00000, RZ, 0xc0, !PT ;  /* 0x7ff0000009067812 */ /* 0x000fc400078ec0ff */
[----:B------:R-:W-:Y:S01]  /*17b0*/  LOP3.LUT R35, R11, 0x7ff00000, RZ, 0xc0, !PT ;  /* 0x7ff000000b237812 */ /* 0x000fe200078ec0ff */
[----:B------:R-:W-:Y:S02]  /*17c0*/  @!P0 DMUL R12, R10, 8.98846567431157953865e+307 ;  /* 0x7fe000000a0c8828 */ /* 0x000fe40000000000 */
[----:B------:R-:W-:Y:S01]  /*17d0*/  IMAD.MOV.U32 R32, RZ, RZ, R6 ;  /* 0x000000ffff207224 */ /* 0x000fe200078e0006 */
[----:B------:R-:W-:-:S03]  /*17e0*/  ISETP.GE.U32.AND P1, PT, R6, R35, PT ;  /* 0x000000230600720c */ /* 0x000fc60003f26070 */
[----:B------:R-:W0:Y:S01]  /*17f0*/  MUFU.RCP64H R23, R13 ;  /* 0x0000000d00177308 */ /* 0x000e220000001800 */
[----:B------:R-:W-:Y:S01]  /*1800*/  @!P2 LOP3.LUT R25, R11, 0x7ff00000, RZ, 0xc0, !PT ;  /* 0x7ff000000b19a812 */ /* 0x000fe200078ec0ff */
[----:B------:R-:W-:Y:S02]  /*1810*/  @!P2 IMAD.MOV.U32 R28, RZ, RZ, RZ ;  /* 0x000000ffff1ca224 */ /* 0x000fe400078e00ff */
[----:B------:R-:W-:Y:S02]  /*1820*/  @!P0 LOP3.LUT R35, R13, 0x7ff00000, RZ, 0xc0, !PT ;  /* 0x7ff000000d238812 */ /* 0x000fe400078ec0ff */
[----:B------:R-:W-:-:S03]  /*1830*/  @!P2 ISETP.GE.U32.AND P3, PT, R6, R25, PT ;  /* 0x000000190600a20c */ /* 0x000fc60003f66070 */
[----:B------:R-:W-:Y:S01]  /*1840*/  VIADD R34, R35, 0xffffffff ;  /* 0xffffffff23227836 */ /* 0x000fe20000000000 */
[----:B------:R-:W-:-:S04]  /*1850*/  @!P2 SEL R25, R30, 0x63400000, !P3 ;  /* 0x634000001e19a807 */ /* 0x000fc80005800000 */
[----:B------:R-:W-:Y:S01]  /*1860*/  @!P2 LOP3.LUT R25, R25, 0x80000000, R9, 0xf8, !PT ;  /* 0x800000001919a812 */ /* 0x000fe200078ef809 */
[----:B0-----:R-:W-:-:S03]  /*1870*/  DFMA R26, R22, -R12, 1 ;  /* 0x3ff00000161a742b */ /* 0x001fc6000000080c */
[----:B------:R-:W-:-:S05]  /*1880*/  @!P2 LOP3.LUT R29, R25, 0x100000, RZ, 0xfc, !PT ;  /* 0x00100000191da812 */ /* 0x000fca00078efcff */
[----:B------:R-:W-:-:S08]  /*1890*/  DFMA R26, R26, R26, R26 ;  /* 0x0000001a1a1a722b */ /* 0x000fd0000000001a */
[----:B------:R-:W-:Y:S01]  /*18a0*/  DFMA R26, R22, R26, R22 ;  /* 0x0000001a161a722b */ /* 0x000fe20000000016 */
[----:B------:R-:W-:Y:S02]  /*18b0*/  SEL R23, R30, 0x63400000, !P1 ;  /* 0x634000001e177807 */ /* 0x000fe40004800000 */
[----:B------:R-:W-:Y:S02]  /*18c0*/  MOV R22, R8 ;  /* 0x0000000800167202 */ /* 0x000fe40000000f00 */
[----:B------:R-:W-:-:S03]  /*18d0*/  LOP3.LUT R23, R23, 0x800fffff, R9, 0xf8, !PT ;  /* 0x800fffff17177812 */ /* 0x000fc600078ef809 */
[----:B------:R-:W-:-:S03]  /*18e0*/  DFMA R24, R26, -R12, 1 ;  /* 0x3ff000001a18742b */ /* 0x000fc6000000080c */
[----:B------:R-:W-:-:S05]  /*18f0*/  @!P2 DFMA R22, R22, 2, -R28 ;  /* 0x400000001616a82b */ /* 0x000fca000000081c */
[----:B------:R-:W-:-:S05]  /*1900*/  DFMA R24, R26, R24, R26 ;  /* 0x000000181a18722b */ /* 0x000fca000000001a */
[----:B------:R-:W-:-:S03]  /*1910*/  @!P2 LOP3.LUT R32, R23, 0x7ff00000, RZ, 0xc0, !PT ;  /* 0x7ff000001720a812 */ /* 0x000fc600078ec0ff */
[----:B------:R-:W-:Y:S01]  /*1920*/  DMUL R26, R24, R22 ;  /* 0x00000016181a7228 */ /* 0x000fe20000000000 */
[----:B------:R-:W-:-:S04]  /*1930*/  IADD3 R28, PT, PT, R32, -0x1, RZ ;  /* 0xffffffff201c7810 */ /* 0x000fc80007ffe0ff */
[----:B------:R-:W-:-:S03]  /*1940*/  ISETP.GT.U32.AND P0, PT, R28, 0x7feffffe, PT ;  /* 0x7feffffe1c00780c */ /* 0x000fc60003f04070 */
[----:B------:R-:W-:Y:S01]  /*1950*/  DFMA R28, R26, -R12, R22 ;  /* 0x8000000c1a1c722b */ /* 0x000fe20000000016 */
[----:B------:R-:W-:-:S07]  /*1960*/  ISETP.GT.U32.OR P0, PT, R34, 0x7feffffe, P0 ;  /* 0x7feffffe2200780c */ /* 0x000fce0000704470 */
[----:B------:R-:W-:-:S06]  /*1970*/  DFMA R28, R24, R28, R26 ;  /* 0x0000001c181c722b */ /* 0x000fcc000000001a */
[----:B------:R-:W-:Y:S05]  /*1980*/  @P0 BRA `(.L_x_735) ;  /* 0x00000000006c0947 */ /* 0x000fea0003800000 */
[----:B------:R-:W-:-:S04]  /*1990*/  LOP3.LUT R9, R11, 0x7ff00000, RZ, 0xc0, !PT ;  /* 0x7ff000000b097812 */ /* 0x000fc800078ec0ff */
[CC--:B------:R-:W-:Y:S02]  /*19a0*/  VIADDMNMX R8, R6.reuse, -R9.reuse, 0xb9600000, !PT ;  /* 0xb960000006087446 */ /* 0x0c0fe40007800909 */
[----:B------:R-:W-:Y:S02]  /*19b0*/  ISETP.GE.U32.AND P0, PT, R6, R9, PT ;  /* 0x000000090600720c */ /* 0x000fe40003f06070 */
[----:B------:R-:W-:Y:S01]  /*19c0*/  VIMNMX R6, PT, PT, R8, 0x46a00000, PT ;  /* 0x46a0000008067848 */ /* 0x000fe20003fe0100 */
[----:B------:R-:W-:Y:S01]  /*19d0*/  IMAD.MOV.U32 R8, RZ, RZ, RZ ;  /* 0x000000ffff087224 */ /* 0x000fe200078e00ff */
[----:B------:R-:W-:-:S05]  /*19e0*/  SEL R9, R30, 0x63400000, !P0 ;  /* 0x634000001e097807 */ /* 0x000fca0004000000 */
[----:B------:R-:W-:-:S05]  /*19f0*/  IMAD.IADD R6, R6, 0x1, -R9 ;  /* 0x0000000106067824 */ /* 0x000fca00078e0a09 */
[----:B------:R-:W-:-:S06]  /*1a00*/  IADD3 R9, PT, PT, R6, 0x7fe00000, RZ ;  /* 0x7fe0000006097810 */ /* 0x000fcc0007ffe0ff */
[----:B------:R-:W-:-:S10]  /*1a10*/  DMUL R24, R28, R8 ;  /* 0x000000081c187228 */ /* 0x000fd40000000000 */
[----:B------:R-:W-:-:S13]  /*1a20*/  FSETP.GTU.AND P0, PT, |R25|, 1.469367938527859385e-39, PT ;  /* 0x001000001900780b */ /* 0x000fda0003f0c200 */
[----:B------:R-:W-:Y:S05]  /*1a30*/  @P0 BRA `(.L_x_736) ;  /* 0x0000000000940947 */ /* 0x000fea0003800000 */
[----:B------:R-:W-:Y:S01]  /*1a40*/  DFMA R12, R28, -R12, R22 ;  /* 0x8000000c1c0c722b */ /* 0x000fe20000000016 */
[----:B------:R-:W-:-:S09]  /*1a50*/  IMAD.MOV.U32 R10, RZ, RZ, RZ ;  /* 0x000000ffff0a7224 */ /* 0x000fd200078e00ff */
[C---:B------:R-:W-:Y:S02]  /*1a60*/  FSETP.NEU.AND P0, PT, R13.reuse, RZ, PT ;  /* 0x000000ff0d00720b */ /* 0x040fe40003f0d000 */
[----:B------:R-:W-:-:S04]  /*1a70*/  LOP3.LUT R23, R13, 0x80000000, R11, 0x48, !PT ;  /* 0x800000000d177812 */ /* 0x000fc800078e480b */
[----:B------:R-:W-:-:S07]  /*1a80*/  LOP3.LUT R11, R23, R9, RZ, 0xfc, !PT ;  /* 0x00000009170b7212 */ /* 0x000fce00078efcff */
[----:B------:R-:W-:Y:S05]  /*1a90*/  @!P0 BRA `(.L_x_736) ;  /* 0x00000000007c8947 */ /* 0x000fea0003800000 */
[----:B------:R-:W-:Y:S01]  /*1aa0*/  IADD3 R9, PT, PT, -R6, RZ, RZ ;  /* 0x000000ff06097210 */ /* 0x000fe20007ffe1ff */
[----:B------:R-:W-:Y:S01]  /*1ab0*/  IMAD.MOV.U32 R8, RZ, RZ, RZ ;  /* 0x000000ffff087224 */ /* 0x000fe200078e00ff */
[----:B------:R-:W-:-:S05]  /*1ac0*/  DMUL.RP R10, R28, R10 ;  /* 0x0000000a1c0a7228 */ /* 0x000fca0000008000 */
[----:B------:R-:W-:-:S05]  /*1ad0*/  DFMA R8, R24, -R8, R28 ;  /* 0x800000081808722b */ /* 0x000fca000000001c */
[----:B------:R-:W-:Y:S02]  /*1ae0*/  LOP3.LUT R23, R11, R23, RZ, 0x3c, !PT ;  /* 0x000000170b177212 */ /* 0x000fe400078e3cff */
[----:B------:R-:W-:-:S04]  /*1af0*/  IADD3 R8, PT, PT, -R6, -0x43300000, RZ ;  /* 0xbcd0000006087810 */ /* 0x000fc80007ffe1ff */
[----:B------:R-:W-:-:S04]  /*1b00*/  FSETP.NEU.AND P0, PT, |R9|, R8, PT ;  /* 0x000000080900720b */ /* 0x000fc80003f0d200 */
[----:B------:R-:W-:Y:S02]  /*1b10*/  FSEL R24, R10, R24, !P0 ;  /* 0x000000180a187208 */ /* 0x000fe40004000000 */
[----:B------:R-:W-:Y:S01]  /*1b20*/  FSEL R25, R23, R25, !P0 ;  /* 0x0000001917197208 */ /* 0x000fe20004000000 */
[----:B------:R-:W-:Y:S06]  /*1b30*/  BRA `(.L_x_736) ;  /* 0x0000000000547947 */ /* 0x000fec0003800000 */
.L_x_735:
[----:B------:R-:W-:-:S14]  /*1b40*/  DSETP.NAN.AND P0, PT, R8, R8, PT ;  /* 0x000000080800722a */ /* 0x000fdc0003f08000 */
[----:B------:R-:W-:Y:S05]  /*1b50*/  @P0 BRA `(.L_x_737) ;  /* 0x0000000000440947 */ /* 0x000fea0003800000 */
[----:B------:R-:W-:-:S14]  /*1b60*/  DSETP.NAN.AND P0, PT, R10, R10, PT ;  /* 0x0000000a0a00722a */ /* 0x000fdc0003f08000 */
[----:B------:R-:W-:Y:S05]  /*1b70*/  @P0 BRA `(.L_x_738) ;  /* 0x0000000000300947 */ /* 0x000fea0003800000 */
[----:B------:R-:W-:Y:S01]  /*1b80*/  ISETP.NE.AND P0, PT, R32, R35, PT ;  /* 0x000000232000720c */ /* 0x000fe20003f05270 */
[----:B------:R-:W-:Y:S01]  /*1b90*/  IMAD.MOV.U32 R24, RZ, RZ, 0x0 ;  /* 0x00000000ff187424 */ /* 0x000fe200078e00ff */
[----:B------:R-:W-:-:S11]  /*1ba0*/  MOV R25, 0xfff80000 ;  /* 0xfff8000000197802 */ /* 0x000fd60000000f00 */
[----:B------:R-:W-:Y:S05]  /*1bb0*/  @!P0 BRA `(.L_x_736) ;  /* 0x0000000000348947 */ /* 0x000fea0003800000 */
[----:B------:R-:W-:Y:S02]  /*1bc0*/  ISETP.NE.AND P0, PT, R32, 0x7ff00000, PT ;  /* 0x7ff000002000780c */ /* 0x000fe40003f05270 */
[----:B------:R-:W-:Y:S02]  /*1bd0*/  LOP3.LUT R25, R9, 0x80000000, R11, 0x48, !PT ;  /* 0x8000000009197812 */ /* 0x000fe400078e480b */
[----:B------:R-:W-:-:S13]  /*1be0*/  ISETP.EQ.OR P0, PT, R35, RZ, !P0 ;  /* 0x000000ff2300720c */ /* 0x000fda0004702670 */
[----:B------:R-:W-:Y:S01]  /*1bf0*/  @P0 LOP3.LUT R6, R25, 0x7ff00000, RZ, 0xfc, !PT ;  /* 0x7ff0000019060812 */ /* 0x000fe200078efcff */
[----:B------:R-:W-:Y:S02]  /*1c00*/  @!P0 IMAD.MOV.U32 R24, RZ, RZ, RZ ;  /* 0x000000ffff188224 */ /* 0x000fe400078e00ff */
[----:B------:R-:W-:Y:S01]  /*1c10*/  @P0 IMAD.MOV.U32 R24, RZ, RZ, RZ ;  /* 0x000000ffff180224 */ /* 0x000fe200078e00ff */
[----:B------:R-:W-:Y:S01]  /*1c20*/  @P0 MOV R25, R6 ;  /* 0x0000000600190202 */ /* 0x000fe20000000f00 */
[----:B------:R-:W-:Y:S06]  /*1c30*/  BRA `(.L_x_736) ;  /* 0x0000000000147947 */ /* 0x000fec0003800000 */
.L_x_738:
[----:B------:R-:W-:Y:S01]  /*1c40*/  LOP3.LUT R25, R11, 0x80000, RZ, 0xfc, !PT ;  /* 0x000800000b197812 */ /* 0x000fe200078efcff */
[----:B------:R-:W-:Y:S01]  /*1c50*/  IMAD.MOV.U32 R24, RZ, RZ, R10 ;  /* 0x000000ffff187224 */ /* 0x000fe200078e000a */
[----:B------:R-:W-:Y:S06]  /*1c60*/  BRA `(.L_x_736) ;  /* 0x0000000000087947 */ /* 0x000fec0003800000 */
.L_x_737:
[----:B------:R-:W-:Y:S01]  /*1c70*/  LOP3.LUT R25, R9, 0x80000, RZ, 0xfc, !PT ;  /* 0x0008000009197812 */ /* 0x000fe200078efcff */
[----:B------:R-:W-:-:S07]  /*1c80*/  IMAD.MOV.U32 R24, RZ, RZ, R8 ;  /* 0x000000ffff187224 */ /* 0x000fce00078e0008 */
.L_x_736:
[----:B------:R-:W-:Y:S05]  /*1c90*/  BSYNC.RECONVERGENT B1 ;  /* 0x0000000000017941 */ /* 0x000fea0003800200 */
.L_x_734:
[----:B------:R-:W-:Y:S01]  /*1ca0*/  MOV R8, R4 ;  /* 0x0000000400087202 */ /* 0x000fe20000000f00 */
[----:B------:R-:W-:-:S04]  /*1cb0*/  IMAD.MOV.U32 R9, RZ, RZ, 0x0 ;  /* 0x00000000ff097424 */ /* 0x000fc800078e00ff */
[----:B------:R-:W-:Y:S05]  /*1cc0*/  RET.REL.NODEC R8 `(_Z9gaussElimiPdi) ;  /* 0xffffffe008cc7950 */ /* 0x000fea0003c3ffff */
.L_x_739:
        /* <DEDUP_REMOVED lines=11> */
.L_x_740:


//--------------------- .nv.shared._ZN3cub18CUB_300001_SM_10006detail11EmptyKernelIvEEvv --------------------------
	.section	.nv.shared._ZN3cub18CUB_300001_SM_10006detail11EmptyKernelIvEEvv,"aw",@nobits
	.sectionflags	@""
	.align	16
	.zero		1024


//--------------------- .nv.shared.reserved.0     --------------------------
	.section	.nv.shared.reserved.0,"aw",@nobits
	.weak		__nv_reservedSMEM_offset_0_alias
	.size		__nv_reservedSMEM_offset_0_alias, 0, 64
	.other		__nv_reservedSMEM_offset_0_alias,@"STO_CUDA_RESERVED_SHARED STV_DEFAULT"
__nv_reservedSMEM_offset_0_alias:
	.zero		0
	.zero		64


//--------------------- .nv.global                --------------------------
	.section	.nv.global,"aw",@nobits
.nv.global:
	.type		_ZN34_INTERNAL_309edf92_4_k_cu_3e3ce70a6thrust24THRUST_300001_SM_1000_NS12placeholders2_8E,@object
	.size		_ZN34_INTERNAL_309edf92_4_k_cu_3e3ce70a6thrust24THRUST_300001_SM_1000_NS12placeholders2_8E,(_ZN34_INTERNAL_309edf92_4_k_cu_3e3ce70a4cuda3std3__436_GLOBAL__N__309edf92_4_k_cu_3e3ce70a6ignoreE - _ZN34_INTERNAL_309edf92_4_k_cu_3e3ce70a6thrust24THRUST_300001_SM_1000_NS12placeholders2_8E)
_ZN34_INTERNAL_309edf92_4_k_cu_3e3ce70a6thrust24THRUST_300001_SM_1000_NS12placeholders2_8E:
	.zero		1
	.type		_ZN34_INTERNAL_309edf92_4_k_cu_3e3ce70a4cuda3std3__436_GLOBAL__N__309edf92_4_k_cu_3e3ce70a6ignoreE,@object
	.size		_ZN34_INTERNAL_309edf92_4_k_cu_3e3ce70a4cuda3std3__436_GLOBAL__N__309edf92_4_k_cu_3e3ce70a6ignoreE,(_ZN34_INTERNAL_309edf92_4_k_cu_3e3ce70a4cuda3std6ranges3__45__cpo4dataE - _ZN34_INTERNAL_309edf92_4_k_cu_3e3ce70a4cuda3std3__436_GLOBAL__N__309edf92_4_k_cu_3e3ce70a6ignoreE)
_ZN34_INTERNAL_309edf92_4_k_cu_3e3ce70a4cuda3std3__436_GLOBAL__N__309edf92_4_k_cu_3e3ce70a6ignoreE:
	.zero		1
	.type		_ZN34_INTERNAL_309edf92_4_k_cu_3e3ce70a4cuda3std6ranges3__45__cpo4dataE,@object
	.size		_ZN34_INTERNAL_309edf92_4_k_cu_3e3ce70a4cuda3std6ranges3__45__cpo4dataE,(_ZN34_INTERNAL_309edf92_4_k_cu_3e3ce70a6thrust24THRUST_300001_SM_1000_NS6system3cpp3parE - _ZN34_INTERNAL_309edf92_4_k_cu_3e3ce70a4cuda3std6ranges3__45__cpo4dataE)
_ZN34_INTERNAL_309edf92_4_k_cu_3e3ce70a4cuda3std6ranges3__45__cpo4dataE:
	.zero		1
	.type		_ZN34_INTERNAL_309edf92_4_k_cu_3e3ce70a6thrust24THRUST_300001_SM_1000_NS6system3cpp3parE,@object
	.size		_ZN34_INTERNAL_309edf92_4_k_cu_3e3ce70a6thrust24THRUST_300001_SM_1000_NS6system3cpp3parE,(_ZN34_INTERNAL_309edf92_4_k_cu_3e3ce70a4cuda3std3__45__cpo5beginE - _ZN34_INTERNAL_309edf92_4_k_cu_3e3ce70a6thrust24THRUST_300001_SM_1000_NS6system3cpp3parE)
_ZN34_INTERNAL_309edf92_4_k_cu_3e3ce70a6thrust24THRUST_300001_SM_1000_NS6system3cpp3parE:
	.zero		1
	.type		_ZN34_INTERNAL_309edf92_4_k_cu_3e3ce70a4cuda3std3__45__cpo5beginE,@object
	.size		_ZN34_INTERNAL_309edf92_4_k_cu_3e3ce70a4cuda3std3__45__cpo5beginE,(_ZN34_INTERNAL_309edf92_4_k_cu_3e3ce70a4cuda3std6ranges3__45__cpo5beginE - _ZN34_INTERNAL_309edf92_4_k_cu_3e3ce70a4cuda3std3__45__cpo5beginE)
_ZN34_INTERNAL_309edf92_4_k_cu_3e3ce70a4cuda3std3__45__cpo5beginE:
	.zero		1
	.type		_ZN34_INTERNAL_309edf92_4_k_cu_3e3ce70a4cuda3std6ranges3__45__cpo5beginE,@object
	.size		_ZN34_INTERNAL_309edf92_4_k_cu_3e3ce70a4cuda3std6ranges3__45__cpo5beginE,(_ZN34_INTERNAL_309edf92_4_k_cu_3e3ce70a6thrust24THRUST_300001_SM_1000_NS6deviceE - _ZN34_INTERNAL_309edf92_4_k_cu_3e3ce70a4cuda3std6ranges3__45__cpo5beginE)
_ZN34_INTERNAL_309edf92_4_k_cu_3e3ce70a4cuda3std6ranges3__45__cpo5beginE:
	.zero		1
	.type		_ZN34_INTERNAL_309edf92_4_k_cu_3e3ce70a6thrust24THRUST_300001_SM_1000_NS6deviceE,@object
	.size		_ZN34_INTERNAL_309edf92_4_k_cu_3e3ce70a6thrust24THRUST_300001_SM_1000_NS6deviceE,(_ZN34_INTERNAL_309edf92_4_k_cu_3e3ce70a4cuda3std3__47nulloptE - _ZN34_INTERNAL_309edf92_4_k_cu_3e3ce70a6thrust24THRUST_300001_SM_1000_NS6deviceE)
_ZN34_INTERNAL_309edf92_4_k_cu_3e3ce70a6thrust24THRUST_300001_SM_1000_NS6deviceE:
	.zero		1
	.type		_ZN34_INTERNAL_309edf92_4_k_cu_3e3ce70a4cuda3std3__47nulloptE,@object
	.size		_ZN34_INTERNAL_309edf92_4_k_cu_3e3ce70a4cuda3std3__47nulloptE,(_ZN34_INTERNAL_309edf92_4_k_cu_3e3ce70a4cuda3std6ranges3__45__cpo8distanceE - _ZN34_INTERNAL_309edf92_4_k_cu_3e3ce70a4cuda3std3__47nulloptE)
_ZN34_INTERNAL_309edf92_4_k_cu_3e3ce70a4cuda3std3__47nulloptE:
	.zero		1
	.type		_ZN34_INTERNAL_309edf92_4_k_cu_3e3ce70a4cuda3std6ranges3__45__cpo8distanceE,@object
	.size		_ZN34_INTERNAL_309edf92_4_k_cu_3e3ce70a4cuda3std6ranges3__45__cpo8distanceE,(_ZN34_INTERNAL_309edf92_4_k_cu_3e3ce70a6thrust24THRUST_300001_SM_1000_NS12placeholders2_4E - _ZN34_INTERNAL_309edf92_4_k_cu_3e3ce70a4cuda3std6ranges3__45__cpo8distanceE)
_ZN34_INTERNAL_309edf92_4_k_cu_3e3ce70a4cuda3std6ranges3__45__cpo8distanceE:
	.zero		1
	.type		_ZN34_INTERNAL_309edf92_4_k_cu_3e3ce70a6thrust24THRUST_300001_SM_1000_NS12placeholders2_4E,@object
	.size		_ZN34_INTERNAL_309edf92_4_k_cu_3e3ce70a6thrust24THRUST_300001_SM_1000_NS12placeholders2_4E,(_ZN34_INTERNAL_309edf92_4_k_cu_3e3ce70a4cuda3std3__45__cpo6rbeginE - _ZN34_INTERNAL_309edf92_4_k_cu_3e3ce70a6thrust24THRUST_300001_SM_1000_NS12placeholders2_4E)
_ZN34_INTERNAL_309edf92_4_k_cu_3e3ce70a6thrust24THRUST_300001_SM_1000_NS12placeholders2_4E:
	.zero		1
	.type		_ZN34_INTERNAL_309edf92_4_k_cu_3e3ce70a4cuda3std3__45__cpo6rbeginE,@object
	.size		_ZN34_INTERNAL_309edf92_4_k_cu_3e3ce70a4cuda3std3__45__cpo6rbeginE,(_ZN34_INTERNAL_309edf92_4_k_cu_3e3ce70a4cuda3std6ranges3__45__cpo7advanceE - _ZN34_INTERNAL_309edf92_4_k_cu_3e3ce70a4cuda3std3__45__cpo6rbeginE)
_ZN34_INTERNAL_309edf92_4_k_cu_3e3ce70a4cuda3std3__45__cpo6rbeginE:
	.zero		1
	.type		_ZN34_INTERNAL_309edf92_4_k_cu_3e3ce70a4cuda3std6ranges3__45__cpo7advanceE,@object
	.size		_ZN34_INTERNAL_309edf92_4_k_cu_3e3ce70a4cuda3std6ranges3__45__cpo7advanceE,(_ZN34_INTERNAL_309edf92_4_k_cu_3e3ce70a6thrust24THRUST_300001_SM_1000_NS12placeholders3_10E - _ZN34_INTERNAL_309edf92_4_k_cu_3e3ce70a4cuda3std6ranges3__45__cpo7advanceE)
_ZN34_INTERNAL_309edf92_4_k_cu_3e3ce70a4cuda3std6ranges3__45__cpo7advanceE:
	.zero		1
	.type		_ZN34_INTERNAL_309edf92_4_k_cu_3e3ce70a6thrust24THRUST_300001_SM_1000_NS12placeholders3_10E,@object
	.size		_ZN34_INTERNAL_309edf92_4_k_cu_3e3ce70a6thrust24THRUST_300001_SM_1000_NS12placeholders3_10E,(_ZN34_INTERNAL_309edf92_4_k_cu_3e3ce70a4cuda3std3__48in_placeE - _ZN34_INTERNAL_309edf92_4_k_cu_3e3ce70a6thrust24THRUST_300001_SM_1000_NS12placeholders3_10E)
_ZN34_INTERNAL_309edf92_4_k_cu_3e3ce70a6thrust24THRUST_300001_SM_1000_NS12placeholders3_10E:
	.zero		1
	.type		_ZN34_INTERNAL_309edf92_4_k_cu_3e3ce70a4cuda3std3__48in_placeE,@object
	.size		_ZN34_INTERNAL_309edf92_4_k_cu_3e3ce70a4cuda3std3__48in_placeE,(_ZN34_INTERNAL_309edf92_4_k_cu_3e3ce70a4cuda3std6ranges3__45__cpo4sizeE - _ZN34_INTERNAL_309edf92_4_k_cu_3e3ce70a4cuda3std3__48in_placeE)
_ZN34_INTERNAL_309edf92_4_k_cu_3e3ce70a4cuda3std3__48in_placeE:
	.zero		1
	.type		_ZN34_INTERNAL_309edf92_4_k_cu_3e3ce70a4cuda3std6ranges3__45__cpo4sizeE,@object
	.size		_ZN34_INTERNAL_309edf92_4_k_cu_3e3ce70a4cuda3std6ranges3__45__cpo4sizeE,(_ZN34_INTERNAL_309edf92_4_k_cu_3e3ce70a6thrust24THRUST_300001_SM_1000_NS12placeholders2_2E - _ZN34_INTERNAL_309edf92_4_k_cu_3e3ce70a4cuda3std6ranges3__45__cpo4sizeE)
_ZN34_INTERNAL_309edf92_4_k_cu_3e3ce70a4cuda3std6ranges3__45__cpo4sizeE:
	.zero		1
	.type		_ZN34_INTERNAL_309edf92_4_k_cu_3e3ce70a6thrust24THRUST_300001_SM_1000_NS12placeholders2_2E,@object
	.size		_ZN34_INTERNAL_309edf92_4_k_cu_3e3ce70a6thrust24THRUST_300001_SM_1000_NS12placeholders2_2E,(_ZN34_INTERNAL_309edf92_4_k_cu_3e3ce70a4cuda3std3__45__cpo6cbeginE - _ZN34_INTERNAL_309edf92_4_k_cu_3e3ce70a6thrust24THRUST_300001_SM_1000_NS12placeholders2_2E)
_ZN34_INTERNAL_309edf92_4_k_cu_3e3ce70a6thrust24THRUST_300001_SM_1000_NS12placeholders2_2E:
	.zero		1
	.type		_ZN34_INTERNAL_309edf92_4_k_cu_3e3ce70a4cuda3std3__45__cpo6cbeginE,@object
	.size		_ZN34_INTERNAL_309edf92_4_k_cu_3e3ce70a4cuda3std3__45__cpo6cbeginE,(_ZN34_INTERNAL_309edf92_4_k_cu_3e3ce70a4cuda3std6ranges3__45__cpo6cbeginE - _ZN34_INTERNAL_309edf92_4_k_cu_3e3ce70a4cuda3std3__45__cpo6cbeginE)
_ZN34_INTERNAL_309edf92_4_k_cu_3e3ce70a4cuda3std3__45__cpo6cbeginE:
	.zero		1
	.type		_ZN34_INTERNAL_309edf92_4_k_cu_3e3ce70a4cuda3std6ranges3__45__cpo6cbeginE,@object
	.size		_ZN34_INTERNAL_309edf92_4_k_cu_3e3ce70a4cuda3std6ranges3__45__cpo6cbeginE,(_ZN34_INTERNAL_309edf92_4_k_cu_3e3ce70a6thrust24THRUST_300001_SM_1000_NS12placeholders2_6E - _ZN34_INTERNAL_309edf92_4_k_cu_3e3ce70a4cuda3std6ranges3__45__cpo6cbeginE)
_ZN34_INTERNAL_309edf92_4_k_cu_3e3ce70a4cuda3std6ranges3__45__cpo6cbeginE:
	.zero		1
	.type		_ZN34_INTERNAL_309edf92_4_k_cu_3e3ce70a6thrust24THRUST_300001_SM_1000_NS12placeholders2_6E,@object
	.size		_ZN34_INTERNAL_309edf92_4_k_cu_3e3ce70a6thrust24THRUST_300001_SM_1000_NS12placeholders2_6E,(_ZN34_INTERNAL_309edf92_4_k_cu_3e3ce70a4cuda3std3__45__cpo7crbeginE - _ZN34_INTERNAL_309edf92_4_k_cu_3e3ce70a6thrust24THRUST_300001_SM_1000_NS12placeholders2_6E)
_ZN34_INTERNAL_309edf92_4_k_cu_3e3ce70a6thrust24THRUST_300001_SM_1000_NS12placeholders2_6E:
	.zero		1
	.type		_ZN34_INTERNAL_309edf92_4_k_cu_3e3ce70a4cuda3std3__45__cpo7crbeginE,@object
	.size		_ZN34_INTERNAL_309edf92_4_k_cu_3e3ce70a4cuda3std3__45__cpo7crbeginE,(_ZN34_INTERNAL_309edf92_4_k_cu_3e3ce70a4cuda3std6ranges3__45__cpo4nextE - _ZN34_INTERNAL_309edf92_4_k_cu_3e3ce70a4cuda3std3__45__cpo7crbeginE)
_ZN34_INTERNAL_309edf92_4_k_cu_3e3ce70a4cuda3std3__45__cpo7crbeginE:
	.zero		1
	.type		_ZN34_INTERNAL_309edf92_4_k_cu_3e3ce70a4cuda3std6ranges3__45__cpo4nextE,@object
	.size		_ZN34_INTERNAL_309edf92_4_k_cu_3e3ce70a4cuda3std6ranges3__45__cpo4nextE,(_ZN34_INTERNAL_309edf92_4_k_cu_3e3ce70a4cuda3std6ranges3__45__cpo4swapE - _ZN34_INTERNAL_309edf92_4_k_cu_3e3ce70a4cuda3std6ranges3__45__cpo4nextE)
_ZN34_INTERNAL_309edf92_4_k_cu_3e3ce70a4cuda3std6ranges3__45__cpo4nextE:
	.zero		1
	.type		_ZN34_INTERNAL_309edf92_4_k_cu_3e3ce70a4cuda3std6ranges3__45__cpo4swapE,@object
	.size		_ZN34_INTERNAL_309edf92_4_k_cu_3e3ce70a4cuda3std6ranges3__45__cpo4swapE,(_ZN34_INTERNAL_309edf92_4_k_cu_3e3ce70a6thrust24THRUST_300001_SM_1000_NS8cuda_cub10par_nosyncE - _ZN34_INTERNAL_309edf92_4_k_cu_3e3ce70a4cuda3std6ranges3__45__cpo4swapE)
_ZN34_INTERNAL_309edf92_4_k_cu_3e3ce70a4cuda3std6ranges3__45__cpo4swapE:
	.zero		1
	.type		_ZN34_INTERNAL_309edf92_4_k_cu_3e3ce70a6thrust24THRUST_300001_SM_1000_NS8cuda_cub10par_nosyncE,@object
	.size		_ZN34_INTERNAL_309edf92_4_k_cu_3e3ce70a6thrust24THRUST_300001_SM_1000_NS8cuda_cub10par_nosyncE,(_ZN34_INTERNAL_309edf92_4_k_cu_3e3ce70a6thrust24THRUST_300001_SM_1000_NS3seqE - _ZN34_INTERNAL_309edf92_4_k_cu_3e3ce70a6thrust24THRUST_300001_SM_1000_NS8cuda_cub10par_nosyncE)
_ZN34_INTERNAL_309edf92_4_k_cu_3e3ce70a6thrust24THRUST_300001_SM_1000_NS8cuda_cub10par_nosyncE:
	.zero		1
	.type		_ZN34_INTERNAL_309edf92_4_k_cu_3e3ce70a6thrust24THRUST_300001_SM_1000_NS3seqE,@object
	.size		_ZN34_INTERNAL_309edf92_4_k_cu_3e3ce70a6thrust24THRUST_300001_SM_1000_NS3seqE,(_ZN34_INTERNAL_309edf92_4_k_cu_3e3ce70a4cuda3std3__420unreachable_sentinelE - _ZN34_INTERNAL_309edf92_4_k_cu_3e3ce70a6thrust24THRUST_300001_SM_1000_NS3seqE)
_ZN34_INTERNAL_309edf92_4_k_cu_3e3ce70a6thrust24THRUST_300001_SM_1000_NS3seqE:
	.zero		1
	.type		_ZN34_INTERNAL_309edf92_4_k_cu_3e3ce70a4cuda3std3__420unreachable_sentinelE,@object
	.size		_ZN34_INTERNAL_309edf92_4_k_cu_3e3ce70a4cuda3std3__420unreachable_sentinelE,(_ZN34_INTERNAL_309edf92_4_k_cu_3e3ce70a4cuda3std6ranges3__45__cpo5ssizeE - _ZN34_INTERNAL_309edf92_4_k_cu_3e3ce70a4cuda3std3__420unreachable_sentinelE)
_ZN34_INTERNAL_309edf92_4_k_cu_3e3ce70a4cuda3std3__420unreachable_sentinelE:
	.zero		1
	.type		_ZN34_INTERNAL_309edf92_4_k_cu_3e3ce70a4cuda3std6ranges3__45__cpo5ssizeE,@object
	.size		_ZN34_INTERNAL_309edf92_4_k_cu_3e3ce70a4cuda3std6ranges3__45__cpo5ssizeE,(_ZN34_INTERNAL_309edf92_4_k_cu_3e3ce70a6thrust24THRUST_300001_SM_1000_NS12placeholders2_3E - _ZN34_INTERNAL_309edf92_4_k_cu_3e3ce70a4cuda3std6ranges3__45__cpo5ssizeE)
_ZN34_INTERNAL_309edf92_4_k_cu_3e3ce70a4cuda3std6ranges3__45__cpo5ssizeE:
	.zero		1
	.type		_ZN34_INTERNAL_309edf92_4_k_cu_3e3ce70a6thrust24THRUST_300001_SM_1000_NS12placeholders2_3E,@object
	.size		_ZN34_INTERNAL_309edf92_4_k_cu_3e3ce70a6thrust24THRUST_300001_SM_1000_NS12placeholders2_3E,(_ZN34_INTERNAL_309edf92_4_k_cu_3e3ce70a4cuda3std3__45__cpo4cendE - _ZN34_INTERNAL_309edf92_4_k_cu_3e3ce70a6thrust24THRUST_300001_SM_1000_NS12placeholders2_3E)
_ZN34_INTERNAL_309edf92_4_k_cu_3e3ce70a6thrust24THRUST_300001_SM_1000_NS12placeholders2_3E:
	.zero		1
	.type		_ZN34_INTERNAL_309edf92_4_k_cu_3e3ce70a4cuda3std3__45__cpo4cendE,@object
	.size		_ZN34_INTERNAL_309edf92_4_k_cu_3e3ce70a4cuda3std3__45__cpo4cendE,(_ZN34_INTERNAL_309edf92_4_k_cu_3e3ce70a4cuda3std6ranges3__45__cpo4cendE - _ZN34_INTERNAL_309edf92_4_k_cu_3e3ce70a4cuda3std3__45__cpo4cendE)
_ZN34_INTERNAL_309edf92_4_k_cu_3e3ce70a4cuda3std3__45__cpo4cendE:
	.zero		1
	.type		_ZN34_INTERNAL_309edf92_4_k_cu_3e3ce70a4cuda3std6ranges3__45__cpo4cendE,@object
	.size		_ZN34_INTERNAL_309edf92_4_k_cu_3e3ce70a4cuda3std6ranges3__45__cpo4cendE,(_ZN34_INTERNAL_309edf92_4_k_cu_3e3ce70a6thrust24THRUST_300001_SM_1000_NS12placeholders2_7E - _ZN34_INTERNAL_309edf92_4_k_cu_3e3ce70a4cuda3std6ranges3__45__cpo4cendE)
_ZN34_INTERNAL_309edf92_4_k_cu_3e3ce70a4cuda3std6ranges3__45__cpo4cendE:
	.zero		1
	.type		_ZN34_INTERNAL_309edf92_4_k_cu_3e3ce70a6thrust24THRUST_300001_SM_1000_NS12placeholders2_7E,@object
	.size		_ZN34_INTERNAL_309edf92_4_k_cu_3e3ce70a6thrust24THRUST_300001_SM_1000_NS12placeholders2_7E,(_ZN34_INTERNAL_309edf92_4_k_cu_3e3ce70a4cuda3std3__45__cpo5crendE - _ZN34_INTERNAL_309edf92_4_k_cu_3e3ce70a6thrust24THRUST_300001_SM_1000_NS12placeholders2_7E)
_ZN34_INTERNAL_309edf92_4_k_cu_3e3ce70a6thrust24THRUST_300001_SM_1000_NS12placeholders2_7E:
	.zero		1
	.type		_ZN34_INTERNAL_309edf92_4_k_cu_3e3ce70a4cuda3std3__45__cpo5crendE,@object
	.size		_ZN34_INTERNAL_309edf92_4_k_cu_3e3ce70a4cuda3std3__45__cpo5crendE,(_ZN34_INTERNAL_309edf92_4_k_cu_3e3ce70a4cuda3std6ranges3__45__cpo4prevE - _ZN34_INTERNAL_309edf92_4_k_cu_3e3ce70a4cuda3std3__45__cpo5crendE)
_ZN34_INTERNAL_309edf92_4_k_cu_3e3ce70a4cuda3std3__45__cpo5crendE:
	.zero		1
	.type		_ZN34_INTERNAL_309edf92_4_k_cu_3e3ce70a4cuda3std6ranges3__45__cpo4prevE,@object
	.size		_ZN34_INTERNAL_309edf92_4_k_cu_3e3ce70a4cuda3std6ranges3__45__cpo4prevE,(_ZN34_INTERNAL_309edf92_4_k_cu_3e3ce70a4cuda3std6ranges3__45__cpo9iter_moveE - _ZN34_INTERNAL_309edf92_4_k_cu_3e3ce70a4cuda3std6ranges3__45__cpo4prevE)
_ZN34_INTERNAL_309edf92_4_k_cu_3e3ce70a4cuda3std6ranges3__45__cpo4prevE:
	.zero		1
	.type		_ZN34_INTERNAL_309edf92_4_k_cu_3e3ce70a4cuda3std6ranges3__45__cpo9iter_moveE,@object
	.size		_ZN34_INTERNAL_309edf92_4_k_cu_3e3ce70a4cuda3std6ranges3__45__cpo9iter_moveE,(_ZN34_INTERNAL_309edf92_4_k_cu_3e3ce70a6thrust24THRUST_300001_SM_1000_NS6system6detail10sequential3seqE - _ZN34_INTERNAL_309edf92_4_k_cu_3e3ce70a4cuda3std6ranges3__45__cpo9iter_moveE)
_ZN34_INTERNAL_309edf92_4_k_cu_3e3ce70a4cuda3std6ranges3__45__cpo9iter_moveE:
	.zero		1
	.type		_ZN34_INTERNAL_309edf92_4_k_cu_3e3ce70a6thrust24THRUST_300001_SM_1000_NS6system6detail10sequential3seqE,@object
	.size		_ZN34_INTERNAL_309edf92_4_k_cu_3e3ce70a6thrust24THRUST_300001_SM_1000_NS6system6detail10sequential3seqE,(_ZN34_INTERNAL_309edf92_4_k_cu_3e3ce70a6thrust24THRUST_300001_SM_1000_NS12placeholders2_9E - _ZN34_INTERNAL_309edf92_4_k_cu_3e3ce70a6thrust24THRUST_300001_SM_1000_NS6system6detail10sequential3seqE)
_ZN34_INTERNAL_309edf92_4_k_cu_3e3ce70a6thrust24THRUST_300001_SM_1000_NS6system6detail10sequential3seqE:
	.zero		1
	.type		_ZN34_INTERNAL_309edf92_4_k_cu_3e3ce70a6thrust24THRUST_300001_SM_1000_NS12placeholders2_9E,@object
	.size		_ZN34_INTERNAL_309edf92_4_k_cu_3e3ce70a6thrust24THRUST_300001_SM_1000_NS12placeholders2_9E,(_ZN34_INTERNAL_309edf92_4_k_cu_3e3ce70a4cuda3std3__419piecewise_constructE - _ZN34_INTERNAL_309edf92_4_k_cu_3e3ce70a6thrust24THRUST_300001_SM_1000_NS12placeholders2_9E)
_ZN34_INTERNAL_309edf92_4_k_cu_3e3ce70a6thrust24THRUST_300001_SM_1000_NS12placeholders2_9E:
	.zero		1
	.type		_ZN34_INTERNAL_309edf92_4_k_cu_3e3ce70a4cuda3std3__419piecewise_constructE,@object
	.size		_ZN34_INTERNAL_309edf92_4_k_cu_3e3ce70a4cuda3std3__419piecewise_constructE,(_ZN34_INTERNAL_309edf92_4_k_cu_3e3ce70a4cuda3std6ranges3__45__cpo5cdataE - _ZN34_INTERNAL_309edf92_4_k_cu_3e3ce70a4cuda3std3__419piecewise_constructE)
_ZN34_INTERNAL_309edf92_4_k_cu_3e3ce70a4cuda3std3__419piecewise_constructE:
	.zero		1
	.type		_ZN34_INTERNAL_309edf92_4_k_cu_3e3ce70a4cuda3std6ranges3__45__cpo5cdataE,@object
	.size		_ZN34_INTERNAL_309edf92_4_k_cu_3e3ce70a4cuda3std6ranges3__45__cpo5cdataE,(_ZN34_INTERNAL_309edf92_4_k_cu_3e3ce70a6thrust24THRUST_300001_SM_1000_NS12placeholders2_1E - _ZN34_INTERNAL_309edf92_4_k_cu_3e3ce70a4cuda3std6ranges3__45__cpo5cdataE)
_ZN34_INTERNAL_309edf92_4_k_cu_3e3ce70a4cuda3std6ranges3__45__cpo5cdataE:
	.zero		1
	.type		_ZN34_INTERNAL_309edf92_4_k_cu_3e3ce70a6thrust24THRUST_300001_SM_1000_NS12placeholders2_1E,@object
	.size		_ZN34_INTERNAL_309edf92_4_k_cu_3e3ce70a6thrust24THRUST_300001_SM_1000_NS12placeholders2_1E,(_ZN34_INTERNAL_309edf92_4_k_cu_3e3ce70a4cuda3std3__45__cpo3endE - _ZN34_INTERNAL_309edf92_4_k_cu_3e3ce70a6thrust24THRUST_300001_SM_1000_NS12placeholders2_1E)
_ZN34_INTERNAL_309edf92_4_k_cu_3e3ce70a6thrust24THRUST_300001_SM_1000_NS12placeholders2_1E:
	.zero		1
	.type		_ZN34_INTERNAL_309edf92_4_k_cu_3e3ce70a4cuda3std3__45__cpo3endE,@object
	.size		_ZN34_INTERNAL_309edf92_4_k_cu_3e3ce70a4cuda3std3__45__cpo3endE,(_ZN34_INTERNAL_309edf92_4_k_cu_3e3ce70a4cuda3std6ranges3__45__cpo3endE - _ZN34_INTERNAL_309edf92_4_k_cu_3e3ce70a4cuda3std3__45__cpo3endE)
_ZN34_INTERNAL_309edf92_4_k_cu_3e3ce70a4cuda3std3__45__cpo3endE:
	.zero		1
	.type		_ZN34_INTERNAL_309edf92_4_k_cu_3e3ce70a4cuda3std6ranges3__45__cpo3endE,@object
	.size		_ZN34_INTERNAL_309edf92_4_k_cu_3e3ce70a4cuda3std6ranges3__45__cpo3endE,(_ZN34_INTERNAL_309edf92_4_k_cu_3e3ce70a6thrust24THRUST_300001_SM_1000_NS12placeholders2_5E - _ZN34_INTERNAL_309edf92_4_k_cu_3e3ce70a4cuda3std6ranges3__45__cpo3endE)
_ZN34_INTERNAL_309edf92_4_k_cu_3e3ce70a4cuda3std6ranges3__45__cpo3endE:
	.zero		1
	.type		_ZN34_INTERNAL_309edf92_4_k_cu_3e3ce70a6thrust24THRUST_300001_SM_1000_NS12placeholders2_5E,@object
	.size		_ZN34_INTERNAL_309edf92_4_k_cu_3e3ce70a6thrust24THRUST_300001_SM_1000_NS12placeholders2_5E,(_ZN34_INTERNAL_309edf92_4_k_cu_3e3ce70a4cuda3std3__45__cpo4rendE - _ZN34_INTERNAL_309edf92_4_k_cu_3e3ce70a6thrust24THRUST_300001_SM_1000_NS12placeholders2_5E)
_ZN34_INTERNAL_309edf92_4_k_cu_3e3ce70a6thrust24THRUST_300001_SM_1000_NS12placeholders2_5E:
	.zero		1
	.type		_ZN34_INTERNAL_309edf92_4_k_cu_3e3ce70a4cuda3std3__45__cpo4rendE,@object
	.size		_ZN34_INTERNAL_309edf92_4_k_cu_3e3ce70a4cuda3std3__45__cpo4rendE,(_ZN34_INTERNAL_309edf92_4_k_cu_3e3ce70a4cuda3std6ranges3__45__cpo9iter_swapE - _ZN34_INTERNAL_309edf92_4_k_cu_3e3ce70a4cuda3std3__45__cpo4rendE)
_ZN34_INTERNAL_309edf92_4_k_cu_3e3ce70a4cuda3std3__45__cpo4rendE:
	.zero		1
	.type		_ZN34_INTERNAL_309edf92_4_k_cu_3e3ce70a4cuda3std6ranges3__45__cpo9iter_swapE,@object
	.size		_ZN34_INTERNAL_309edf92_4_k_cu_3e3ce70a4cuda3std6ranges3__45__cpo9iter_swapE,(_ZN34_INTERNAL_309edf92_4_k_cu_3e3ce70a4cuda3std3__48unexpectE - _ZN34_INTERNAL_309edf92_4_k_cu_3e3ce70a4cuda3std6ranges3__45__cpo9iter_swapE)
_ZN34_INTERNAL_309edf92_4_k_cu_3e3ce70a4cuda3std6ranges3__45__cpo9iter_swapE:
	.zero		1
	.type		_ZN34_INTERNAL_309edf92_4_k_cu_3e3ce70a4cuda3std3__48unexpectE,@object
	.size		_ZN34_INTERNAL_309edf92_4_k_cu_3e3ce70a4cuda3std3__48unexpectE,(_ZN34_INTERNAL_309edf92_4_k_cu_3e3ce70a6thrust24THRUST_300001_SM_1000_NS8cuda_cub3parE - _ZN34_INTERNAL_309edf92_4_k_cu_3e3ce70a4cuda3std3__48unexpectE)
_ZN34_INTERNAL_309edf92_4_k_cu_3e3ce70a4cuda3std3__48unexpectE:
	.zero		1
	.type		_ZN34_INTERNAL_309edf92_4_k_cu_3e3ce70a6thrust24THRUST_300001_SM_1000_NS8cuda_cub3parE,@object
	.size		_ZN34_INTERNAL_309edf92_4_k_cu_3e3ce70a6thrust24THRUST_300001_SM_1000_NS8cuda_cub3parE,(.L_29 - _ZN34_INTERNAL_309edf92_4_k_cu_3e3ce70a6thrust24THRUST_300001_SM_1000_NS8cuda_cub3parE)
_ZN34_INTERNAL_309edf92_4_k_cu_3e3ce70a6thrust24THRUST_300001_SM_1000_NS8cuda_cub3parE:
	.zero		1
.L_29:


//--------------------- .nv.shared._ZN6thrust24THRUST_300001_SM_1000_NS8cuda_cub4core6detail13_kernel_agentINS1_8__reduce11ReduceAgentIPN4cuda3std3__45tupleIJdlEEESC_SB_lNS1_9__extrema9arg_max_fIdl13cmpAbsDoublesEEEEJSC_SC_iSG_EEEvDpT0_ --------------------------
	.section	.nv.shared._ZN6thrust24THRUST_300001_SM_1000_NS8cuda_cub4core6detail13_kernel_agentINS1_8__reduce11ReduceAgentIPN4cuda3std3__45tupleIJdlEEESC_SB_lNS1_9__extrema9arg_max_fIdl13cmpAbsDoublesEEEEJSC_SC_iSG_EEEvDpT0_,"aw",@nobits
	.sectionflags	@""
	.align	16
	.zero		1024


//--------------------- .nv.shared._ZN6thrust24THRUST_300001_SM_1000_NS8cuda_cub4core6detail13_kernel_agentINS1_8__reduce10DrainAgentIlEEJN3cub18CUB_300001_SM_10009GridQueueIyEElEEEvDpT0_ --------------------------
	.section	.nv.shared._ZN6thrust24THRUST_300001_SM_1000_NS8cuda_cub4core6detail13_kernel_agentINS1_8__reduce10DrainAgentIlEEJN3cub18CUB_300001_SM_10009GridQueueIyEElEEEvDpT0_,"aw",@nobits
	.sectionflags	@""
	.align	16
	.zero		1024


//--------------------- .nv.shared._ZN6thrust24THRUST_300001_SM_1000_NS8cuda_cub4core6detail13_kernel_agentINS1_8__reduce11ReduceAgentINS0_12zip_iteratorIN4cuda3std3__45tupleIJNS0_10device_ptrIdEENS0_17counting_iteratorIlNS0_11use_defaultESF_SF_EEEEEEEPNSB_IJdlEEESJ_lNS1_9__extrema9arg_max_fIdl13cmpAbsDoublesEEEEJSI_SK_lN3cub18CUB_300001_SM_100013GridEvenShareIlEENSR_9GridQueueIyEESO_EEEvDpT0_ --------------------------
	.section	.nv.shared._ZN6thrust24THRUST_300001_SM_1000_NS8cuda_cub4core6detail13_kernel_agentINS1_8__reduce11ReduceAgentINS0_12zip_iteratorIN4cuda3std3__45tupleIJNS0_10device_ptrIdEENS0_17counting_iteratorIlNS0_11use_defaultESF_SF_EEEEEEEPNSB_IJdlEEESJ_lNS1_9__extrema9arg_max_fIdl13cmpAbsDoublesEEEEJSI_SK_lN3cub18CUB_300001_SM_100013GridEvenShareIlEENSR_9GridQueueIyEESO_EEEvDpT0_,"aw",@nobits
	.sectionflags	@""
	.align	16
	.zero		1024


//--------------------- .nv.shared._ZN6thrust24THRUST_300001_SM_1000_NS8cuda_cub4core6detail13_kernel_agentINS1_8__reduce11ReduceAgentINS0_12zip_iteratorIN4cuda3std3__45tupleIJNS0_10device_ptrIdEENS0_17counting_iteratorIlNS0_11use_defaultESF_SF_EEEEEEEPNSB_IJdlEEESJ_lNS1_9__extrema9arg_max_fIdl13cmpAbsDoublesEEEEJSI_SK_lSO_EEEvDpT0_ --------------------------
	.section	.nv.shared._ZN6thrust24THRUST_300001_SM_1000_NS8cuda_cub4core6detail13_kernel_agentINS1_8__reduce11ReduceAgentINS0_12zip_iteratorIN4cuda3std3__45tupleIJNS0_10device_ptrIdEENS0_17counting_iteratorIlNS0_11use_defaultESF_SF_EEEEEEEPNSB_IJdlEEESJ_lNS1_9__extrema9arg_max_fIdl13cmpAbsDoublesEEEEJSI_SK_lSO_EEEvDpT0_,"aw",@nobits
	.sectionflags	@""
	.align	16
	.zero		1024


//--------------------- .nv.shared._ZN6thrust24THRUST_300001_SM_1000_NS8cuda_cub4core6detail13_kernel_agentINS1_8__reduce11ReduceAgentIPN4cuda3std3__45tupleIJdlEEESC_SB_iNS1_9__extrema9arg_max_fIdl13cmpAbsDoublesEEEEJSC_SC_iSG_EEEvDpT0_ --------------------------
	.section	.nv.shared._ZN6thrust24THRUST_300001_SM_1000_NS8cuda_cub4core6detail13_kernel_agentINS1_8__reduce11ReduceAgentIPN4cuda3std3__45tupleIJdlEEESC_SB_iNS1_9__extrema9arg_max_fIdl13cmpAbsDoublesEEEEJSC_SC_iSG_EEEvDpT0_,"aw",@nobits
	.sectionflags	@""
	.align	16
	.zero		1024


//--------------------- .nv.shared._ZN6thrust24THRUST_300001_SM_1000_NS8cuda_cub4core6detail13_kernel_agentINS1_8__reduce10DrainAgentIiEEJN3cub18CUB_300001_SM_10009GridQueueIjEEiEEEvDpT0_ --------------------------
	.section	.nv.shared._ZN6thrust24THRUST_300001_SM_1000_NS8cuda_cub4core6detail13_kernel_agentINS1_8__reduce10DrainAgentIiEEJN3cub18CUB_300001_SM_10009GridQueueIjEEiEEEvDpT0_,"aw",@nobits
	.sectionflags	@""
	.align	16
	.zero		1024


//--------------------- .nv.shared._ZN6thrust24THRUST_300001_SM_1000_NS8cuda_cub4core6detail13_kernel_agentINS1_8__reduce11ReduceAgentINS0_12zip_iteratorIN4cuda3std3__45tupleIJNS0_10device_ptrIdEENS0_17counting_iteratorIlNS0_11use_defaultESF_SF_EEEEEEEPNSB_IJdlEEESJ_iNS1_9__extrema9arg_max_fIdl13cmpAbsDoublesEEEEJSI_SK_iN3cub18CUB_300001_SM_100013GridEvenShareIiEENSR_9GridQueueIjEESO_EEEvDpT0_ --------------------------
	.section	.nv.shared._ZN6thrust24THRUST_300001_SM_1000_NS8cuda_cub4core6detail13_kernel_agentINS1_8__reduce11ReduceAgentINS0_12zip_iteratorIN4cuda3std3__45tupleIJNS0_10device_ptrIdEENS0_17counting_iteratorIlNS0_11use_defaultESF_SF_EEEEEEEPNSB_IJdlEEESJ_iNS1_9__extrema9arg_max_fIdl13cmpAbsDoublesEEEEJSI_SK_iN3cub18CUB_300001_SM_100013GridEvenShareIiEENSR_9GridQueueIjEESO_EEEvDpT0_,"aw",@nobits
	.sectionflags	@""
	.align	16
	.zero		1024


//--------------------- .nv.shared._ZN6thrust24THRUST_300001_SM_1000_NS8cuda_cub4core6detail13_kernel_agentINS1_8__reduce11ReduceAgentINS0_12zip_iteratorIN4cuda3std3__45tupleIJNS0_10device_ptrIdEENS0_17counting_iteratorIlNS0_11use_defaultESF_SF_EEEEEEEPNSB_IJdlEEESJ_iNS1_9__extrema9arg_max_fIdl13cmpAbsDoublesEEEEJSI_SK_iSO_EEEvDpT0_ --------------------------
	.section	.nv.shared._ZN6thrust24THRUST_300001_SM_1000_NS8cuda_cub4core6detail13_kernel_agentINS1_8__reduce11ReduceAgentINS0_12zip_iteratorIN4cuda3std3__45tupleIJNS0_10device_ptrIdEENS0_17counting_iteratorIlNS0_11use_defaultESF_SF_EEEEEEEPNSB_IJdlEEESJ_iNS1_9__extrema9arg_max_fIdl13cmpAbsDoublesEEEEJSI_SK_iSO_EEEvDpT0_,"aw",@nobits
	.sectionflags	@""
	.align	16
	.zero		1024


//--------------------- .nv.shared._Z8swapRowsiPdii --------------------------
	.section	.nv.shared._Z8swapRowsiPdii,"aw",@nobits
	.sectionflags	@""
	.align	16
	.zero		1024


//--------------------- .nv.shared._Z9gaussElimiPdi --------------------------
	.section	.nv.shared._Z9gaussElimiPdi,"aw",@nobits
	.sectionflags	@""
	.align	16
	.zero		1024


//--------------------- .nv.constant0._ZN3cub18CUB_300001_SM_10006detail11EmptyKernelIvEEvv --------------------------
	.section	.nv.constant0._ZN3cub18CUB_300001_SM_10006detail11EmptyKernelIvEEvv,"a",@progbits
	.sectionflags	@""
	.align	4
.nv.constant0._ZN3cub18CUB_300001_SM_10006detail11EmptyKernelIvEEvv:
	.zero		896


//--------------------- .nv.constant0._ZN6thrust24THRUST_300001_SM_1000_NS8cuda_cub4core6detail13_kernel_agentINS1_8__reduce11ReduceAgentIPN4cuda3std3__45tupleIJdlEEESC_SB_lNS1_9__extrema9arg_max_fIdl13cmpAbsDoublesEEEEJSC_SC_iSG_EEEvDpT0_ --------------------------
	.section	.nv.constant0._ZN6thrust24THRUST_300001_SM_1000_NS8cuda_cub4core6detail13_kernel_agentINS1_8__reduce11ReduceAgentIPN4cuda3std3__45tupleIJdlEEESC_SB_lNS1_9__extrema9arg_max_fIdl13cmpAbsDoublesEEEEJSC_SC_iSG_EEEvDpT0_,"a",@progbits
	.sectionflags	@""
	.align	4
.nv.constant0._ZN6thrust24THRUST_300001_SM_1000_NS8cuda_cub4core6detail13_kernel_agentINS1_8__reduce11ReduceAgentIPN4cuda3std3__45tupleIJdlEEESC_SB_lNS1_9__extrema9arg_max_fIdl13cmpAbsDoublesEEEEJSC_SC_iSG_EEEvDpT0_:
	.zero		917


//--------------------- .nv.constant0._ZN6thrust24THRUST_300001_SM_1000_NS8cuda_cub4core6detail13_kernel_agentINS1_8__reduce10DrainAgentIlEEJN3cub18CUB_300001_SM_10009GridQueueIyEElEEEvDpT0_ --------------------------
	.section	.nv.constant0._ZN6thrust24THRUST_300001_SM_1000_NS8cuda_cub4core6detail13_kernel_agentINS1_8__reduce10DrainAgentIlEEJN3cub18CUB_300001_SM_10009GridQueueIyEElEEEvDpT0_,"a",@progbits
	.sectionflags	@""
	.align	4
.nv.constant0._ZN6thrust24THRUST_300001_SM_1000_NS8cuda_cub4core6detail13_kernel_agentINS1_8__reduce10DrainAgentIlEEJN3cub18CUB_300001_SM_10009GridQueueIyEElEEEvDpT0_:
	.zero		912


//--------------------- .nv.constant0._ZN6thrust24THRUST_300001_SM_1000_NS8cuda_cub4core6detail13_kernel_agentINS1_8__reduce11ReduceAgentINS0_12zip_iteratorIN4cuda3std3__45tupleIJNS0_10device_ptrIdEENS0_17counting_iteratorIlNS0_11use_defaultESF_SF_EEEEEEEPNSB_IJdlEEESJ_lNS1_9__extrema9arg_max_fIdl13cmpAbsDoublesEEEEJSI_SK_lN3cub18CUB_300001_SM_100013GridEvenShareIlEENSR_9GridQueueIyEESO_EEEvDpT0_ --------------------------
	.section	.nv.constant0._ZN6thrust24THRUST_300001_SM_1000_NS8cuda_cub4core6detail13_kernel_agentINS1_8__reduce11ReduceAgentINS0_12zip_iteratorIN4cuda3std3__45tupleIJNS0_10device_ptrIdEENS0_17counting_iteratorIlNS0_11use_defaultESF_SF_EEEEEEEPNSB_IJdlEEESJ_lNS1_9__extrema9arg_max_fIdl13cmpAbsDoublesEEEEJSI_SK_lN3cub18CUB_300001_SM_100013GridEvenShareIlEENSR_9GridQueueIyEESO_EEEvDpT0_,"a",@progbits
	.sectionflags	@""
	.align	4
.nv.constant0._ZN6thrust24THRUST_300001_SM_1000_NS8cuda_cub4core6detail13_kernel_agentINS1_8__reduce11ReduceAgentINS0_12zip_iteratorIN4cuda3std3__45tupleIJNS0_10device_ptrIdEENS0_17counting_iteratorIlNS0_11use_defaultESF_SF_EEEEEEEPNSB_IJdlEEESJ_lNS1_9__extrema9arg_max_fIdl13cmpAbsDoublesEEEEJSI_SK_lN3cub18CUB_300001_SM_100013GridEvenShareIlEENSR_9GridQueueIyEESO_EEEvDpT0_:
	.zero		1009


//--------------------- .nv.constant0._ZN6thrust24THRUST_300001_SM_1000_NS8cuda_cub4core6detail13_kernel_agentINS1_8__reduce11ReduceAgentINS0_12zip_iteratorIN4cuda3std3__45tupleIJNS0_10device_ptrIdEENS0_17counting_iteratorIlNS0_11use_defaultESF_SF_EEEEEEEPNSB_IJdlEEESJ_lNS1_9__extrema9arg_max_fIdl13cmpAbsDoublesEEEEJSI_SK_lSO_EEEvDpT0_ --------------------------
	.section	.nv.constant0._ZN6thrust24THRUST_300001_SM_1000_NS8cuda_cub4core6detail13_kernel_agentINS1_8__reduce11ReduceAgentINS0_12zip_iteratorIN4cuda3std3__45tupleIJNS0_10device_ptrIdEENS0_17counting_iteratorIlNS0_11use_defaultESF_SF_EEEEEEEPNSB_IJdlEEESJ_lNS1_9__extrema9arg_max_fIdl13cmpAbsDoublesEEEEJSI_SK_lSO_EEEvDpT0_,"a",@progbits
	.sectionflags	@""
	.align	4
.nv.constant0._ZN6thrust24THRUST_300001_SM_1000_NS8cuda_cub4core6detail13_kernel_agentINS1_8__reduce11ReduceAgentINS0_12zip_iteratorIN4cuda3std3__45tupleIJNS0_10device_ptrIdEENS0_17counting_iteratorIlNS0_11use_defaultESF_SF_EEEEEEEPNSB_IJdlEEESJ_lNS1_9__extrema9arg_max_fIdl13cmpAbsDoublesEEEEJSI_SK_lSO_EEEvDpT0_:
	.zero		929


//--------------------- .nv.constant0._ZN6thrust24THRUST_300001_SM_1000_NS8cuda_cub4core6detail13_kernel_agentINS1_8__reduce11ReduceAgentIPN4cuda3std3__45tupleIJdlEEESC_SB_iNS1_9__extrema9arg_max_fIdl13cmpAbsDoublesEEEEJSC_SC_iSG_EEEvDpT0_ --------------------------
	.section	.nv.constant0._ZN6thrust24THRUST_300001_SM_1000_NS8cuda_cub4core6detail13_kernel_agentINS1_8__reduce11ReduceAgentIPN4cuda3std3__45tupleIJdlEEESC_SB_iNS1_9__extrema9arg_max_fIdl13cmpAbsDoublesEEEEJSC_SC_iSG_EEEvDpT0_,"a",@progbits
	.sectionflags	@""
	.align	4
.nv.constant0._ZN6thrust24THRUST_300001_SM_1000_NS8cuda_cub4core6detail13_kernel_agentINS1_8__reduce11ReduceAgentIPN4cuda3std3__45tupleIJdlEEESC_SB_iNS1_9__extrema9arg_max_fIdl13cmpAbsDoublesEEEEJSC_SC_iSG_EEEvDpT0_:
	.zero		917


//--------------------- .nv.constant0._ZN6thrust24THRUST_300001_SM_1000_NS8cuda_cub4core6detail13_kernel_agentINS1_8__reduce10DrainAgentIiEEJN3cub18CUB_300001_SM_10009GridQueueIjEEiEEEvDpT0_ --------------------------
	.section	.nv.constant0._ZN6thrust24THRUST_300001_SM_1000_NS8cuda_cub4core6detail13_kernel_agentINS1_8__reduce10DrainAgentIiEEJN3cub18CUB_300001_SM_10009GridQueueIjEEiEEEvDpT0_,"a",@progbits
	.sectionflags	@""
	.align	4
.nv.constant0._ZN6thrust24THRUST_300001_SM_1000_NS8cuda_cub4core6detail13_kernel_agentINS1_8__reduce10DrainAgentIiEEJN3cub18CUB_300001_SM_10009GridQueueIjEEiEEEvDpT0_:
	.zero		908


//--------------------- .nv.constant0._ZN6thrust24THRUST_300001_SM_1000_NS8cuda_cub4core6detail13_kernel_agentINS1_8__reduce11ReduceAgentINS0_12zip_iteratorIN4cuda3std3__45tupleIJNS0_10device_ptrIdEENS0_17counting_iteratorIlNS0_11use_defaultESF_SF_EEEEEEEPNSB_IJdlEEESJ_iNS1_9__extrema9arg_max_fIdl13cmpAbsDoublesEEEEJSI_SK_iN3cub18CUB_300001_SM_100013GridEvenShareIiEENSR_9GridQueueIjEESO_EEEvDpT0_ --------------------------
	.section	.nv.constant0._ZN6thrust24THRUST_300001_SM_1000_NS8cuda_cub4core6detail13_kernel_agentINS1_8__reduce11ReduceAgentINS0_12zip_iteratorIN4cuda3std3__45tupleIJNS0_10device_ptrIdEENS0_17counting_iteratorIlNS0_11use_defaultESF_SF_EEEEEEEPNSB_IJdlEEESJ_iNS1_9__extrema9arg_max_fIdl13cmpAbsDoublesEEEEJSI_SK_iN3cub18CUB_300001_SM_100013GridEvenShareIiEENSR_9GridQueueIjEESO_EEEvDpT0_,"a",@progbits
	.sectionflags	@""
	.align	4
.nv.constant0._ZN6thrust24THRUST_300001_SM_1000_NS8cuda_cub4core6detail13_kernel_agentINS1_8__reduce11ReduceAgentINS0_12zip_iteratorIN4cuda3std3__45tupleIJNS0_10device_ptrIdEENS0_17counting_iteratorIlNS0_11use_defaultESF_SF_EEEEEEEPNSB_IJdlEEESJ_iNS1_9__extrema9arg_max_fIdl13cmpAbsDoublesEEEEJSI_SK_iN3cub18CUB_300001_SM_100013GridEvenShareIiEENSR_9GridQueueIjEESO_EEEvDpT0_:
	.zero		977


//--------------------- .nv.constant0._ZN6thrust24THRUST_300001_SM_1000_NS8cuda_cub4core6detail13_kernel_agentINS1_8__reduce11ReduceAgentINS0_12zip_iteratorIN4cuda3std3__45tupleIJNS0_10device_ptrIdEENS0_17counting_iteratorIlNS0_11use_defaultESF_SF_EEEEEEEPNSB_IJdlEEESJ_iNS1_9__extrema9arg_max_fIdl13cmpAbsDoublesEEEEJSI_SK_iSO_EEEvDpT0_ --------------------------
	.section	.nv.constant0._ZN6thrust24THRUST_300001_SM_1000_NS8cuda_cub4core6detail13_kernel_agentINS1_8__reduce11ReduceAgentINS0_12zip_iteratorIN4cuda3std3__45tupleIJNS0_10device_ptrIdEENS0_17counting_iteratorIlNS0_11use_defaultESF_SF_EEEEEEEPNSB_IJdlEEESJ_iNS1_9__extrema9arg_max_fIdl13cmpAbsDoublesEEEEJSI_SK_iSO_EEEvDpT0_,"a",@progbits
	.sectionflags	@""
	.align	4
.nv.constant0._ZN6thrust24THRUST_300001_SM_1000_NS8cuda_cub4core6detail13_kernel_agentINS1_8__reduce11ReduceAgentINS0_12zip_iteratorIN4cuda3std3__45tupleIJNS0_10device_ptrIdEENS0_17counting_iteratorIlNS0_11use_defaultESF_SF_EEEEEEEPNSB_IJdlEEESJ_iNS1_9__extrema9arg_max_fIdl13cmpAbsDoublesEEEEJSI_SK_iSO_EEEvDpT0_:
	.zero		925


//--------------------- .nv.constant0._Z8swapRowsiPdii --------------------------
	.section	.nv.constant0._Z8swapRowsiPdii,"a",@progbits
	.sectionflags	@""
	.align	4
.nv.constant0._Z8swapRowsiPdii:
	.zero		920


//--------------------- .nv.constant0._Z9gaussElimiPdi --------------------------
	.section	.nv.constant0._Z9gaussElimiPdi,"a",@progbits
	.sectionflags	@""
	.align	4
.nv.constant0._Z9gaussElimiPdi:
	.zero		916


//--------------------- SYMBOLS --------------------------

	.type		.nv.reservedSmem.offset0,@object
	.size		.nv.reservedSmem.offset0,0x4
	.type		.nv.reservedSmem.cap,@object
	.size		.nv.reservedSmem.cap,0x4
